def matmul_kernel(
    a_ptr,
    b_ptr,
    c_ptr,
    M,
    N,
    K,
    stride_am,
    stride_ak,
    stride_bk,
    stride_bn,
    stride_cm,
    stride_cn,
    BLOCK_M: tl.constexpr,
    BLOCK_N: tl.constexpr,
    BLOCK_K: tl.constexpr,
    GROUP_M: tl.constexpr,
):
    pid = tl.program_id(axis=0)
    num_pid_m = tl.cdiv(M, BLOCK_M)
    num_pid_n = tl.cdiv(N, BLOCK_N)
    num_pid_in_group = GROUP_M * num_pid_n
    group_id = pid // num_pid_in_group
    first_pid_m = group_id * GROUP_M
    group_size_m = min(num_pid_m - first_pid_m, GROUP_M)
    pid_m = first_pid_m + ((pid % num_pid_in_group) % group_size_m)
    pid_n = (pid % num_pid_in_group) // group_size_m

    offs_am = (pid_m * BLOCK_M + tl.arange(0, BLOCK_M)) % M
    offs_bn = (pid_n * BLOCK_N + tl.arange(0, BLOCK_N)) % N
    offs_k = tl.arange(0, BLOCK_K)
    a_ptrs = a_ptr + offs_am[:, None] * stride_am + offs_k[None, :] * stride_ak
    b_ptrs = b_ptr + offs_k[:, None] * stride_bk + offs_bn[None, :] * stride_bn

    acc = tl.zeros((BLOCK_M, BLOCK_N), dtype=tl.float32)
    for kk in range(0, tl.cdiv(K, BLOCK_K)):
        a = tl.load(a_ptrs, mask=offs_k[None, :] < K - kk * BLOCK_K, other=0.0)
        b = tl.load(b_ptrs, mask=offs_k[:, None] < K - kk * BLOCK_K, other=0.0)
        acc = tl.dot(a, b, acc)
        a_ptrs += BLOCK_K * stride_ak
        b_ptrs += BLOCK_K * stride_bk

    c = acc.to(c_ptr.dtype.element_ty)
    offs_cm = pid_m * BLOCK_M + tl.arange(0, BLOCK_M)
    offs_cn = pid_n * BLOCK_N + tl.arange(0, BLOCK_N)
    c_ptrs = c_ptr + offs_cm[:, None] * stride_cm + offs_cn[None, :] * stride_cn
    mask = (offs_cm[:, None] < M) & (offs_cn[None, :] < N)
    tl.store(c_ptrs, c, mask=mask)

# config = {"BLOCK_K": 256, "BLOCK_M": 256, "BLOCK_N": 16, "GROUP_M": 8, "arch": "sm_100", "dtype": "fp8e4m3", "num_ctas": 1, "num_stages": 3, "num_warps": 4}
# arch = sm_100


// ===== COMPILED SASS (sm_100a) =====

	.target	sm_100a

	.elftype	@"ET_EXEC"


//--------------------- .note.nv.tkinfo           --------------------------
	.section	.note.nv.tkinfo,"",@"SHT_NOTE"
	.sectionflags	@"SHF_NOTE_NV_TKINFO"
	.tkinfo
        /*0018*/ 	.word	0x00000081
        /*0030*/ 	.string	""
        /*0030*/ 	.string	"ptxas-blackwell"
        /*0030*/ 	.string	"Cuda compilation tools, release 12.9, V12.9.86"
        /*0030*/ 	.string	"Build cuda_12.9.r12.9/compiler.36037853_0"
        /*0030*/ 	.string	"-v  -suppress-debug-info  -lineinfo  -arch sm_100a "



//--------------------- .note.nv.cuver            --------------------------
	.section	.note.nv.cuver,"",@"SHT_NOTE"
	.sectionflags	@"SHF_NOTE_NV_CUVER"
        /*0018*/ 	.short	0x0001
        /*001a*/ 	.short	0x0064
        /*001c*/ 	.short	0x0001
        /*001e*/ 	.short	0x0000
        /*0020*/ 	.short	0x0001
        /*0022*/ 	.short	0x0000


//--------------------- .nv.info                  --------------------------
	.section	.nv.info,"",@"SHT_CUDA_INFO"
	.align	4


	//----- nvinfo : EIATTR_REGCOUNT
	.align		4
        /*0000*/ 	.byte	0x04, 0x2f
        /*0002*/ 	.short	(.L_4 - .L_3)
	.align		4
.L_3:
        /*0004*/ 	.word	index@(matmul_kernel)
        /*0008*/ 	.word	0x00000038


	//----- nvinfo : EIATTR_FRAME_SIZE
	.align		4
.L_4:
        /*000c*/ 	.byte	0x04, 0x11
        /*000e*/ 	.short	(.L_6 - .L_5)
	.align		4
.L_5:
        /*0010*/ 	.word	index@($__internal_2_$__cuda_sm10x_tcgen05_guardrail_trap_unallocated_columns_being_dealloced)
        /*0014*/ 	.word	0x00002020


	//----- nvinfo : EIATTR_FRAME_SIZE
	.align		4
.L_6:
        /*0018*/ 	.byte	0x04, 0x11
        /*001a*/ 	.short	(.L_8 - .L_7)
	.align		4
.L_7:
        /*001c*/ 	.word	index@($__internal_1_$__cuda_sm10x_tcgen05_guardrail_trap_phase_invalid_during_alloc)
        /*0020*/ 	.word	0x00002020


	//----- nvinfo : EIATTR_FRAME_SIZE
	.align		4
.L_8:
        /*0024*/ 	.byte	0x04, 0x11
        /*0026*/ 	.short	(.L_10 - .L_9)
	.align		4
.L_9:
        /*0028*/ 	.word	index@($__internal_0_$__cuda_sm10x_tcgen05_guardrail_trap_col_being_dealloced_not_returned_by_alloc)
        /*002c*/ 	.word	0x00002020


	//----- nvinfo : EIATTR_FRAME_SIZE
	.align		4
.L_10:
        /*0030*/ 	.byte	0x04, 0x11
        /*0032*/ 	.short	(.L_12 - .L_11)
	.align		4
.L_11:
        /*0034*/ 	.word	index@(matmul_kernel)
        /*0038*/ 	.word	0x00002020


	//----- nvinfo : EIATTR_MIN_STACK_SIZE
	.align		4
.L_12:
        /*003c*/ 	.byte	0x04, 0x12
        /*003e*/ 	.short	(.L_14 - .L_13)
	.align		4
.L_13:
        /*0040*/ 	.word	index@(matmul_kernel)
        /*0044*/ 	.word	0x00002020
.L_14:


//--------------------- .nv.info.matmul_kernel    --------------------------
	.section	.nv.info.matmul_kernel,"",@"SHT_CUDA_INFO"
	.sectionflags	@""
	.align	4


	//----- nvinfo : EIATTR_CUDA_API_VERSION
	.align		4
        /*0000*/ 	.byte	0x04, 0x37
        /*0002*/ 	.short	(.L_16 - .L_15)
.L_15:
        /*0004*/ 	.word	0x00000081


	//----- nvinfo : EIATTR_KPARAM_INFO
	.align		4
.L_16:
        /*0008*/ 	.byte	0x04, 0x17
        /*000a*/ 	.short	(.L_18 - .L_17)
.L_17:
        /*000c*/ 	.word	0x00000000
        /*0010*/ 	.short	0x000d
        /*0012*/ 	.short	0x0048
        /*0014*/ 	.byte	0x00, 0xf4, 0x21, 0x00


	//----- nvinfo : EIATTR_KPARAM_INFO
	.align		4
.L_18:
        /*0018*/ 	.byte	0x04, 0x17
        /*001a*/ 	.short	(.L_20 - .L_19)
.L_19:
        /*001c*/ 	.word	0x00000000
        /*0020*/ 	.short	0x000c
        /*0022*/ 	.short	0x0040
        /*0024*/ 	.byte	0x00, 0xf4, 0x21, 0x00


	//----- nvinfo : EIATTR_KPARAM_INFO
	.align		4
.L_20:
        /*0028*/ 	.byte	0x04, 0x17
        /*002a*/ 	.short	(.L_22 - .L_21)
.L_21:
        /*002c*/ 	.word	0x00000000
        /*0030*/ 	.short	0x000b
        /*0032*/ 	.short	0x0038
        /*0034*/ 	.byte	0x00, 0xf0, 0x11, 0x00


	//----- nvinfo : EIATTR_KPARAM_INFO
	.align		4
.L_22:
        /*0038*/ 	.byte	0x04, 0x17
        /*003a*/ 	.short	(.L_24 - .L_23)
.L_23:
        /*003c*/ 	.word	0x00000000
        /*0040*/ 	.short	0x000a
        /*0042*/ 	.short	0x0034
        /*0044*/ 	.byte	0x00, 0xf0, 0x11, 0x00


	//----- nvinfo : EIATTR_KPARAM_INFO
	.align		4
.L_24:
        /*0048*/ 	.byte	0x04, 0x17
        /*004a*/ 	.short	(.L_26 - .L_25)
.L_25:
        /*004c*/ 	.word	0x00000000
        /*0050*/ 	.short	0x0009
        /*0052*/ 	.short	0x0030
        /*0054*/ 	.byte	0x00, 0xf0, 0x11, 0x00


	//----- nvinfo : EIATTR_KPARAM_INFO
	.align		4
.L_26:
        /*0058*/ 	.byte	0x04, 0x17
        /*005a*/ 	.short	(.L_28 - .L_27)
.L_27:
        /*005c*/ 	.word	0x00000000
        /*0060*/ 	.short	0x0008
        /*0062*/ 	.short	0x002c
        /*0064*/ 	.byte	0x00, 0xf0, 0x11, 0x00


	//----- nvinfo : EIATTR_KPARAM_INFO
	.align		4
.L_28:
        /*0068*/ 	.byte	0x04, 0x17
        /*006a*/ 	.short	(.L_30 - .L_29)
.L_29:
        /*006c*/ 	.word	0x00000000
        /*0070*/ 	.short	0x0007
        /*0072*/ 	.short	0x0028
        /*0074*/ 	.byte	0x00, 0xf0, 0x11, 0x00


	//----- nvinfo : EIATTR_KPARAM_INFO
	.align		4
.L_30:
        /*0078*/ 	.byte	0x04, 0x17
        /*007a*/ 	.short	(.L_32 - .L_31)
.L_31:
        /*007c*/ 	.word	0x00000000
        /*0080*/ 	.short	0x0006
        /*0082*/ 	.short	0x0024
        /*0084*/ 	.byte	0x00, 0xf0, 0x11, 0x00


	//----- nvinfo : EIATTR_KPARAM_INFO
	.align		4
.L_32:
        /*0088*/ 	.byte	0x04, 0x17
        /*008a*/ 	.short	(.L_34 - .L_33)
.L_33:
        /*008c*/ 	.word	0x00000000
        /*0090*/ 	.short	0x0005
        /*0092*/ 	.short	0x0020
        /*0094*/ 	.byte	0x00, 0xf0, 0x11, 0x00


	//----- nvinfo : EIATTR_KPARAM_INFO
	.align		4
.L_34:
        /*0098*/ 	.byte	0x04, 0x17
        /*009a*/ 	.short	(.L_36 - .L_35)
.L_35:
        /*009c*/ 	.word	0x00000000
        /*00a0*/ 	.short	0x0004
        /*00a2*/ 	.short	0x001c
        /*00a4*/ 	.byte	0x00, 0xf0, 0x11, 0x00


	//----- nvinfo : EIATTR_KPARAM_INFO
	.align		4
.L_36:
        /*00a8*/ 	.byte	0x04, 0x17
        /*00aa*/ 	.short	(.L_38 - .L_37)
.L_37:
        /*00ac*/ 	.word	0x00000000
        /*00b0*/ 	.short	0x0003
        /*00b2*/ 	.short	0x0018
        /*00b4*/ 	.byte	0x00, 0xf0, 0x11, 0x00


	//----- nvinfo : EIATTR_KPARAM_INFO
	.align		4
.L_38:
        /*00b8*/ 	.byte	0x04, 0x17
        /*00ba*/ 	.short	(.L_40 - .L_39)
.L_39:
        /*00bc*/ 	.word	0x00000000
        /*00c0*/ 	.short	0x0002
        /*00c2*/ 	.short	0x0010
        /*00c4*/ 	.byte	0x00, 0xf4, 0x21, 0x00


	//----- nvinfo : EIATTR_KPARAM_INFO
	.align		4
.L_40:
        /*00c8*/ 	.byte	0x04, 0x17
        /*00ca*/ 	.short	(.L_42 - .L_41)
.L_41:
        /*00cc*/ 	.word	0x00000000
        /*00d0*/ 	.short	0x0001
        /*00d2*/ 	.short	0x0008
        /*00d4*/ 	.byte	0x00, 0xf4, 0x21, 0x00


	//----- nvinfo : EIATTR_KPARAM_INFO
	.align		4
.L_42:
        /*00d8*/ 	.byte	0x04, 0x17
        /*00da*/ 	.short	(.L_44 - .L_43)
.L_43:
        /*00dc*/ 	.word	0x00000000
        /*00e0*/ 	.short	0x0000
        /*00e2*/ 	.short	0x0000
        /*00e4*/ 	.byte	0x00, 0xf4, 0x21, 0x00


	//----- nvinfo : EIATTR_AT_ENTRY_FRAGMENTS
	.align		4
.L_44:
        /*00e8*/ 	.byte	0x04, 0x4f
        /*00ea*/ 	.short	(.L_46 - .L_45)


	//   ....[0]....
.L_45:
        /*00ec*/ 	.word	0x00000004


	//----- nvinfo : EIATTR_RESERVED_SMEM_USED
	.align		4
.L_46:
        /*00f0*/ 	.byte	0x01, 0x41
	.zero		2


	//----- nvinfo : EIATTR_SPARSE_MMA_MASK
	.align		4
        /*00f4*/ 	.byte	0x03, 0x50
        /*00f6*/ 	.short	0x0000


	//----- nvinfo : EIATTR_TCGEN05_1CTA_USED
	.align		4
        /*00f8*/ 	.byte	0x01, 0x51
	.zero		2


	//----- nvinfo : EIATTR_MAXREG_COUNT
	.align		4
        /*00fc*/ 	.byte	0x03, 0x1b
        /*00fe*/ 	.short	0x00ff


	//----- nvinfo : EIATTR_NUM_BARRIERS
	.align		4
        /*0100*/ 	.byte	0x02, 0x4c
        /*0102*/ 	.byte	0x01
	.zero		1


	//----- nvinfo : EIATTR_ANNOTATIONS
	.align		4
        /*0104*/ 	.byte	0x04, 0x55
        /*0106*/ 	.short	(.L_48 - .L_47)


	//   ....[0]....
.L_47:
        /*0108*/ 	.word	0x00000001
        /*010c*/ 	.byte	0xd0, 0x09, 0x00, 0x00, 0x01, 0x00, 0x00, 0x00, 0x20, 0x0a, 0x00, 0x00, 0x01, 0x00, 0x00, 0x00
        /* <DEDUP_REMOVED lines=3889> */
        /*f42c*/ 	.byte	0x10, 0x90, 0x04, 0x00


	//----- nvinfo : EIATTR_INT_WARP_WIDE_INSTR_OFFSETS
	.align		4
.L_48:
        /*f430*/ 	.byte	0x04, 0x31
        /*f432*/ 	.short	(.L_50 - .L_49)


	//   ....[0]....
.L_49:
        /*f434*/ 	.word	0x00000ca0


	//   ....[1]....
        /*f438*/ 	.word	0x00000cb0


	//   ....[2]....
        /*f43c*/ 	.word	0x0001c950


	//   ....[3]....
        /*f440*/ 	.word	0x0004a140


	//   ....[4]....
        /*f444*/ 	.word	0x0004a190


	//----- nvinfo : EIATTR_COOP_GROUP_MASK_REGIDS
	.align		4
.L_50:
        /*f448*/ 	.byte	0x04, 0x29
        /*f44a*/ 	.short	(.L_52 - .L_51)


	//   ....[0]....
.L_51:
        /*f44c*/ 	.word	0xffffffff


	//   ....[1]....
        /*f450*/ 	.word	0xffffffff


	//   ....[2]....
        /*f454*/ 	.word	0xffffffff


	//   ....[3]....
        /*f458*/ 	.word	0xffffffff


	//----- nvinfo : EIATTR_COOP_GROUP_INSTR_OFFSETS
	.align		4
.L_52:
        /*f45c*/ 	.byte	0x04, 0x28
        /*f45e*/ 	.short	(.L_54 - .L_53)


	//   ....[0]....
.L_53:
        /*f460*/ 	.word	0x00000070


	//   ....[1]....
        /*f464*/ 	.word	0x00000320


	//   ....[2]....
        /*f468*/ 	.word	0x00049fe0


	//   ....[3]....
        /*f46c*/ 	.word	0x0004a240


	//----- nvinfo : EIATTR_VRC_CTA_INIT_COUNT
	.align		4
.L_54:
        /*f470*/ 	.byte	0x02, 0x4a
        /*f472*/ 	.byte	0x80
	.zero		1


	//----- nvinfo : EIATTR_MBARRIER_INSTR_OFFSETS
	.align		4
        /*f474*/ 	.byte	0x04, 0x39
        /*f476*/ 	.short	(.L_56 - .L_55)


	//   ....[0]....
.L_55:
        /*f478*/ 	.word	0x00000e50
        /*f47c*/ 	.word	0x000000ff
        /*f480*/ 	.word	0x00000000
        /*f484*/ 	.short	0x0100
        /*f486*/ 	.byte	0x08
	.zero		1


	//   ....[1]....
        /*f488*/ 	.word	0x0001c960
        /*f48c*/ 	.word	0x000000ff
        /*f490*/ 	.word	0x00022008
        /*f494*/ 	.short	0x0100
        /*f496*/ 	.byte	0x05
	.zero		1


	//   ....[2]....
        /*f498*/ 	.word	0x0002f2e0
        /*f49c*/ 	.word	0x000000ff
        /*f4a0*/ 	.word	0x00000000
        /*f4a4*/ 	.short	0x010a
        /*f4a6*/ 	.byte	0x08
	.zero		1


	//   ....[3]....
        /*f4a8*/ 	.word	0x00048fd0
        /*f4ac*/ 	.word	0x000000ff
        /*f4b0*/ 	.word	0x00000000
        /*f4b4*/ 	.short	0x010a
        /*f4b6*/ 	.byte	0x08
	.zero		1


	//   ....[4]....
        /*f4b8*/ 	.word	0x00049040
        /*f4bc*/ 	.word	0x000000ff
        /*f4c0*/ 	.word	0x00022000
        /*f4c4*/ 	.short	0x0108
        /*f4c6*/ 	.byte	0x05
	.zero		1


	//   ....[5]....
        /*f4c8*/ 	.word	0x00049070
        /*f4cc*/ 	.word	0x000000ff
        /*f4d0*/ 	.word	0x00022008
        /*f4d4*/ 	.short	0x0108
        /*f4d6*/ 	.byte	0x05
	.zero		1


	//   ....[6]....
        /*f4d8*/ 	.word	0x0004a260
        /*f4dc*/ 	.word	0x000000ff
        /*f4e0*/ 	.word	0x00000000
        /*f4e4*/ 	.short	0x010a
        /*f4e6*/ 	.byte	0x08
	.zero		1


	//   ....[7]....
        /*f4e8*/ 	.word	0x0004a290
        /*f4ec*/ 	.word	0x000000ff
        /*f4f0*/ 	.word	0x00000000
        /*f4f4*/ 	.short	0x010a
        /*f4f6*/ 	.byte	0x08
	.zero		1


	//----- nvinfo : EIATTR_NUM_MBARRIERS
	.align		4
.L_56:
        /*f4f8*/ 	.byte	0x03, 0x38
        /*f4fa*/ 	.short	0x0002


	//----- nvinfo : EIATTR_EXIT_INSTR_OFFSETS
	.align		4
        /*f4fc*/ 	.byte	0x04, 0x1c
        /*f4fe*/ 	.short	(.L_58 - .L_57)


	//   ....[0]....
.L_57:
        /*f500*/ 	.word	0x0004a250


	//----- nvinfo : EIATTR_REQNTID
	.align		4
.L_58:
        /*f504*/ 	.byte	0x04, 0x10
        /*f506*/ 	.short	(.L_60 - .L_59)
.L_59:
        /*f508*/ 	.word	0x00000080
        /*f50c*/ 	.word	0x00000001
        /*f510*/ 	.word	0x00000001


	//----- nvinfo : EIATTR_CRS_STACK_SIZE
	.align		4
.L_60:
        /*f514*/ 	.byte	0x04, 0x1e
        /*f516*/ 	.short	(.L_62 - .L_61)
.L_61:
        /*f518*/ 	.word	0x00000000


	//----- nvinfo : EIATTR_CBANK_PARAM_SIZE
	.align		4
.L_62:
        /*f51c*/ 	.byte	0x03, 0x19
        /*f51e*/ 	.short	0x0050


	//----- nvinfo : EIATTR_PARAM_CBANK
	.align		4
        /*f520*/ 	.byte	0x04, 0x0a
        /*f522*/ 	.short	(.L_64 - .L_63)
	.align		4
.L_63:
        /*f524*/ 	.word	index@(.nv.constant0.matmul_kernel)
        /*f528*/ 	.short	0x0380
        /*f52a*/ 	.short	0x0050


	//----- nvinfo : EIATTR_SW_WAR
	.align		4
.L_64:
        /*f52c*/ 	.byte	0x04, 0x36
        /*f52e*/ 	.short	(.L_66 - .L_65)
.L_65:
        /*f530*/ 	.word	0x00000008
.L_66:


//--------------------- .nv.compat                --------------------------
	.section	.nv.compat,"",@"SHT_CUDA_COMPAT_INFO"
	.align	4
        /*0000*/ 	.byte	0x02, 0x02, 0x02, 0x00, 0x02, 0x05, 0x05, 0x00, 0x02, 0x03, 0x00, 0x00, 0x02, 0x06, 0x01, 0x00


//--------------------- .nv.callgraph             --------------------------
	.section	.nv.callgraph,"",@"SHT_CUDA_CALLGRAPH"
	.align	4
	.sectionentsize	8
	.align		4
        /*0000*/ 	.word	0x00000000
	.align		4
        /*0004*/ 	.word	0xffffffff
	.align		4
        /*0008*/ 	.word	0x00000000
	.align		4
        /*000c*/ 	.word	0xfffffffe
	.align		4
        /*0010*/ 	.word	0x00000000
	.align		4
        /*0014*/ 	.word	0xfffffffd
	.align		4
        /*0018*/ 	.word	0x00000000
	.align		4
        /*001c*/ 	.word	0xfffffffc


//--------------------- .text.matmul_kernel       --------------------------
	.section	.text.matmul_kernel,"ax",@progbits
	.align	128
        .global         matmul_kernel
        .type           matmul_kernel,@function
        .size           matmul_kernel,(.L_x_20 - matmul_kernel)
        .other          matmul_kernel,@"STO_CUDA_ENTRY STV_DEFAULT"
matmul_kernel:
.text.matmul_kernel:
[----:B------:R-:W0:Y:S01]  /*0000*/  LDC R1, c[0x0][0x37c] ;  /* 0x0000df00ff017b82 */ /* 0x000e220000000800 */
[----:B------:R-:W1:Y:S01]  /*0010*/  S2R R0, SR_TID.X ;  /* 0x0000000000007919 */ /* 0x000e620000002100 */
[----:B0-----:R-:W-:Y:S01]  /*0020*/  VIADD R1, R1, 0xffffdfe0 ;  /* 0xffffdfe001017836 */ /* 0x001fe20000000000 */
[----:B-1----:R-:W-:-:S13]  /*0030*/  ISETP.GE.U32.AND P0, PT, R0, 0x20, PT ;  /* 0x000000200000780c */ /* 0x002fda0003f06070 */
[----:B------:R-:W-:Y:S02]  /*0040*/  VOTEU.ANY UP0, P0 ;  /* 0x0000000000ff7886 */ /* 0x000fe40000000100 */
[----:B------:R-:W-:Y:S05]  /*0050*/  BRA.U UP0, `(.L_x_0) ;  /* 0x0000000100b47547 */ /* 0x000fea000b800000 */
[----:B------:R-:W0:Y:S01]  /*0060*/  S2UR UR6, SR_CgaCtaId ;  /* 0x00000000000679c3 */ /* 0x000e220000008800 */
[----:B------:R-:W-:Y:S01]  /*0070*/  NOP ;  /* 0x0000000000007918 */ /* 0x000fe20000000000 */
[----:B------:R-:W-:Y:S02]  /*0080*/  UMOV UR4, 0x40 ;  /* 0x0000004000047882 */ /* 0x000fe40000000000 */
[----:B0-----:R-:W-:-:S09]  /*0090*/  ULEA UR4, UR6, UR4, 0x18 ;  /* 0x0000000406047291 */ /* 0x001fd2000f8ec0ff */
[----:B------:R-:W0:Y:S01]  /*00a0*/  LDS.U8 R2, [UR4] ;  /* 0x00000004ff027984 */ /* 0x000e220008000000 */
[----:B------:R-:W-:Y:S02]  /*00b0*/  UMOV UR4, 0x400 ;  /* 0x0000040000047882 */ /* 0x000fe40000000000 */
[----:B------:R-:W-:Y:S01]  /*00c0*/  ULEA UR4, UR6, UR4, 0x18 ;  /* 0x0000000406047291 */ /* 0x000fe2000f8ec0ff */
[----:B0-----:R-:W-:-:S13]  /*00d0*/  ISETP.NE.AND P0, PT, R2, RZ, PT ;  /* 0x000000ff0200720c */ /* 0x001fda0003f05270 */
[----:B------:R-:W-:Y:S05]  /*00e0*/  @P0 BRA `(.L_x_1) ;  /* 0x0000000000780947 */ /* 0x000fea0003800000 */
[----:B------:R-:W-:-:S13]  /*00f0*/  ELECT P0, URZ, PT ;  /* 0x0000000000ff782f */ /* 0x000fda0003800000 */
[----:B------:R-:W-:Y:S05]  /*0100*/  @!P0 BRA `(.L_x_2) ;  /* 0x0000000000808947 */ /* 0x000fea0003800000 */
[----:B------:R-:W-:Y:S01]  /*0110*/  UMOV UR5, 0x1 ;  /* 0x0000000100057882 */ /* 0x000fe20000000000 */
[----:B------:R-:W-:-:S04]  /*0120*/  IMAD.MOV.U32 R5, RZ, RZ, 0x1 ;  /* 0x00000001ff057424 */ /* 0x000fc800078e00ff */
[----:B------:R-:W-:Y:S04]  /*0130*/  DEPBAR.LE SB0, 0x36 ;  /* 0x00008d800000791a */ /* 0x000fe80000000000 */
[----:B------:R-:W0:Y:S02]  /*0140*/  UTCATOMSWS.FIND_AND_SET.ALIGN UP1, UR5, UR5 ;  /* 0x00000005000575e3 */ /* 0x000e240008020800 */
[----:B0-----:R-:W-:-:S04]  /*0150*/  PLOP3.LUT P0, PT, PT, PT, UP1, 0x80, 0x8 ;  /* 0x000000000008781c */ /* 0x001fc80003f0f018 */
[----:B------:R-:W-:-:S04]  /*0160*/  SEL R2, RZ, 0xffffffff, !P0 ;  /* 0xffffffffff027807 */ /* 0x000fc80004000000 */
[----:B------:R-:W-:Y:S01]  /*0170*/  ISETP.NE.AND P0, PT, R2, RZ, PT ;  /* 0x000000ff0200720c */ /* 0x000fe20003f05270 */
[----:B------:R-:W-:-:S12]  /*0180*/  IMAD.U32 R2, RZ, RZ, UR5 ;  /* 0x00000005ff027e24 */ /* 0x000fd8000f8e00ff */
[----:B------:R-:W-:Y:S05]  /*0190*/  @P0 BRA `(.L_x_3) ;  /* 0x0000000000240947 */ /* 0x000fea0003800000 */
.L_x_4:
[----:B------:R-:W-:Y:S05]  /*01a0*/  NANOSLEEP 0x64 ;  /* 0x000000640000795d */ /* 0x000fea0003800000 */
[----:B------:R-:W-:-:S05]  /*01b0*/  UMOV UR5, 0x1 ;  /* 0x0000000100057882 */ /* 0x000fca0000000000 */
[----:B------:R-:W-:Y:S04]  /*01c0*/  DEPBAR.LE SB0, 0x36 ;  /* 0x00008d800000791a */ /* 0x000fe80000000000 */
[----:B------:R-:W0:Y:S02]  /*01d0*/  UTCATOMSWS.FIND_AND_SET.ALIGN UP1, UR5, UR5 ;  /* 0x00000005000575e3 */ /* 0x000e240008020800 */
[----:B0-----:R-:W-:-:S04]  /*01e0*/  PLOP3.LUT P0, PT, PT, PT, UP1, 0x80, 0x8 ;  /* 0x000000000008781c */ /* 0x001fc80003f0f018 */
[----:B------:R-:W-:-:S04]  /*01f0*/  SEL R2, RZ, 0xffffffff, !P0 ;  /* 0xffffffffff027807 */ /* 0x000fc80004000000 */
[----:B------:R-:W-:Y:S01]  /*0200*/  ISETP.NE.AND P0, PT, R2, RZ, PT ;  /* 0x000000ff0200720c */ /* 0x000fe20003f05270 */
[----:B------:R-:W-:-:S12]  /*0210*/  IMAD.U32 R2, RZ, RZ, UR5 ;  /* 0x00000005ff027e24 */ /* 0x000fd8000f8e00ff */
[----:B------:R-:W-:Y:S05]  /*0220*/  @!P0 BRA `(.L_x_4) ;  /* 0xfffffffc00dc8947 */ /* 0x000fea000383ffff */
.L_x_3:
[C---:B------:R-:W-:Y:S01]  /*0230*/  VIADD R4, R2.reuse, 0x10 ;  /* 0x0000001002047836 */ /* 0x040fe20000000000 */
[----:B------:R-:W-:Y:S01]  /*0240*/  UMOV UR5, 0x50 ;  /* 0x0000005000057882 */ /* 0x000fe20000000000 */
[C---:B------:R-:W-:Y:S01]  /*0250*/  SHF.L.U32 R3, R5.reuse, R2, RZ ;  /* 0x0000000205037219 */ /* 0x040fe200000006ff */
[----:B------:R-:W-:Y:S01]  /*0260*/  ULEA UR5, UR6, UR5, 0x18 ;  /* 0x0000000506057291 */ /* 0x000fe2000f8ec0ff */
[----:B------:R-:W-:Y:S01]  /*0270*/  IMAD.SHL.U32 R2, R2, 0x20, RZ ;  /* 0x0000002002027824 */ /* 0x000fe200078e00ff */
[----:B------:R-:W-:-:S04]  /*0280*/  SHF.L.U32 R4, R5, R4, RZ ;  /* 0x0000000405047219 */ /* 0x000fc800000006ff */
[----:B------:R-:W-:-:S05]  /*0290*/  LOP3.LUT R3, R4, R3, RZ, 0xfc, !PT ;  /* 0x0000000304037212 */ /* 0x000fca00078efcff */
[----:B------:R0:W-:Y:S04]  /*02a0*/  ATOMS.OR RZ, [UR5], R3 ;  /* 0x00000003ffff798c */ /* 0x0001e8000b000005 */
[----:B------:R0:W-:Y:S01]  /*02b0*/  STS [UR4], R2 ;  /* 0x00000002ff007988 */ /* 0x0001e20008000804 */
[----:B------:R-:W-:Y:S05]  /*02c0*/  BRA `(.L_x_2) ;  /* 0x0000000000107947 */ /* 0x000fea0003800000 */
.L_x_1:
[----:B------:R-:W-:-:S05]  /*02d0*/  IMAD.MOV.U32 R2, RZ, RZ, -0x1 ;  /* 0xffffffffff027424 */ /* 0x000fca00078e00ff */
[----:B------:R0:W-:Y:S02]  /*02e0*/  STS [UR4], R2 ;  /* 0x00000002ff007988 */ /* 0x0001e40008000804 */
[----:B0-----:R-:W-:-:S07]  /*02f0*/  MOV R2, 0x310 ;  /* 0x0000031000027802 */ /* 0x001fce0000000f00 */
[----:B------:R-:W-:Y:S05]  /*0300*/  CALL.REL.NOINC `($__internal_1_$__cuda_sm10x_tcgen05_guardrail_trap_phase_invalid_during_alloc) ;  /* 0x0000049c00f87944 */ /* 0x000fea0003c00000 */
.L_x_2:
[----:B------:R-:W-:Y:S05]  /*0310*/  WARPSYNC.ALL ;  /* 0x0000000000007948 */ /* 0x000fea0003800000 */
[----:B------:R-:W-:Y:S01]  /*0320*/  NOP ;  /* 0x0000000000007918 */ /* 0x000fe20000000000 */
.L_x_0:
[----:B------:R-:W1:Y:S01]  /*0330*/  LDC.64 R24, c[0x0][0x398] ;  /* 0x0000e600ff187b82 */ /* 0x000e620000000a00 */
[----:B------:R-:W2:Y:S01]  /*0340*/  S2R R7, SR_CTAID.X ;  /* 0x0000000000077919 */ /* 0x000ea20000002500 */
[----:B------:R-:W-:Y:S01]  /*0350*/  LOP3.LUT R44, R0, 0x7f, RZ, 0xc0, !PT ;  /* 0x0000007f002c7812 */ /* 0x000fe200078ec0ff */
[----:B------:R-:W-:Y:S01]  /*0360*/  UMOV UR5, 0x400 ;  /* 0x0000040000057882 */ /* 0x000fe20000000000 */
[----:B------:R-:W-:Y:S01]  /*0370*/  SHF.R.U32.HI R0, RZ, 0x5, R0 ;  /* 0x00000005ff007819 */ /* 0x000fe20000011600 */
[----:B------:R-:W3:Y:S01]  /*0380*/  LDCU UR11, c[0x0][0x3a4] ;  /* 0x00007480ff0b77ac */ /* 0x000ee20008000800 */
[----:B------:R-:W-:Y:S02]  /*0390*/  ISETP.NE.U32.AND P5, PT, R44, RZ, PT ;  /* 0x000000ff2c00720c */ /* 0x000fe40003fa5070 */
[----:B------:R-:W4:Y:S01]  /*03a0*/  S2UR UR9, SR_CgaCtaId ;  /* 0x00000000000979c3 */ /* 0x000f220000008800 */
[----:B------:R-:W-:Y:S01]  /*03b0*/  R2UR UR12, R0 ;  /* 0x00000000000c72ca */ /* 0x000fe200000e0000 */
[----:B------:R-:W0:Y:S01]  /*03c0*/  LDCU.128 UR20, c[0x0][0x380] ;  /* 0x00007000ff1477ac */ /* 0x000e220008000c00 */
[----:B------:R-:W-:-:S05]  /*03d0*/  UMOV UR10, 0x1 ;  /* 0x00000001000a7882 */ /* 0x000fca0000000000 */
[----:B------:R-:W5:Y:S06]  /*03e0*/  LDC R26, c[0x0][0x3a0] ;  /* 0x0000e800ff1a7b82 */ /* 0x000f6c0000000800 */
[----:B------:R-:W-:Y:S01]  /*03f0*/  USHF.L.U32 UR4, UR12, 0x15, URZ ;  /* 0x000000150c047899 */ /* 0x000fe200080006ff */
[----:B01----:R-:W-:-:S03]  /*0400*/  VIADD R2, R25, 0xf ;  /* 0x0000000f19027836 */ /* 0x003fc60000000000 */
[----:B------:R-:W-:Y:S02]  /*0410*/  ULOP3.LUT UR4, UR4, 0x600000, URZ, 0xc0, !UPT ;  /* 0x0060000004047892 */ /* 0x000fe4000f8ec0ff */
[----:B------:R-:W-:Y:S01]  /*0420*/  SHF.R.S32.HI R3, RZ, 0x1f, R2 ;  /* 0x0000001fff037819 */ /* 0x000fe20000011402 */
[----:B----4-:R-:W-:-:S03]  /*0430*/  ULEA UR5, UR9, UR5, 0x18 ;  /* 0x0000000509057291 */ /* 0x010fc6000f8ec0ff */
[----:B------:R-:W-:Y:S02]  /*0440*/  LEA.HI R3, R3, R2, RZ, 0x4 ;  /* 0x0000000203037211 */ /* 0x000fe400078f20ff */
[----:B--2---:R-:W-:Y:S01]  /*0450*/  IABS R8, R7 ;  /* 0x0000000700087213 */ /* 0x004fe20000000000 */
[----:B------:R-:W-:Y:S01]  /*0460*/  UIADD3 UR8, UPT, UPT, UR5, 0x22000, URZ ;  /* 0x0002200005087890 */ /* 0x000fe2000fffe0ff */
[----:B------:R-:W-:Y:S01]  /*0470*/  SHF.R.S32.HI R3, RZ, 0x4, R3 ;  /* 0x00000004ff037819 */ /* 0x000fe20000011403 */
[----:B-----5:R-:W-:-:S04]  /*0480*/  VIADD R0, R26, 0xffffffff ;  /* 0xffffffff1a007836 */ /* 0x020fc80000000000 */
[----:B------:R-:W-:Y:S01]  /*0490*/  IMAD.SHL.U32 R4, R3, 0x8, RZ ;  /* 0x0000000803047824 */ /* 0x000fe200078e00ff */
[----:B------:R-:W-:Y:S01]  /*04a0*/  BAR.SYNC.DEFER_BLOCKING 0x0 ;  /* 0x0000000000007b1d */ /* 0x000fe20000010000 */
[----:B------:R-:W-:-:S03]  /*04b0*/  ISETP.GE.U32.AND P4, PT, R0, 0x7fffff00, PT ;  /* 0x7fffff000000780c */ /* 0x000fc60003f86070 */
[-C--:B------:R-:W-:Y:S02]  /*04c0*/  IABS R9, R4.reuse ;  /* 0x0000000400097213 */ /* 0x080fe40000000000 */
[----:B------:R-:W-:Y:S02]  /*04d0*/  IABS R10, R4 ;  /* 0x00000004000a7213 */ /* 0x000fe40000000000 */
[----:B------:R-:W0:Y:S08]  /*04e0*/  I2F.RP R5, R9 ;  /* 0x0000000900057306 */ /* 0x000e300000209400 */
[----:B0-----:R-:W0:Y:S02]  /*04f0*/  MUFU.RCP R5, R5 ;  /* 0x0000000500057308 */ /* 0x001e240000001000 */
[----:B0-----:R-:W-:-:S02]  /*0500*/  VIADD R2, R5, 0xffffffe ;  /* 0x0ffffffe05027836 */ /* 0x001fc40000000000 */
[----:B------:R-:W-:-:S04]  /*0510*/  IMAD.MOV R5, RZ, RZ, -R10 ;  /* 0x000000ffff057224 */ /* 0x000fc800078e0a0a */
[----:B------:R0:W1:Y:S02]  /*0520*/  F2I.FTZ.U32.TRUNC.NTZ R3, R2 ;  /* 0x0000000200037305 */ /* 0x000064000021f000 */
[----:B0-----:R-:W-:Y:S02]  /*0530*/  IMAD.MOV.U32 R2, RZ, RZ, RZ ;  /* 0x000000ffff027224 */ /* 0x001fe400078e00ff */
[----:B-1----:R-:W-:-:S04]  /*0540*/  IMAD.MOV R6, RZ, RZ, -R3 ;  /* 0x000000ffff067224 */ /* 0x002fc800078e0a03 */
[----:B------:R-:W-:Y:S02]  /*0550*/  IMAD R11, R6, R9, RZ ;  /* 0x00000009060b7224 */ /* 0x000fe400078e02ff */
[----:B------:R-:W-:Y:S02]  /*0560*/  IMAD.MOV.U32 R6, RZ, RZ, R8 ;  /* 0x000000ffff067224 */ /* 0x000fe400078e0008 */
[----:B------:R-:W-:-:S06]  /*0570*/  IMAD.HI.U32 R3, R3, R11, R2 ;  /* 0x0000000b03037227 */ /* 0x000fcc00078e0002 */
[----:B------:R-:W-:-:S04]  /*0580*/  IMAD.HI.U32 R3, R3, R6, RZ ;  /* 0x0000000603037227 */ /* 0x000fc800078e00ff */
[----:B------:R-:W-:-:S05]  /*0590*/  IMAD R2, R3, R5, R6 ;  /* 0x0000000503027224 */ /* 0x000fca00078e0206 */
[----:B------:R-:W-:-:S13]  /*05a0*/  ISETP.GT.U32.AND P1, PT, R9, R2, PT ;  /* 0x000000020900720c */ /* 0x000fda0003f24070 */
[----:B------:R-:W-:Y:S02]  /*05b0*/  @!P1 IMAD.IADD R2, R2, 0x1, -R9 ;  /* 0x0000000102029824 */ /* 0x000fe400078e0a09 */
[----:B------:R-:W-:Y:S01]  /*05c0*/  @!P1 VIADD R3, R3, 0x1 ;  /* 0x0000000103039836 */ /* 0x000fe20000000000 */
[----:B------:R-:W-:Y:S02]  /*05d0*/  ISETP.NE.AND P1, PT, R4, RZ, PT ;  /* 0x000000ff0400720c */ /* 0x000fe40003f25270 */
[----:B------:R-:W-:Y:S02]  /*05e0*/  ISETP.GE.U32.AND P0, PT, R2, R9, PT ;  /* 0x000000090200720c */ /* 0x000fe40003f06070 */
[----:B------:R-:W-:-:S04]  /*05f0*/  LOP3.LUT R2, R7, R4, RZ, 0x3c, !PT ;  /* 0x0000000407027212 */ /* 0x000fc800078e3cff */
[----:B------:R-:W-:Y:S01]  /*0600*/  ISETP.GE.AND P2, PT, R2, RZ, PT ;  /* 0x000000ff0200720c */ /* 0x000fe20003f46270 */
[----:B------:R-:W-:-:S06]  /*0610*/  VIADD R2, R24, 0xff ;  /* 0x000000ff18027836 */ /* 0x000fcc0000000000 */
[----:B------:R-:W-:-:S04]  /*0620*/  @P0 VIADD R3, R3, 0x1 ;  /* 0x0000000103030836 */ /* 0x000fc80000000000 */
[----:B------:R-:W-:Y:S01]  /*0630*/  IMAD.MOV.U32 R5, RZ, RZ, R3 ;  /* 0x000000ffff057224 */ /* 0x000fe200078e0003 */
[----:B------:R-:W-:-:S03]  /*0640*/  SHF.R.S32.HI R3, RZ, 0x1f, R2 ;  /* 0x0000001fff037819 */ /* 0x000fc60000011402 */
[----:B------:R-:W-:Y:S01]  /*0650*/  @!P2 IMAD.MOV R5, RZ, RZ, -R5 ;  /* 0x000000ffff05a224 */ /* 0x000fe200078e0a05 */
[----:B------:R-:W-:Y:S02]  /*0660*/  @!P1 LOP3.LUT R5, RZ, R4, RZ, 0x33, !PT ;  /* 0x00000004ff059212 */ /* 0x000fe400078e33ff */
[----:B------:R-:W-:-:S03]  /*0670*/  LEA.HI R3, R3, R2, RZ, 0x8 ;  /* 0x0000000203037211 */ /* 0x000fc600078f40ff */
[----:B------:R-:W-:Y:S02]  /*0680*/  IMAD.SHL.U32 R10, R5, 0x8, RZ ;  /* 0x00000008050a7824 */ /* 0x000fe400078e00ff */
[----:B------:R-:W-:-:S03]  /*0690*/  IMAD.MOV R5, RZ, RZ, -R5 ;  /* 0x000000ffff057224 */ /* 0x000fc600078e0a05 */
[----:B------:R-:W-:Y:S01]  /*06a0*/  LEA.HI.SX32 R3, R3, -R10, 0x18 ;  /* 0x8000000a03037211 */ /* 0x000fe200078fc2ff */
[----:B------:R-:W-:-:S03]  /*06b0*/  IMAD R9, R4, R5, R7 ;  /* 0x0000000504097224 */ /* 0x000fc600078e0207 */
[----:B------:R-:W-:Y:S02]  /*06c0*/  VIMNMX R12, PT, PT, R3, 0x8, PT ;  /* 0x00000008030c7848 */ /* 0x000fe40003fe0100 */
[----:B------:R-:W-:Y:S02]  /*06d0*/  IABS R4, R9 ;  /* 0x0000000900047213 */ /* 0x000fe40000000000 */
[-C--:B------:R-:W-:Y:S02]  /*06e0*/  IABS R8, R12.reuse ;  /* 0x0000000c00087213 */ /* 0x080fe40000000000 */
[----:B------:R-:W-:Y:S02]  /*06f0*/  IABS R7, R12 ;  /* 0x0000000c00077213 */ /* 0x000fe40000000000 */
[----:B------:R-:W0:Y:S08]  /*0700*/  I2F.RP R6, R8 ;  /* 0x0000000800067306 */ /* 0x000e300000209400 */
[----:B0-----:R-:W0:Y:S02]  /*0710*/  MUFU.RCP R6, R6 ;  /* 0x0000000600067308 */ /* 0x001e240000001000 */
[----:B0-----:R-:W-:-:S06]  /*0720*/  VIADD R2, R6, 0xffffffe ;  /* 0x0ffffffe06027836 */ /* 0x001fcc0000000000 */
[----:B------:R0:W1:Y:S02]  /*0730*/  F2I.FTZ.U32.TRUNC.NTZ R3, R2 ;  /* 0x0000000200037305 */ /* 0x000064000021f000 */
[----:B0-----:R-:W-:Y:S02]  /*0740*/  IMAD.MOV.U32 R2, RZ, RZ, RZ ;  /* 0x000000ffff027224 */ /* 0x001fe400078e00ff */
[----:B-1----:R-:W-:-:S04]  /*0750*/  IMAD.MOV R11, RZ, RZ, -R3 ;  /* 0x000000ffff0b7224 */ /* 0x002fc800078e0a03 */
[----:B------:R-:W-:-:S04]  /*0760*/  IMAD.MOV.U32 R5, RZ, RZ, R11 ;  /* 0x000000ffff057224 */ /* 0x000fc800078e000b */
[----:B------:R-:W-:-:S04]  /*0770*/  IMAD R5, R5, R8, RZ ;  /* 0x0000000805057224 */ /* 0x000fc800078e02ff */
[----:B------:R-:W-:Y:S01]  /*0780*/  IMAD.HI.U32 R3, R3, R5, R2 ;  /* 0x0000000503037227 */ /* 0x000fe200078e0002 */
[----:B------:R-:W-:-:S03]  /*0790*/  IABS R2, R24 ;  /* 0x0000001800027213 */ /* 0x000fc60000000000 */
[----:B------:R-:W-:Y:S02]  /*07a0*/  IMAD.MOV R5, RZ, RZ, -R7 ;  /* 0x000000ffff057224 */ /* 0x000fe400078e0a07 */
[----:B------:R-:W-:-:S04]  /*07b0*/  IMAD.HI.U32 R14, R3, R4, RZ ;  /* 0x00000004030e7227 */ /* 0x000fc800078e00ff */
[----:B------:R-:W-:Y:S01]  /*07c0*/  IMAD R3, R14, R5, R4 ;  /* 0x000000050e037224 */ /* 0x000fe200078e0204 */
[----:B------:R-:W-:Y:S01]  /*07d0*/  IABS R5, R25 ;  /* 0x0000001900057213 */ /* 0x000fe20000000000 */
[----:B------:R-:W0:Y:S03]  /*07e0*/  I2F.RP R4, R2 ;  /* 0x0000000200047306 */ /* 0x000e260000209400 */
[----:B------:R-:W-:-:S05]  /*07f0*/  ISETP.GT.U32.AND P1, PT, R8, R3, PT ;  /* 0x000000030800720c */ /* 0x000fca0003f24070 */
[----:B0-----:R-:W0:Y:S08]  /*0800*/  MUFU.RCP R4, R4 ;  /* 0x0000000400047308 */ /* 0x001e300000001000 */
[----:B------:R-:W-:Y:S02]  /*0810*/  @!P1 IMAD.IADD R3, R3, 0x1, -R8 ;  /* 0x0000000103039824 */ /* 0x000fe400078e0a08 */
[----:B------:R-:W-:Y:S01]  /*0820*/  @!P1 VIADD R14, R14, 0x1 ;  /* 0x000000010e0e9836 */ /* 0x000fe20000000000 */
[----:B------:R-:W-:-:S02]  /*0830*/  ISETP.NE.AND P1, PT, R12, RZ, PT ;  /* 0x000000ff0c00720c */ /* 0x000fc40003f25270 */
[----:B------:R-:W-:Y:S02]  /*0840*/  ISETP.GE.U32.AND P0, PT, R3, R8, PT ;  /* 0x000000080300720c */ /* 0x000fe40003f06070 */
[----:B------:R-:W-:Y:S01]  /*0850*/  LOP3.LUT R3, R9, R12, RZ, 0x3c, !PT ;  /* 0x0000000c09037212 */ /* 0x000fe200078e3cff */
[----:B------:R-:W1:Y:S01]  /*0860*/  LDS R8, [UR5] ;  /* 0x00000005ff087984 */ /* 0x000e620008000800 */
[----:B------:R-:W-:Y:S02]  /*0870*/  BAR.SYNC.DEFER_BLOCKING 0x0 ;  /* 0x0000000000007b1d */ /* 0x000fe40000010000 */
[----:B------:R-:W-:Y:S01]  /*0880*/  ISETP.GE.AND P2, PT, R3, RZ, PT ;  /* 0x000000ff0300720c */ /* 0x000fe20003f46270 */
[----:B0-----:R-:W-:-:S06]  /*0890*/  VIADD R6, R4, 0xffffffe ;  /* 0x0ffffffe04067836 */ /* 0x001fcc0000000000 */
[----:B------:R-:W-:Y:S01]  /*08a0*/  @P0 VIADD R14, R14, 0x1 ;  /* 0x000000010e0e0836 */ /* 0x000fe20000000000 */
[----:B------:R-:W0:Y:S05]  /*08b0*/  I2F.RP R4, R5 ;  /* 0x0000000500047306 */ /* 0x000e2a0000209400 */
[----:B------:R-:W-:Y:S01]  /*08c0*/  @!P2 IMAD.MOV R14, RZ, RZ, -R14 ;  /* 0x000000ffff0ea224 */ /* 0x000fe200078e0a0e */
[----:B------:R-:W-:Y:S02]  /*08d0*/  @!P1 LOP3.LUT R14, RZ, R12, RZ, 0x33, !PT ;  /* 0x0000000cff0e9212 */ /* 0x000fe400078e33ff */
[----:B------:R2:W4:Y:S03]  /*08e0*/  F2I.FTZ.U32.TRUNC.NTZ R7, R6 ;  /* 0x0000000600077305 */ /* 0x000526000021f000 */
[----:B------:R-:W-:-:S04]  /*08f0*/  IMAD.MOV R3, RZ, RZ, -R14 ;  /* 0x000000ffff037224 */ /* 0x000fc800078e0a0e */
[----:B------:R-:W-:Y:S01]  /*0900*/  IMAD R3, R12, R3, R9 ;  /* 0x000000030c037224 */ /* 0x000fe200078e0209 */
[----:B0-----:R-:W0:Y:S01]  /*0910*/  MUFU.RCP R4, R4 ;  /* 0x0000000400047308 */ /* 0x001e220000001000 */
[----:B--2---:R-:W-:Y:S02]  /*0920*/  IMAD.MOV.U32 R6, RZ, RZ, RZ ;  /* 0x000000ffff067224 */ /* 0x004fe400078e00ff */
[----:B------:R-:W-:Y:S02]  /*0930*/  IMAD.IADD R3, R10, 0x1, R3 ;  /* 0x000000010a037824 */ /* 0x000fe400078e0203 */
[----:B----4-:R-:W-:Y:S02]  /*0940*/  IMAD.MOV R11, RZ, RZ, -R7 ;  /* 0x000000ffff0b7224 */ /* 0x010fe400078e0a07 */
[----:B------:R-:W-:Y:S01]  /*0950*/  IMAD.SHL.U32 R9, R3, 0x100, RZ ;  /* 0x0000010003097824 */ /* 0x000fe200078e00ff */
[----:B------:R-:W-:Y:S01]  /*0960*/  PRMT R16, R44, 0x6540, R3 ;  /* 0x000065402c107816 */ /* 0x000fe20000000003 */
[----:B------:R-:W-:Y:S01]  /*0970*/  IMAD R11, R11, R2, RZ ;  /* 0x000000020b0b7224 */ /* 0x000fe200078e02ff */
[----:B-1----:R-:W-:Y:S01]  /*0980*/  R2UR UR6, R8 ;  /* 0x00000000080672ca */ /* 0x002fe200000e0000 */
[----:B------:R-:W-:Y:S01]  /*0990*/  VIADD R8, R26, 0xffffffe7 ;  /* 0xffffffe71a087836 */ /* 0x000fe20000000000 */
[----:B------:R-:W-:Y:S01]  /*09a0*/  LOP3.LUT R15, R9, 0x80, R44, 0xfe, !PT ;  /* 0x00000080090f7812 */ /* 0x000fe200078efe2c */
[----:B------:R-:W-:Y:S01]  /*09b0*/  IMAD.HI.U32 R6, R7, R11, R6 ;  /* 0x0000000b07067227 */ /* 0x000fe200078e0006 */
[----:B------:R-:W-:Y:S01]  /*09c0*/  IABS R7, R16 ;  /* 0x0000001000077213 */ /* 0x000fe20000000000 */
[----:B------:R1:W-:Y:S01]  /*09d0*/  STL [R1+0x1860], R16 ;  /* 0x0018601001007387 */ /* 0x0003e20000100800 */
[----:B------:R-:W-:Y:S01]  /*09e0*/  IABS R9, R15 ;  /* 0x0000000f00097213 */ /* 0x000fe20000000000 */
[----:B0-----:R-:W-:Y:S01]  /*09f0*/  VIADD R12, R4, 0xffffffe ;  /* 0x0ffffffe040c7836 */ /* 0x001fe20000000000 */
[----:B------:R-:W-:Y:S01]  /*0a00*/  ISETP.GE.AND P3, PT, R15, RZ, PT ;  /* 0x000000ff0f00720c */ /* 0x000fe20003f66270 */
[C---:B------:R-:W-:Y:S01]  /*0a10*/  IMAD.HI.U32 R3, R6.reuse, R7, RZ ;  /* 0x0000000706037227 */ /* 0x040fe200078e00ff */
[----:B------:R1:W-:Y:S01]  /*0a20*/  STL [R1+0x1864], R15 ;  /* 0x0018640f01007387 */ /* 0x0003e20000100800 */
[----:B------:R0:W2:Y:S02]  /*0a30*/  F2I.FTZ.U32.TRUNC.NTZ R13, R12 ;  /* 0x0000000c000d7305 */ /* 0x0000a4000021f000 */
[----:B------:R-:W-:Y:S01]  /*0a40*/  IMAD.HI.U32 R6, R6, R9, RZ ;  /* 0x0000000906067227 */ /* 0x000fe200078e00ff */
[----:B------:R-:W-:-:S03]  /*0a50*/  UIADD3 UR7, UPT, UPT, UR6, UR4, URZ ;  /* 0x0000000406077290 */ /* 0x000fc6000fffe0ff */
[----:B------:R-:W-:Y:S02]  /*0a60*/  IMAD.MOV R6, RZ, RZ, -R6 ;  /* 0x000000ffff067224 */ /* 0x000fe400078e0a06 */
[----:B------:R-:W-:Y:S02]  /*0a70*/  IMAD.MOV R3, RZ, RZ, -R3 ;  /* 0x000000ffff037224 */ /* 0x000fe400078e0a03 */
[C---:B------:R-:W-:Y:S02]  /*0a80*/  IMAD R9, R2.reuse, R6, R9 ;  /* 0x0000000602097224 */ /* 0x040fe400078e0209 */
[C---:B------:R-:W-:Y:S02]  /*0a90*/  IMAD R3, R2.reuse, R3, R7 ;  /* 0x0000000302037224 */ /* 0x040fe400078e0207 */
[----:B0-----:R-:W-:Y:S01]  /*0aa0*/  IMAD.MOV.U32 R12, RZ, RZ, RZ ;  /* 0x000000ffff0c7224 */ /* 0x001fe200078e00ff */
[C---:B------:R-:W-:Y:S01]  /*0ab0*/  ISETP.GT.U32.AND P1, PT, R2.reuse, R9, PT ;  /* 0x000000090200720c */ /* 0x040fe20003f24070 */
[----:B--2---:R-:W-:Y:S01]  /*0ac0*/  IMAD.MOV R4, RZ, RZ, -R13 ;  /* 0x000000ffff047224 */ /* 0x004fe200078e0a0d */
[----:B------:R-:W-:-:S03]  /*0ad0*/  ISETP.GT.U32.AND P0, PT, R2, R3, PT ;  /* 0x000000030200720c */ /* 0x000fc60003f04070 */
[----:B------:R-:W-:-:S04]  /*0ae0*/  IMAD R7, R4, R5, RZ ;  /* 0x0000000504077224 */ /* 0x000fc800078e02ff */
[----:B------:R-:W-:Y:S02]  /*0af0*/  IMAD.HI.U32 R12, R13, R7, R12 ;  /* 0x000000070d0c7227 */ /* 0x000fe400078e000c */
[----:B------:R-:W0:Y:S02]  /*0b00*/  LDC.64 R6, c[0x0][0x3a8] ;  /* 0x0000ea00ff067b82 */ /* 0x000e240000000a00 */
[--C-:B------:R-:W-:Y:S02]  /*0b10*/  @!P1 IMAD.IADD R9, R9, 0x1, -R2.reuse ;  /* 0x0000000109099824 */ /* 0x100fe400078e0a02 */
[----:B------:R-:W-:-:S03]  /*0b20*/  @!P0 IMAD.IADD R3, R3, 0x1, -R2 ;  /* 0x0000000103038824 */ /* 0x000fc600078e0a02 */
[C---:B------:R-:W-:Y:S02]  /*0b30*/  ISETP.GT.U32.AND P1, PT, R2.reuse, R9, PT ;  /* 0x000000090200720c */ /* 0x040fe40003f24070 */
[----:B------:R-:W-:-:S11]  /*0b40*/  ISETP.GT.U32.AND P0, PT, R2, R3, PT ;  /* 0x000000030200720c */ /* 0x000fd60003f04070 */
[--C-:B------:R-:W-:Y:S01]  /*0b50*/  @!P1 IMAD.IADD R9, R9, 0x1, -R2.reuse ;  /* 0x0000000109099824 */ /* 0x100fe200078e0a02 */
[----:B------:R-:W-:Y:S01]  /*0b60*/  ISETP.GE.AND P1, PT, R16, RZ, PT ;  /* 0x000000ff1000720c */ /* 0x000fe20003f26270 */
[----:B------:R-:W-:Y:S01]  /*0b70*/  @!P0 IMAD.IADD R3, R3, 0x1, -R2 ;  /* 0x0000000103038824 */ /* 0x000fe200078e0a02 */
[----:B------:R-:W-:Y:S01]  /*0b80*/  ISETP.NE.AND P0, PT, R24, RZ, PT ;  /* 0x000000ff1800720c */ /* 0x000fe20003f05270 */
[----:B------:R-:W-:Y:S01]  /*0b90*/  VIADD R2, R26, 0xfffffff7 ;  /* 0xfffffff71a027836 */ /* 0x000fe20000000000 */
[----:B------:R-:W-:Y:S01]  /*0ba0*/  LOP3.LUT R24, RZ, R24, RZ, 0x33, !PT ;  /* 0x00000018ff187212 */ /* 0x000fe200078e33ff */
[----:B------:R-:W-:-:S03]  /*0bb0*/  @!P3 IMAD.MOV R9, RZ, RZ, -R9 ;  /* 0x000000ffff09b224 */ /* 0x000fc600078e0a09 */
[----:B------:R-:W-:Y:S02]  /*0bc0*/  ISETP.GE.U32.AND P2, PT, R2, 0x7ffffef8, PT ;  /* 0x7ffffef80200780c */ /* 0x000fe40003f46070 */
[----:B------:R-:W-:-:S03]  /*0bd0*/  SEL R4, R24, R9, !P0 ;  /* 0x0000000918047207 */ /* 0x000fc60004000000 */
[----:B------:R-:W-:-:S05]  /*0be0*/  @!P1 IMAD.MOV R3, RZ, RZ, -R3 ;  /* 0x000000ffff039224 */ /* 0x000fca00078e0a03 */
[----:B------:R-:W-:Y:S01]  /*0bf0*/  SEL R2, R24, R3, !P0 ;  /* 0x0000000318027207 */ /* 0x000fe20004000000 */
[----:B------:R-:W-:Y:S01]  /*0c00*/  VIADD R3, R26, 0xffffffef ;  /* 0xffffffef1a037836 */ /* 0x000fe20000000000 */
[----:B-1-3--:R-:W-:Y:S06]  /*0c10*/  BRA.U UP0, `(.L_x_5) ;  /* 0x0000000100187547 */ /* 0x00afec000b800000 */
[----:B------:R-:W-:Y:S01]  /*0c20*/  ELECT P0, URZ, PT ;  /* 0x0000000000ff782f */ /* 0x000fe20003800000 */
[----:B------:R-:W-:Y:S01]  /*0c30*/  IMAD.MOV.U32 R0, RZ, RZ, 0x1 ;  /* 0x00000001ff007424 */ /* 0x000fe200078e00ff */
[----:B------:R-:W-:Y:S01]  /*0c40*/  UMOV UR4, 0x40 ;  /* 0x0000004000047882 */ /* 0x000fe20000000000 */
[----:B------:R-:W-:Y:S01]  /*0c50*/  UVIRTCOUNT.DEALLOC.SMPOOL 0x80 ;  /* 0x000000800000784c */ /* 0x000fe20000000000 */
[----:B------:R-:W-:-:S09]  /*0c60*/  ULEA UR4, UR9, UR4, 0x18 ;  /* 0x0000000409047291 */ /* 0x000fd2000f8ec0ff */
[----:B------:R1:W-:Y:S03]  /*0c70*/  @P0 STS.U8 [UR4], R0 ;  /* 0x00000000ff000988 */ /* 0x0003e60008000004 */
.L_x_5:
[----:B------:R-:W-:Y:S01]  /*0c80*/  STTM.x32 tmem[UR7], RZ ;  /* 0x000000ff000079ed */ /* 0x000fe200082c0007 */
[----:B------:R-:W2:Y:S02]  /*0c90*/  FENCE.VIEW.ASYNC.T ;  /* 0x00000000000073c6 */ /* 0x000ea40000000200 */
[----:B--2---:R-:W-:Y:S01]  /*0ca0*/  VOTEU.ALL UP1, P5 ;  /* 0x0000000000ff7886 */ /* 0x004fe20002820000 */
[----:B------:R-:W-:Y:S01]  /*0cb0*/  VOTEU.ALL UP2, P5 ;  /* 0x0000000000ff7886 */ /* 0x000fe20002840000 */
[----:B-1----:R-:W-:Y:S01]  /*0cc0*/  VIADD R0, R26, 0xffffff00 ;  /* 0xffffff001a007836 */ /* 0x002fe20000000000 */
[----:B------:R-:W1:Y:S01]  /*0cd0*/  LDCU.64 UR18, c[0x0][0x358] ;  /* 0x00006b00ff1277ac */ /* 0x000e620008000a00 */
[----:B------:R-:W-:Y:S01]  /*0ce0*/  IMAD R2, R2, UR11, RZ ;  /* 0x0000000b02027c24 */ /* 0x000fe2000f8e02ff */
[----:B------:R-:W-:-:S04]  /*0cf0*/  @!UP1 UIADD3 UR14, UPT, UPT, -UR10, 0x100000, URZ ;  /* 0x001000000a0e9890 */ /* 0x000fc8000fffe1ff */
[----:B------:R-:W-:Y:S02]  /*0d00*/  @!UP1 USHF.L.U32 UR15, UR14, 0xb, URZ ;  /* 0x0000000b0e0f9899 */ /* 0x000fe400080006ff */
[----:B------:R-:W-:Y:S01]  /*0d10*/  @!UP1 USHF.L.U32 UR14, UR14, 0x1, URZ ;  /* 0x000000010e0e9899 */ /* 0x000fe200080006ff */
[----:B------:R-:W-:Y:S01]  /*0d20*/  BAR.SYNC.DEFER_BLOCKING 0x0 ;  /* 0x0000000000007b1d */ /* 0x000fe20000010000 */
[----:B------:R-:W-:Y:S01]  /*0d30*/  ISETP.GE.U32.AND P3, PT, R0, 0x7ffffe01, PT ;  /* 0x7ffffe010000780c */ /* 0x000fe20003f66070 */
[----:B------:R-:W-:Y:S01]  /*0d40*/  IMAD R4, R4, UR11, RZ ;  /* 0x0000000b04047c24 */ /* 0x000fe2000f8e02ff */
[----:B------:R-:W-:Y:S01]  /*0d50*/  IADD3 R0, P6, PT, R2, UR20, RZ ;  /* 0x0000001402007c10 */ /* 0x000fe2000ffde0ff */
[----:B0-----:R-:W-:Y:S01]  /*0d60*/  IMAD.SHL.U32 R10, R6, 0x8, RZ ;  /* 0x00000008060a7824 */ /* 0x001fe200078e00ff */
[----:B------:R-:W-:Y:S01]  /*0d70*/  ISETP.GE.U32.AND P0, PT, R8, 0x7ffffee8, PT ;  /* 0x7ffffee80800780c */ /* 0x000fe20003f06070 */
[----:B------:R-:W0:Y:S01]  /*0d80*/  LDCU UR4, c[0x0][0x3a0] ;  /* 0x00007400ff0477ac */ /* 0x000e220008000800 */
[----:B------:R-:W-:Y:S01]  /*0d90*/  LEA.HI.X.SX32 R2, R2, UR21, 0x1, P6 ;  /* 0x0000001502027c11 */ /* 0x000fe2000b0f0eff */
[----:B------:R-:W-:Y:S01]  /*0da0*/  @!P4 IMAD.MOV.U32 R8, RZ, RZ, R0 ;  /* 0x000000ffff08c224 */ /* 0x000fe200078e0000 */
[----:B------:R-:W-:Y:S01]  /*0db0*/  PRMT R13, RZ, 0x7610, R13 ;  /* 0x00007610ff0d7816 */ /* 0x000fe2000000000d */
[----:B------:R-:W-:Y:S01]  /*0dc0*/  STL [R1+0x1988], R48 ;  /* 0x0019883001007387 */ /* 0x000fe20000100800 */
[----:B------:R-:W-:Y:S01]  /*0dd0*/  ISETP.GE.U32.AND P1, PT, R3, 0x7ffffef0, PT ;  /* 0x7ffffef00300780c */ /* 0x000fe20003f26070 */
[----:B------:R-:W-:Y:S01]  /*0de0*/  @!P4 IMAD.MOV.U32 R9, RZ, RZ, R2 ;  /* 0x000000ffff09c224 */ /* 0x000fe200078e0002 */
[C---:B------:R-:W-:Y:S01]  /*0df0*/  IADD3 R3, P6, PT, R4.reuse, UR20, RZ ;  /* 0x0000001404037c10 */ /* 0x040fe2000ffde0ff */
[----:B------:R-:W-:Y:S01]  /*0e00*/  STL [R1+0x1990], R48 ;  /* 0x0019903001007387 */ /* 0x000fe20000100800 */
[----:B------:R-:W-:Y:S01]  /*0e10*/  PRMT R11, RZ, 0x7610, R11 ;  /* 0x00007610ff0b7816 */ /* 0x000fe2000000000b */
[----:B------:R-:W2:Y:S01]  /*0e20*/  LDCU UR9, c[0x0][0x3b0] ;  /* 0x00007600ff0977ac */ /* 0x000ea20008000800 */
[----:B------:R-:W3:Y:S01]  /*0e30*/  LDCU UR13, c[0x0][0x3b0] ;  /* 0x00007600ff0d77ac */ /* 0x000ee20008000800 */
[----:B------:R-:W4:Y:S02]  /*0e40*/  FENCE.VIEW.ASYNC.S ;  /* 0x00000000000073c6 */ /* 0x000f240000000000 */
[----:B----4-:R-:W4:Y:S02]  /*0e50*/  @!UP2 SYNCS.EXCH.64 URZ, [UR8], UR14 ;  /* 0x0000000e08ffa5b2 */ /* 0x010f240008000100 */
[----:B----4-:R-:W-:Y:S01]  /*0e60*/  BAR.SYNC.DEFER_BLOCKING 0x0 ;  /* 0x0000000000007b1d */ /* 0x010fe20000010000 */
[----:B------:R-:W-:-:S05]  /*0e70*/  LEA.HI.X.SX32 R4, R4, UR21, 0x1, P6 ;  /* 0x0000001504047c11 */ /* 0x000fca000b0f0eff */
[----:B------:R-:W-:Y:S04]  /*0e80*/  STL [R1+0x1998], R48 ;  /* 0x0019983001007387 */ /* 0x000fe80000100800 */
[----:B------:R-:W-:Y:S04]  /*0e90*/  STL [R1+0x19a0], R48 ;  /* 0x0019a03001007387 */ /* 0x000fe80000100800 */
[----:B------:R-:W-:Y:S04]  /*0ea0*/  STL [R1+0x19a8], R48 ;  /* 0x0019a83001007387 */ /* 0x000fe80000100800 */
[----:B------:R-:W-:Y:S04]  /*0eb0*/  STL [R1+0x19b0], R48 ;  /* 0x0019b03001007387 */ /* 0x000fe80000100800 */
[----:B-1----:R1:W4:Y:S04]  /*0ec0*/  @!P4 LDG.E.U8 R13, desc[UR18][R8.64] ;  /* 0x00000012080dc981 */ /* 0x002328000c1e1100 */
[----:B------:R-:W-:Y:S04]  /*0ed0*/  STL [R1+0x19b8], R48 ;  /* 0x0019b83001007387 */ /* 0x000fe80000100800 */
[----:B------:R-:W-:Y:S01]  /*0ee0*/  STL [R1+0x19c0], R48 ;  /* 0x0019c03001007387 */ /* 0x000fe20000100800 */
[----:B-1----:R-:W-:-:S02]  /*0ef0*/  @!P4 IMAD.MOV.U32 R8, RZ, RZ, R3 ;  /* 0x000000ffff08c224 */ /* 0x002fc400078e0003 */
[----:B------:R-:W-:Y:S01]  /*0f00*/  @!P4 IMAD.MOV.U32 R9, RZ, RZ, R4 ;  /* 0x000000ffff09c224 */ /* 0x000fe200078e0004 */
[----:B------:R-:W-:Y:S04]  /*0f10*/  STL [R1+0x19c8], R48 ;  /* 0x0019c83001007387 */ /* 0x000fe80000100800 */
[----:B------:R1:W2:Y:S04]  /*0f20*/  @!P4 LDG.E.U8 R11, desc[UR18][R8.64] ;  /* 0x00000012080bc981 */ /* 0x0002a8000c1e1100 */
[----:B------:R-:W-:Y:S04]  /*0f30*/  STL [R1+0x19d0], R48 ;  /* 0x0019d03001007387 */ /* 0x000fe80000100800 */
        /* <DEDUP_REMOVED lines=129> */
[----:B------:R0:W-:Y:S04]  /*1750*/  STL [R1+0x1c6c], R47 ;  /* 0x001c6c2f01007387 */ /* 0x0001e80000100800 */
        /* <DEDUP_REMOVED lines=84> */
[----:B------:R-:W-:Y:S01]  /*1ca0*/  STL [R1+0x18ec], R5 ;  /* 0x0018ec0501007387 */ /* 0x000fe20000100800 */
[----:B0-----:R-:W-:-:S03]  /*1cb0*/  IADD3 R47, P6, PT, R10, R0, RZ ;  /* 0x000000000a2f7210 */ /* 0x001fc60007fde0ff */
[----:B------:R-:W-:Y:S04]  /*1cc0*/  STL [R1+0x18e8], R25 ;  /* 0x0018e81901007387 */ /* 0x000fe80000100800 */
[----:B------:R-:W-:Y:S04]  /*1cd0*/  STL [R1+0x18d4], R7 ;  /* 0x0018d40701007387 */ /* 0x000fe80000100800 */
[----:B----4-:R0:W-:Y:S01]  /*1ce0*/  STL [R1+0x7b8], R13 ;  /* 0x0007b80d01007387 */ /* 0x0101e20000100800 */
[----:B-1----:R-:W-:Y:S01]  /*1cf0*/  IMAD.MOV.U32 R9, RZ, RZ, R47 ;  /* 0x000000ffff097224 */ /* 0x002fe200078e002f */
[----:B0-----:R-:W-:-:S05]  /*1d00*/  SHF.R.S32.HI R13, RZ, 0x1f, R10 ;  /* 0x0000001fff0d7819 */ /* 0x001fca000001140a */
[----:B------:R-:W-:Y:S01]  /*1d10*/  IMAD.X R8, R13, 0x1, R2, P6 ;  /* 0x000000010d087824 */ /* 0x000fe200030e0602 */
[----:B--2---:R0:W-:Y:S04]  /*1d20*/  STL [R1+0x7b4], R11 ;  /* 0x0007b40b01007387 */ /* 0x0041e80000100800 */
[-C--:B------:R-:W-:Y:S01]  /*1d30*/  @!P2 LOP3.LUT R9, R9, R8.reuse, RZ, 0x3c, !PT ;  /* 0x000000080909a212 */ /* 0x080fe200078e3cff */
[----:B------:R-:W-:Y:S04]  /*1d40*/  STL [R1+0x854], R47 ;  /* 0x0008542f01007387 */ /* 0x000fe80000100800 */
[----:B------:R1:W-:Y:S01]  /*1d50*/  STL [R1+0x850], R8 ;  /* 0x0008500801007387 */ /* 0x0003e20000100800 */
[----:B------:R-:W-:Y:S01]  /*1d60*/  PRMT R26, RZ, 0x7610, R26 ;  /* 0x00007610ff1a7816 */ /* 0x000fe2000000001a */
[----:B0-----:R-:W0:Y:S01]  /*1d70*/  LDC R11, c[0x0][0x3a0] ;  /* 0x0000e800ff0b7b82 */ /* 0x001e220000000800 */
[----:B-1----:R-:W-:-:S04]  /*1d80*/  @!P2 LOP3.LUT R8, R9, R8, RZ, 0x3c, !PT ;  /* 0x000000080908a212 */ /* 0x002fc800078e3cff */
[----:B------:R-:W-:-:S05]  /*1d90*/  @!P2 LOP3.LUT R9, R9, R8, RZ, 0x3c, !PT ;  /* 0x000000080909a212 */ /* 0x000fca00078e3cff */
[----:B------:R1:W2:Y:S01]  /*1da0*/  @!P2 LDG.E.U8 R26, desc[UR18][R8.64] ;  /* 0x00000012081aa981 */ /* 0x0002a2000c1e1100 */
[----:B------:R-:W-:-:S05]  /*1db0*/  IADD3 R47, P6, PT, R10, R3, RZ ;  /* 0x000000030a2f7210 */ /* 0x000fca0007fde0ff */
[----:B-1----:R-:W-:Y:S02]  /*1dc0*/  IMAD.MOV.U32 R9, RZ, RZ, R47 ;  /* 0x000000ffff097224 */ /* 0x002fe400078e002f */
[----:B------:R-:W-:-:S05]  /*1dd0*/  IMAD.X R8, R13, 0x1, R4, P6 ;  /* 0x000000010d087824 */ /* 0x000fca00030e0604 */
[----:B------:R-:W-:Y:S02]  /*1de0*/  @!P2 LOP3.LUT R9, R9, R8, RZ, 0x3c, !PT ;  /* 0x000000080909a212 */ /* 0x000fe400078e3cff */
[----:B------:R-:W-:Y:S01]  /*1df0*/  PRMT R42, RZ, 0x7610, R42 ;  /* 0x00007610ff2a7816 */ /* 0x000fe2000000002a */
[----:B------:R-:W-:Y:S01]  /*1e00*/  IMAD.SHL.U32 R10, R6, 0x10, RZ ;  /* 0x00000010060a7824 */ /* 0x000fe200078e00ff */
[----:B------:R-:W-:-:S04]  /*1e10*/  PRMT R48, RZ, 0x7610, R48 ;  /* 0x00007610ff307816 */ /* 0x000fc80000000030 */
[----:B------:R-:W-:Y:S01]  /*1e20*/  SHF.R.S32.HI R13, RZ, 0x1f, R10 ;  /* 0x0000001fff0d7819 */ /* 0x000fe2000001140a */
[----:B--2---:R1:W-:Y:S04]  /*1e30*/  STL [R1+0x7b0], R26 ;  /* 0x0007b01a01007387 */ /* 0x0043e80000100800 */
[----:B------:R-:W-:Y:S04]  /*1e40*/  STL [R1+0x85c], R47 ;  /* 0x00085c2f01007387 */ /* 0x000fe80000100800 */
[----:B------:R2:W-:Y:S01]  /*1e50*/  STL [R1+0x858], R8 ;  /* 0x0008580801007387 */ /* 0x0005e20000100800 */
[----:B-1----:R-:W1:Y:S01]  /*1e60*/  LDC R26, c[0x0][0x3a0] ;  /* 0x0000e800ff1a7b82 */ /* 0x002e620000000800 */
[----:B--2---:R-:W-:-:S04]  /*1e70*/  @!P2 LOP3.LUT R8, R9, R8, RZ, 0x3c, !PT ;  /* 0x000000080908a212 */ /* 0x004fc800078e3cff */
[----:B------:R-:W-:Y:S02]  /*1e80*/  @!P2 LOP3.LUT R9, R9, R8, RZ, 0x3c, !PT ;  /* 0x000000080909a212 */ /* 0x000fe400078e3cff */
[----:B------:R-:W-:-:S03]  /*1e90*/  IADD3 R47, P6, PT, R10, R0, RZ ;  /* 0x000000000a2f7210 */ /* 0x000fc60007fde0ff */
[----:B------:R2:W4:Y:S02]  /*1ea0*/  @!P2 LDG.E.U8 R42, desc[UR18][R8.64] ;  /* 0x00000012082aa981 */ /* 0x000524000c1e1100 */
[----:B--2---:R-:W-:Y:S02]  /*1eb0*/  IMAD.X R9, R13, 0x1, R2, P6 ;  /* 0x000000010d097824 */ /* 0x004fe400030e0602 */
[----:B------:R-:W-:-:S05]  /*1ec0*/  @!P1 IMAD.MOV.U32 R8, RZ, RZ, R47 ;  /* 0x000000ffff089224 */ /* 0x000fca00078e002f */
[----:B------:R2:W3:Y:S04]  /*1ed0*/  @!P1 LDG.E.U8 R48, desc[UR18][R8.64] ;  /* 0x0000001208309981 */ /* 0x0004e8000c1e1100 */
[----:B------:R1:W-:Y:S01]  /*1ee0*/  STL [R1+0x8d4], R47 ;  /* 0x0008d42f01007387 */ /* 0x0003e20000100800 */
[----:B0-----:R-:W-:-:S05]  /*1ef0*/  VIADD R11, R11, 0xffffff01 ;  /* 0xffffff010b0b7836 */ /* 0x001fca0000000000 */
[----:B------:R-:W-:Y:S01]  /*1f00*/  ISETP.GE.U32.AND P4, PT, R11, 0x7ffffe02, PT ;  /* 0x7ffffe020b00780c */ /* 0x000fe20003f86070 */
[----:B-1----:R-:W-:-:S05]  /*1f10*/  VIADD R11, R26, 0xffffff02 ;  /* 0xffffff021a0b7836 */ /* 0x002fca0000000000 */
[----:B------:R-:W-:Y:S02]  /*1f20*/  ISETP.GE.U32.AND P2, PT, R11, 0x7ffffe03, PT ;  /* 0x7ffffe030b00780c */ /* 0x000fe40003f46070 */
[----:B------:R-:W-:Y:S01]  /*1f30*/  PRMT R11, RZ, 0x7610, R11 ;  /* 0x00007610ff0b7816 */ /* 0x000fe2000000000b */
[----:B----4-:R0:W-:Y:S04]  /*1f40*/  STL [R1+0x7ac], R42 ;  /* 0x0007ac2a01007387 */ /* 0x0101e80000100800 */
[----:B------:R2:W-:Y:S04]  /*1f50*/  STL [R1+0x8d0], R9 ;  /* 0x0008d00901007387 */ /* 0x0005e80000100800 */
[----:B------:R-:W4:Y:S01]  /*1f60*/  LDL.LU R47, [R1+0x1c6c] ;  /* 0x001c6c00012f7983 */ /* 0x000f220000300800 */
[----:B0-----:R-:W-:-:S05]  /*1f70*/  IADD3 R42, P6, PT, R10, R3, RZ ;  /* 0x000000030a2a7210 */ /* 0x001fca0007fde0ff */
[----:B--2---:R-:W-:Y:S02]  /*1f80*/  IMAD.MOV.U32 R9, RZ, RZ, R42 ;  /* 0x000000ffff097224 */ /* 0x004fe400078e002a */
[----:B------:R-:W-:Y:S01]  /*1f90*/  IMAD.X R8, R13, 0x1, R4, P6 ;  /* 0x000000010d087824 */ /* 0x000fe200030e0604 */
[----:B---3--:R0:W-:Y:S04]  /*1fa0*/  STL [R1+0x7a8], R48 ;  /* 0x0007a83001007387 */ /* 0x0081e80000100800 */
[-C--:B------:R-:W-:Y:S01]  /*1fb0*/  @!P1 LOP3.LUT R9, R9, R8.reuse, RZ, 0x3c, !PT ;  /* 0x0000000809099212 */ /* 0x080fe200078e3cff */
[----:B0-----:R-:W2:Y:S04]  /*1fc0*/  LDL.LU R48, [R1+0x1c68] ;  /* 0x001c680001307983 */ /* 0x001ea80000300800 */
[----:B------:R-:W-:Y:S04]  /*1fd0*/  STL [R1+0x8dc], R42 ;  /* 0x0008dc2a01007387 */ /* 0x000fe80000100800 */
[----:B------:R0:W-:Y:S02]  /*1fe0*/  STL [R1+0x8d8], R8 ;  /* 0x0008d80801007387 */ /* 0x0001e40000100800 */
[----:B0-----:R-:W-:-:S04]  /*1ff0*/  @!P1 LOP3.LUT R8, R9, R8, RZ, 0x3c, !PT ;  /* 0x0000000809089212 */ /* 0x001fc800078e3cff */
[----:B------:R-:W-:-:S05]  /*2000*/  @!P1 LOP3.LUT R9, R9, R8, RZ, 0x3c, !PT ;  /* 0x0000000809099212 */ /* 0x000fca00078e3cff */
[----:B------:R0:W3:Y:S01]  /*2010*/  @!P1 LDG.E.U8 R11, desc[UR18][R8.64] ;  /* 0x00000012080b9981 */ /* 0x0000e2000c1e1100 */
[----:B------:R-:W-:-:S05]  /*2020*/  IMAD R10, R6, 0x18, RZ ;  /* 0x00000018060a7824 */ /* 0x000fca00078e02ff */
[----:B------:R-:W-:Y:S02]  /*2030*/  SHF.R.S32.HI R13, RZ, 0x1f, R10 ;  /* 0x0000001fff0d7819 */ /* 0x000fe4000001140a */
[----:B------:R-:W-:-:S05]  /*2040*/  IADD3 R42, P6, PT, R10, R0, RZ ;  /* 0x000000000a2a7210 */ /* 0x000fca0007fde0ff */
[----:B0-----:R-:W-:Y:S02]  /*2050*/  IMAD.MOV.U32 R9, RZ, RZ, R42 ;  /* 0x000000ffff097224 */ /* 0x001fe400078e002a */
[----:B------:R-:W-:-:S05]  /*2060*/  IMAD.X R8, R13, 0x1, R2, P6 ;  /* 0x000000010d087824 */ /* 0x000fca00030e0602 */
[-C--:B------:R-:W-:Y:S02]  /*2070*/  @!P0 LOP3.LUT R9, R9, R8.reuse, RZ, 0x3c, !PT ;  /* 0x0000000809098212 */ /* 0x080fe400078e3cff */
[----:B------:R-:W-:Y:S01]  /*2080*/  PRMT R26, RZ, 0x7610, R26 ;  /* 0x00007610ff1a7816 */ /* 0x000fe2000000001a */
[----:B---3--:R0:W-:Y:S04]  /*2090*/  STL [R1+0x7a4], R11 ;  /* 0x0007a40b01007387 */ /* 0x0081e80000100800 */
[----:B------:R-:W-:Y:S04]  /*20a0*/  STL [R1+0x954], R42 ;  /* 0x0009542a01007387 */ /* 0x000fe80000100800 */
[----:B------:R1:W-:Y:S01]  /*20b0*/  STL [R1+0x950], R8 ;  /* 0x0009500801007387 */ /* 0x0003e20000100800 */
[----:B--2---:R-:W-:Y:S01]  /*20c0*/  PRMT R48, RZ, 0x7610, R48 ;  /* 0x00007610ff307816 */ /* 0x004fe20000000030 */
[----:B0-----:R-:W0:Y:S01]  /*20d0*/  LDC R11, c[0x0][0x3a0] ;  /* 0x0000e800ff0b7b82 */ /* 0x001e220000000800 */
[----:B-1----:R-:W-:-:S04]  /*20e0*/  @!P0 LOP3.LUT R8, R9, R8, RZ, 0x3c, !PT ;  /* 0x0000000809088212 */ /* 0x002fc800078e3cff */
[----:B------:R-:W-:-:S05]  /*20f0*/  @!P0 LOP3.LUT R9, R9, R8, RZ, 0x3c, !PT ;  /* 0x0000000809098212 */ /* 0x000fca00078e3cff */
[----:B------:R1:W2:Y:S01]  /*2100*/  @!P0 LDG.E.U8 R26, desc[UR18][R8.64] ;  /* 0x00000012081a8981 */ /* 0x0002a2000c1e1100 */
[----:B------:R-:W-:-:S05]  /*2110*/  IADD3 R42, P6, PT, R10, R3, RZ ;  /* 0x000000030a2a7210 */ /* 0x000fca0007fde0ff */
[----:B-1----:R-:W-:Y:S02]  /*2120*/  IMAD.MOV.U32 R9, RZ, RZ, R42 ;  /* 0x000000ffff097224 */ /* 0x002fe400078e002a */
[----:B------:R-:W-:-:S05]  /*2130*/  IMAD.X R8, R13, 0x1, R4, P6 ;  /* 0x000000010d087824 */ /* 0x000fca00030e0604 */
[-C--:B------:R-:W-:Y:S01]  /*2140*/  @!P0 LOP3.LUT R9, R9, R8.reuse, RZ, 0x3c, !PT ;  /* 0x0000000809098212 */ /* 0x080fe200078e3cff */
[----:B------:R-:W-:Y:S01]  /*2150*/  IMAD R10, R6, 0xff, RZ ;  /* 0x000000ff060a7824 */ /* 0x000fe200078e02ff */
[----:B--2---:R1:W-:Y:S04]  /*2160*/  STL [R1+0x7a0], R26 ;  /* 0x0007a01a01007387 */ /* 0x0043e80000100800 */
[----:B------:R-:W-:Y:S04]  /*2170*/  STL [R1+0x95c], R42 ;  /* 0x00095c2a01007387 */ /* 0x000fe80000100800 */
[----:B------:R2:W-:Y:S01]  /*2180*/  STL [R1+0x958], R8 ;  /* 0x0009580801007387 */ /* 0x0005e20000100800 */
[----:B------:R-:W-:Y:S01]  /*2190*/  SHF.R.S32.HI R13, RZ, 0x1f, R10 ;  /* 0x0000001fff0d7819 */ /* 0x000fe2000001140a */
[----:B-1----:R-:W1:Y:S01]  /*21a0*/  LDC R26, c[0x0][0x3a0] ;  /* 0x0000e800ff1a7b82 */ /* 0x002e620000000800 */
[----:B--2---:R-:W-:-:S04]  /*21b0*/  @!P0 LOP3.LUT R8, R9, R8, RZ, 0x3c, !PT ;  /* 0x0000000809088212 */ /* 0x004fc800078e3cff */
[----:B------:R-:W-:-:S05]  /*21c0*/  @!P0 LOP3.LUT R9, R9, R8, RZ, 0x3c, !PT ;  /* 0x0000000809098212 */ /* 0x000fca00078e3cff */
[----:B------:R2:W3:Y:S01]  /*21d0*/  @!P0 LDG.E.U8 R48, desc[UR18][R8.64] ;  /* 0x0000001208308981 */ /* 0x0004e2000c1e1100 */
[----:B------:R-:W-:Y:S02]  /*21e0*/  IADD3 R42, P6, PT, R10, R0, RZ ;  /* 0x000000000a2a7210 */ /* 0x000fe40007fde0ff */
[----:B----4-:R-:W-:-:S03]  /*21f0*/  PRMT R47, RZ, 0x7610, R47 ;  /* 0x00007610ff2f7816 */ /* 0x010fc6000000002f */
[----:B--2---:R-:W-:Y:S02]  /*2200*/  IMAD.X R9, R13, 0x1, R2, P6 ;  /* 0x000000010d097824 */ /* 0x004fe400030e0602 */
[----:B------:R-:W-:-:S05]  /*2210*/  @!P3 IMAD.MOV.U32 R8, RZ, RZ, R42 ;  /* 0x000000ffff08b224 */ /* 0x000fca00078e002a */
[----:B------:R2:W4:Y:S04]  /*2220*/  @!P3 LDG.E.U8 R47, desc[UR18][R8.64] ;  /* 0x00000012082fb981 */ /* 0x000528000c1e1100 */
[----:B------:R0:W-:Y:S04]  /*2230*/  STL [R1+0x1840], R42 ;  /* 0x0018402a01007387 */ /* 0x0001e80000100800 */
[----:B---3--:R3:W-:Y:S04]  /*2240*/  STL [R1+0x79c], R48 ;  /* 0x00079c3001007387 */ /* 0x0087e80000100800 */
[----:B------:R2:W-:Y:S04]  /*2250*/  STL [R1+0x183c], R9 ;  /* 0x00183c0901007387 */ /* 0x0005e80000100800 */
[----:B0-----:R-:W4:Y:S01]  /*2260*/  LDL.LU R42, [R1+0x1c64] ;  /* 0x001c6400012a7983 */ /* 0x001f220000300800 */
[----:B---3--:R-:W-:Y:S01]  /*2270*/  IADD3 R48, P6, PT, R10, R3, RZ ;  /* 0x000000030a307210 */ /* 0x008fe20007fde0ff */
[----:B------:R-:W-:-:S04]  /*2280*/  VIADD R11, R11, 0xffffff03 ;  /* 0xffffff030b0b7836 */ /* 0x000fc80000000000 */
[----:B--2---:R-:W-:Y:S02]  /*2290*/  IMAD.MOV.U32 R9, RZ, RZ, R48 ;  /* 0x000000ffff097224 */ /* 0x004fe400078e0030 */
[----:B------:R-:W-:Y:S01]  /*22a0*/  IMAD.X R8, R13, 0x1, R4, P6 ;  /* 0x000000010d087824 */ /* 0x000fe200030e0604 */
[----:B------:R-:W-:Y:S01]  /*22b0*/  ISETP.GE.U32.AND P1, PT, R11, 0x7ffffe04, PT ;  /* 0x7ffffe040b00780c */ /* 0x000fe20003f26070 */
[----:B----4-:R0:W-:Y:S01]  /*22c0*/  STL [R1+0x17c8], R47 ;  /* 0x0017c82f01007387 */ /* 0x0101e20000100800 */
[----:B-1----:R-:W-:Y:S02]  /*22d0*/  VIADD R11, R26, 0xffffff04 ;  /* 0xffffff041a0b7836 */ /* 0x002fe40000000000 */
[----:B------:R-:W-:Y:S01]  /*22e0*/  @!P3 LOP3.LUT R9, R9, R8, RZ, 0x3c, !PT ;  /* 0x000000080909b212 */ /* 0x000fe200078e3cff */
[----:B0-----:R-:W2:Y:S04]  /*22f0*/  LDL.LU R47, [R1+0x1c60] ;  /* 0x001c6000012f7983 */ /* 0x001ea80000300800 */
[----:B------:R-:W-:Y:S01]  /*2300*/  STL [R1+0x1848], R48 ;  /* 0x0018483001007387 */ /* 0x000fe20000100800 */
[----:B------:R-:W-:-:S03]  /*2310*/  ISETP.GE.U32.AND P0, PT, R11, 0x7ffffe05, PT ;  /* 0x7ffffe050b00780c */ /* 0x000fc60003f06070 */
[----:B------:R0:W-:Y:S01]  /*2320*/  STL [R1+0x1844], R8 ;  /* 0x0018440801007387 */ /* 0x0001e20000100800 */
[----:B------:R-:W-:Y:S01]  /*2330*/  PRMT R11, RZ, 0x7610, R11 ;  /* 0x00007610ff0b7816 */ /* 0x000fe2000000000b */
[----:B------:R-:W-:Y:S01]  /*2340*/  IMAD R10, R6, 0xfe, RZ ;  /* 0x000000fe060a7824 */ /* 0x000fe200078e02ff */
[----:B0-----:R-:W-:-:S04]  /*2350*/  @!P3 LOP3.LUT R8, R9, R8, RZ, 0x3c, !PT ;  /* 0x000000080908b212 */ /* 0x001fc800078e3cff */
[----:B------:R-:W-:Y:S02]  /*2360*/  @!P3 LOP3.LUT R9, R9, R8, RZ, 0x3c, !PT ;  /* 0x000000080909b212 */ /* 0x000fe400078e3cff */
[----:B------:R-:W-:Y:S02]  /*2370*/  SHF.R.S32.HI R13, RZ, 0x1f, R10 ;  /* 0x0000001fff0d7819 */ /* 0x000fe4000001140a */
[----:B------:R-:W-:Y:S01]  /*2380*/  IADD3 R48, P6, PT, R10, R0, RZ ;  /* 0x000000000a307210 */ /* 0x000fe20007fde0ff */
[----:B------:R0:W3:Y:S04]  /*2390*/  @!P3 LDG.E.U8 R11, desc[UR18][R8.64] ;  /* 0x00000012080bb981 */ /* 0x0000e8000c1e1100 */
[----:B0-----:R-:W-:Y:S02]  /*23a0*/  IMAD.X R9, R13, 0x1, R2, P6 ;  /* 0x000000010d097824 */ /* 0x001fe400030e0602 */
[----:B------:R-:W-:Y:S01]  /*23b0*/  @!P4 IMAD.MOV.U32 R8, RZ, RZ, R48 ;  /* 0x000000ffff08c224 */ /* 0x000fe200078e0030 */
[----:B------:R-:W-:-:S06]  /*23c0*/  PRMT R42, RZ, 0x7610, R42 ;  /* 0x00007610ff2a7816 */ /* 0x000fcc000000002a */
[----:B------:R0:W4:Y:S01]  /*23d0*/  @!P4 LDG.E.U8 R42, desc[UR18][R8.64] ;  /* 0x00000012082ac981 */ /* 0x000122000c1e1100 */
[----:B------:R-:W-:-:S05]  /*23e0*/  IADD3 R10, P6, PT, R10, R3, RZ ;  /* 0x000000030a0a7210 */ /* 0x000fca0007fde0ff */
[----:B0-----:R-:W-:Y:S01]  /*23f0*/  IMAD.X R8, R13, 0x1, R4, P6 ;  /* 0x000000010d087824 */ /* 0x001fe200030e0604 */
[----:B------:R-:W-:Y:S01]  /*2400*/  PRMT R13, RZ, 0x7610, R13 ;  /* 0x00007610ff0d7816 */ /* 0x000fe2000000000d */
[----:B---3--:R0:W-:Y:S04]  /*2410*/  STL [R1+0x17bc], R11 ;  /* 0x0017bc0b01007387 */ /* 0x0081e80000100800 */
[----:B------:R1:W-:Y:S04]  /*2420*/  STL [R1+0x1830], R48 ;  /* 0x0018303001007387 */ /* 0x0003e80000100800 */
[----:B------:R3:W-:Y:S01]  /*2430*/  STL [R1+0x182c], R9 ;  /* 0x00182c0901007387 */ /* 0x0007e20000100800 */
[----:B0-----:R-:W0:Y:S03]  /*2440*/  LDC R11, c[0x0][0x3a0] ;  /* 0x0000e800ff0b7b82 */ /* 0x001e260000000800 */
[----:B-1----:R-:W2:Y:S01]  /*2450*/  LDL.LU R48, [R1+0x1c5c] ;  /* 0x001c5c0001307983 */ /* 0x002ea20000300800 */
[----:B---3--:R-:W-:-:S03]  /*2460*/  IMAD.MOV.U32 R9, RZ, RZ, R10 ;  /* 0x000000ffff097224 */ /* 0x008fc600078e000a */
[----:B------:R-:W-:Y:S02]  /*2470*/  STL [R1+0x1838], R10 ;  /* 0x0018380a01007387 */ /* 0x000fe40000100800 */
[-C--:B------:R-:W-:Y:S02]  /*2480*/  @!P4 LOP3.LUT R9, R9, R8.reuse, RZ, 0x3c, !PT ;  /* 0x000000080909c212 */ /* 0x080fe400078e3cff */
[----:B----4-:R-:W-:Y:S04]  /*2490*/  STL [R1+0x17b0], R42 ;  /* 0x0017b02a01007387 */ /* 0x010fe80000100800 */
[----:B------:R1:W-:Y:S02]  /*24a0*/  STL [R1+0x1834], R8 ;  /* 0x0018340801007387 */ /* 0x0003e40000100800 */
[----:B-1----:R-:W-:-:S04]  /*24b0*/  @!P4 LOP3.LUT R8, R9, R8, RZ, 0x3c, !PT ;  /* 0x000000080908c212 */ /* 0x002fc800078e3cff */
[----:B------:R-:W-:-:S05]  /*24c0*/  @!P4 LOP3.LUT R9, R9, R8, RZ, 0x3c, !PT ;  /* 0x000000080909c212 */ /* 0x000fca00078e3cff */
[----:B------:R1:W3:Y:S01]  /*24d0*/  @!P4 LDG.E.U8 R13, desc[UR18][R8.64] ;  /* 0x00000012080dc981 */ /* 0x0002e2000c1e1100 */
[----:B0-----:R-:W-:-:S05]  /*24e0*/  VIADD R11, R11, 0xffffff05 ;  /* 0xffffff050b0b7836 */ /* 0x001fca0000000000 */
[----:B------:R-:W-:Y:S01]  /*24f0*/  ISETP.GE.U32.AND P3, PT, R11, 0x7ffffe06, PT ;  /* 0x7ffffe060b00780c */ /* 0x000fe20003f66070 */
[----:B------:R-:W-:-:S05]  /*2500*/  IMAD R11, R6, 0xfd, RZ ;  /* 0x000000fd060b7824 */ /* 0x000fca00078e02ff */
[----:B------:R-:W-:Y:S02]  /*2510*/  SHF.R.S32.HI R10, RZ, 0x1f, R11 ;  /* 0x0000001fff0a7819 */ /* 0x000fe4000001140b */
[----:B------:R-:W-:-:S05]  /*2520*/  IADD3 R42, P6, PT, R11, R0, RZ ;  /* 0x000000000b2a7210 */ /* 0x000fca0007fde0ff */
[----:B-1----:R-:W-:Y:S02]  /*2530*/  IMAD.MOV.U32 R9, RZ, RZ, R42 ;  /* 0x000000ffff097224 */ /* 0x002fe400078e002a */
        /* <DEDUP_REMOVED lines=14> */
[----:B------:R-:W-:Y:S01]  /*2620*/  @!P2 LOP3.LUT R9, R9, R8, RZ, 0x3c, !PT ;  /* 0x000000080909a212 */ /* 0x000fe200078e3cff */
[----:B------:R-:W-:Y:S01]  /*2630*/  IMAD R11, R6, 0xfc, RZ ;  /* 0x000000fc060b7824 */ /* 0x000fe200078e02ff */
        /* <DEDUP_REMOVED lines=9> */
[----:B------:R2:W3:Y:S02]  /*26d0*/  @!P2 LDG.E.U8 R47, desc[UR18][R8.64] ;  /* 0x00000012082fa981 */ /* 0x0004e4000c1e1100 */
[----:B--2---:R-:W-:Y:S02]  /*26e0*/  IMAD.X R9, R10, 0x1, R2, P6 ;  /* 0x000000010a097824 */ /* 0x004fe400030e0602 */
[----:B------:R-:W-:-:S05]  /*26f0*/  @!P1 IMAD.MOV.U32 R8, RZ, RZ, R42 ;  /* 0x000000ffff089224 */ /* 0x000fca00078e002a */
[----:B------:R2:W4:Y:S04]  /*2700*/  @!P1 LDG.E.U8 R48, desc[UR18][R8.64] ;  /* 0x0000001208309981 */ /* 0x000528000c1e1100 */
[----:B------:R1:W-:Y:S01]  /*2710*/  STL [R1+0x1810], R42 ;  /* 0x0018102a01007387 */ /* 0x0003e20000100800 */
[----:B0-----:R-:W-:-:S05]  /*2720*/  VIADD R13, R13, 0xffffff06 ;  /* 0xffffff060d0d7836 */ /* 0x001fca0000000000 */
[----:B------:R-:W-:Y:S01]  /*2730*/  ISETP.GE.U32.AND P4, PT, R13, 0x7ffffe07, PT ;  /* 0x7ffffe070d00780c */ /* 0x000fe20003f86070 */
[----:B-1----:R-:W-:-:S05]  /*2740*/  VIADD R13, R26, 0xffffff07 ;  /* 0xffffff071a0d7836 */ /* 0x002fca0000000000 */
[----:B------:R-:W-:Y:S02]  /*2750*/  ISETP.GE.U32.AND P2, PT, R13, 0x7ffffe08, PT ;  /* 0x7ffffe080d00780c */ /* 0x000fe40003f46070 */
[----:B------:R-:W-:Y:S01]  /*2760*/  PRMT R13, RZ, 0x7610, R13 ;  /* 0x00007610ff0d7816 */ /* 0x000fe2000000000d */
[----:B---3--:R0:W-:Y:S04]  /*2770*/  STL [R1+0x794], R47 ;  /* 0x0007942f01007387 */ /* 0x0081e80000100800 */
[----:B------:R2:W-:Y:S04]  /*2780*/  STL [R1+0x180c], R9 ;  /* 0x00180c0901007387 */ /* 0x0005e80000100800 */
[----:B------:R-:W3:Y:S01]  /*2790*/  LDL.LU R42, [R1+0x1c58] ;  /* 0x001c5800012a7983 */ /* 0x000ee20000300800 */
[----:B0-----:R-:W-:-:S05]  /*27a0*/  IADD3 R47, P6, PT, R11, R3, RZ ;  /* 0x000000030b2f7210 */ /* 0x001fca0007fde0ff */
[----:B--2---:R-:W-:Y:S02]  /*27b0*/  IMAD.MOV.U32 R9, RZ, RZ, R47 ;  /* 0x000000ffff097224 */ /* 0x004fe400078e002f */
[----:B------:R-:W-:Y:S01]  /*27c0*/  IMAD.X R8, R10, 0x1, R4, P6 ;  /* 0x000000010a087824 */ /* 0x000fe200030e0604 */
[----:B----4-:R0:W-:Y:S04]  /*27d0*/  STL [R1+0x790], R48 ;  /* 0x0007903001007387 */ /* 0x0101e80000100800 */
[-C--:B------:R-:W-:Y:S01]  /*27e0*/  @!P1 LOP3.LUT R9, R9, R8.reuse, RZ, 0x3c, !PT ;  /* 0x0000000809099212 */ /* 0x080fe200078e3cff */
[----:B0-----:R-:W2:Y:S04]  /*27f0*/  LDL.LU R48, [R1+0x1c54] ;  /* 0x001c540001307983 */ /* 0x001ea80000300800 */
[----:B------:R-:W-:Y:S04]  /*2800*/  STL [R1+0x1818], R47 ;  /* 0x0018182f01007387 */ /* 0x000fe80000100800 */
[----:B------:R0:W-:Y:S02]  /*2810*/  STL [R1+0x1814], R8 ;  /* 0x0018140801007387 */ /* 0x0001e40000100800 */
[----:B0-----:R-:W-:-:S04]  /*2820*/  @!P1 LOP3.LUT R8, R9, R8, RZ, 0x3c, !PT ;  /* 0x0000000809089212 */ /* 0x001fc800078e3cff */
[----:B------:R-:W-:-:S05]  /*2830*/  @!P1 LOP3.LUT R9, R9, R8, RZ, 0x3c, !PT ;  /* 0x0000000809099212 */ /* 0x000fca00078e3cff */
[----:B------:R0:W4:Y:S01]  /*2840*/  @!P1 LDG.E.U8 R13, desc[UR18][R8.64] ;  /* 0x00000012080d9981 */ /* 0x000122000c1e1100 */
[----:B------:R-:W-:-:S05]  /*2850*/  IMAD R11, R6, 0xfb, RZ ;  /* 0x000000fb060b7824 */ /* 0x000fca00078e02ff */
[----:B------:R-:W-:Y:S02]  /*2860*/  SHF.R.S32.HI R10, RZ, 0x1f, R11 ;  /* 0x0000001fff0a7819 */ /* 0x000fe4000001140b */
[----:B------:R-:W-:-:S05]  /*2870*/  IADD3 R47, P6, PT, R11, R0, RZ ;  /* 0x000000000b2f7210 */ /* 0x000fca0007fde0ff */
[----:B0-----:R-:W-:Y:S02]  /*2880*/  IMAD.MOV.U32 R9, RZ, RZ, R47 ;  /* 0x000000ffff097224 */ /* 0x001fe400078e002f */
[----:B------:R-:W-:-:S05]  /*2890*/  IMAD.X R8, R10, 0x1, R2, P6 ;  /* 0x000000010a087824 */ /* 0x000fca00030e0602 */
[-C--:B------:R-:W-:Y:S02]  /*28a0*/  @!P0 LOP3.LUT R9, R9, R8.reuse, RZ, 0x3c, !PT ;  /* 0x0000000809098212 */ /* 0x080fe400078e3cff */
[----:B------:R-:W-:Y:S01]  /*28b0*/  PRMT R26, RZ, 0x7610, R26 ;  /* 0x00007610ff1a7816 */ /* 0x000fe2000000001a */
[----:B----4-:R0:W-:Y:S04]  /*28c0*/  STL [R1+0x78c], R13 ;  /* 0x00078c0d01007387 */ /* 0x0101e80000100800 */
[----:B------:R-:W-:Y:S04]  /*28d0*/  STL [R1+0x1800], R47 ;  /* 0x0018002f01007387 */ /* 0x000fe80000100800 */
[----:B------:R1:W-:Y:S01]  /*28e0*/  STL [R1+0x17fc], R8 ;  /* 0x0017fc0801007387 */ /* 0x0003e20000100800 */
[----:B---3--:R-:W-:Y:S01]  /*28f0*/  PRMT R42, RZ, 0x7610, R42 ;  /* 0x00007610ff2a7816 */ /* 0x008fe2000000002a */
[----:B0-----:R-:W0:Y:S01]  /*2900*/  LDC R13, c[0x0][0x3a0] ;  /* 0x0000e800ff0d7b82 */ /* 0x001e220000000800 */
[----:B-1----:R-:W-:-:S04]  /*2910*/  @!P0 LOP3.LUT R8, R9, R8, RZ, 0x3c, !PT ;  /* 0x0000000809088212 */ /* 0x002fc800078e3cff */
[----:B------:R-:W-:-:S05]  /*2920*/  @!P0 LOP3.LUT R9, R9, R8, RZ, 0x3c, !PT ;  /* 0x0000000809098212 */ /* 0x000fca00078e3cff */
[----:B------:R1:W3:Y:S01]  /*2930*/  @!P0 LDG.E.U8 R26, desc[UR18][R8.64] ;  /* 0x00000012081a8981 */ /* 0x0002e2000c1e1100 */
[----:B------:R-:W-:-:S05]  /*2940*/  IADD3 R47, P6, PT, R11, R3, RZ ;  /* 0x000000030b2f7210 */ /* 0x000fca0007fde0ff */
[----:B-1----:R-:W-:Y:S02]  /*2950*/  IMAD.MOV.U32 R9, RZ, RZ, R47 ;  /* 0x000000ffff097224 */ /* 0x002fe400078e002f */
[----:B------:R-:W-:-:S05]  /*2960*/  IMAD.X R8, R10, 0x1, R4, P6 ;  /* 0x000000010a087824 */ /* 0x000fca00030e0604 */
[----:B------:R-:W-:Y:S01]  /*2970*/  @!P0 LOP3.LUT R9, R9, R8, RZ, 0x3c, !PT ;  /* 0x0000000809098212 */ /* 0x000fe200078e3cff */
[----:B------:R-:W-:Y:S01]  /*2980*/  IMAD R11, R6, 0xfa, RZ ;  /* 0x000000fa060b7824 */ /* 0x000fe200078e02ff */
[----:B--2---:R-:W-:-:S04]  /*2990*/  PRMT R48, RZ, 0x7610, R48 ;  /* 0x00007610ff307816 */ /* 0x004fc80000000030 */
[----:B------:R-:W-:Y:S01]  /*29a0*/  SHF.R.S32.HI R10, RZ, 0x1f, R11 ;  /* 0x0000001fff0a7819 */ /* 0x000fe2000001140b */
[----:B---3--:R1:W-:Y:S04]  /*29b0*/  STL [R1+0x788], R26 ;  /* 0x0007881a01007387 */ /* 0x0083e80000100800 */
        /* <DEDUP_REMOVED lines=1259> */
[----:B0-----:R-:W0:Y:S01]  /*7870*/  LDC R13, c[0x0][0x3a0] ;  /* 0x0000e800ff0d7b82 */ /* 0x001e220000000800 */
[----:B-1----:R-:W-:-:S04]  /*7880*/  @!P2 LOP3.LUT R8, R9, R8, RZ, 0x3c, !PT ;  /* 0x000000080908a212 */ /* 0x002fc800078e3cff */
[----:B------:R-:W-:-:S05]  /*7890*/  @!P2 LOP3.LUT R9, R9, R8, RZ, 0x3c, !PT ;  /* 0x000000080909a212 */ /* 0x000fca00078e3cff */
[----:B------:R1:W4:Y:S01]  /*78a0*/  @!P2 LDG.E.U8 R26, desc[UR18][R8.64] ;  /* 0x00000012081aa981 */ /* 0x000322000c1e1100 */
[----:B------:R-:W-:-:S05]  /*78b0*/  IADD3 R47, P6, PT, R11, R3, RZ ;  /* 0x000000030b2f7210 */ /* 0x000fca0007fde0ff */
[----:B-1----:R-:W-:Y:S02]  /*78c0*/  IMAD.MOV.U32 R9, RZ, RZ, R47 ;  /* 0x000000ffff097224 */ /* 0x002fe400078e002f */
[----:B------:R-:W-:-:S05]  /*78d0*/  IMAD.X R8, R10, 0x1, R4, P6 ;  /* 0x000000010a087824 */ /* 0x000fca00030e0604 */
[----:B------:R-:W-:Y:S01]  /*78e0*/  @!P2 LOP3.LUT R9, R9, R8, RZ, 0x3c, !PT ;  /* 0x000000080909a212 */ /* 0x000fe200078e3cff */
[----:B------:R-:W-:Y:S01]  /*78f0*/  IMAD R11, R6, 0xca, RZ ;  /* 0x000000ca060b7824 */ /* 0x000fe200078e02ff */
[----:B--2---:R-:W-:Y:S01]  /*7900*/  PRMT R48, RZ, 0x7610, R48 ;  /* 0x00007610ff307816 */ /* 0x004fe20000000030 */
[----:B0-----:R-:W-:-:S03]  /*7910*/  VIADD R13, R13, 0xffffff38 ;  /* 0xffffff380d0d7836 */ /* 0x001fc60000000000 */
[----:B------:R-:W-:Y:S02]  /*7920*/  SHF.R.S32.HI R10, RZ, 0x1f, R11 ;  /* 0x0000001fff0a7819 */ /* 0x000fe4000001140b */
[----:B------:R-:W-:Y:S01]  /*7930*/  ISETP.GE.U32.AND P4, PT, R13, 0x7ffffe39, PT ;  /* 0x7ffffe390d00780c */ /* 0x000fe20003f86070 */
[----:B----4-:R0:W-:Y:S02]  /*7940*/  STL [R1+0x5d8], R26 ;  /* 0x0005d81a01007387 */ /* 0x0101e40000100800 */
[----:B0-----:R-:W0:Y:S02]  /*7950*/  LDC R26, c[0x0][0x3a0] ;  /* 0x0000e800ff1a7b82 */ /* 0x001e240000000800 */
[----:B------:R-:W-:Y:S04]  /*7960*/  STL [R1+0x148c], R47 ;  /* 0x00148c2f01007387 */ /* 0x000fe80000100800 */
[----:B------:R1:W-:Y:S02]  /*7970*/  STL [R1+0x1488], R8 ;  /* 0x0014880801007387 */ /* 0x0003e40000100800 */
[----:B-1----:R-:W-:-:S02]  /*7980*/  @!P2 LOP3.LUT R8, R9, R8, RZ, 0x3c, !PT ;  /* 0x000000080908a212 */ /* 0x002fc400078e3cff */
[----:B------:R-:W-:Y:S02]  /*7990*/  IADD3 R47, P6, PT, R11, R0, RZ ;  /* 0x000000000b2f7210 */ /* 0x000fe40007fde0ff */
[----:B------:R-:W-:Y:S01]  /*79a0*/  @!P2 LOP3.LUT R9, R9, R8, RZ, 0x3c, !PT ;  /* 0x000000080909a212 */ /* 0x000fe200078e3cff */
[----:B0-----:R-:W-:-:S04]  /*79b0*/  VIADD R13, R26, 0xffffff39 ;  /* 0xffffff391a0d7836 */ /* 0x001fc80000000000 */
[----:B------:R0:W2:Y:S01]  /*79c0*/  @!P2 LDG.E.U8 R48, desc[UR18][R8.64] ;  /* 0x000000120830a981 */ /* 0x0000a2000c1e1100 */
[----:B------:R-:W-:Y:S01]  /*79d0*/  PRMT R26, RZ, 0x7610, R26 ;  /* 0x00007610ff1a7816 */ /* 0x000fe2000000001a */
[----:B0-----:R-:W-:Y:S02]  /*79e0*/  IMAD.X R9, R10, 0x1, R2, P6 ;  /* 0x000000010a097824 */ /* 0x001fe400030e0602 */
[----:B------:R-:W-:-:S05]  /*79f0*/  @!P1 IMAD.MOV.U32 R8, RZ, RZ, R47 ;  /* 0x000000ffff089224 */ /* 0x000fca00078e002f */
[----:B------:R-:W4:Y:S04]  /*7a00*/  @!P1 LDG.E.U8 R26, desc[UR18][R8.64] ;  /* 0x00000012081a9981 */ /* 0x000f28000c1e1100 */
[----:B------:R0:W-:Y:S01]  /*7a10*/  STL [R1+0x1474], R47 ;  /* 0x0014742f01007387 */ /* 0x0001e20000100800 */
[----:B------:R-:W-:Y:S02]  /*7a20*/  ISETP.GE.U32.AND P2, PT, R13, 0x7ffffe3a, PT ;  /* 0x7ffffe3a0d00780c */ /* 0x000fe40003f46070 */
[----:B------:R-:W-:Y:S01]  /*7a30*/  PRMT R13, RZ, 0x7610, R13 ;  /* 0x00007610ff0d7816 */ /* 0x000fe2000000000d */
[----:B--2---:R-:W-:Y:S04]  /*7a40*/  STL [R1+0x5d4], R48 ;  /* 0x0005d43001007387 */ /* 0x004fe80000100800 */
[----:B------:R-:W-:Y:S04]  /*7a50*/  STL [R1+0x1470], R9 ;  /* 0x0014700901007387 */ /* 0x000fe80000100800 */
[----:B0-----:R-:W2:Y:S04]  /*7a60*/  LDL.LU R47, [R1+0x1b90] ;  /* 0x001b9000012f7983 */ /* 0x001ea80000300800 */
[----:B----4-:R0:W-:Y:S02]  /*7a70*/  STL [R1+0x5d0], R26 ;  /* 0x0005d01a01007387 */ /* 0x0101e40000100800 */
[----:B0-----:R-:W0:Y:S01]  /*7a80*/  LDC R26, c[0x0][0x3a0] ;  /* 0x0000e800ff1a7b82 */ /* 0x001e220000000800 */
[----:B------:R-:W-:-:S05]  /*7a90*/  IADD3 R48, P6, PT, R11, R3, RZ ;  /* 0x000000030b307210 */ /* 0x000fca0007fde0ff */
[----:B------:R-:W-:Y:S01]  /*7aa0*/  IMAD.X R8, R10, 0x1, R4, P6 ;  /* 0x000000010a087824 */ /* 0x000fe200030e0604 */
[----:B------:R-:W-:Y:S04]  /*7ab0*/  STL [R1+0x147c], R48 ;  /* 0x00147c3001007387 */ /* 0x000fe80000100800 */
[----:B------:R0:W-:Y:S04]  /*7ac0*/  STL.S16 [R1+0x5cc], R13 ;  /* 0x0005cc0d01007387 */ /* 0x0001e80000100600 */
[----:B------:R1:W-:Y:S01]  /*7ad0*/  STL [R1+0x1478], R8 ;  /* 0x0014780801007387 */ /* 0x0003e20000100800 */
[----:B0-----:R-:W-:-:S03]  /*7ae0*/  VIADD R13, R26, 0xffffff3a ;  /* 0xffffff3a1a0d7836 */ /* 0x001fc60000000000 */
[----:B------:R-:W4:Y:S01]  /*7af0*/  LDL R26, [R1+0x5cc] ;  /* 0x0005cc00011a7983 */ /* 0x000f220000100800 */
[----:B------:R-:W-:-:S05]  /*7b00*/  IMAD.MOV.U32 R9, RZ, RZ, R48 ;  /* 0x000000ffff097224 */ /* 0x000fca00078e0030 */
[----:B------:R-:W-:-:S04]  /*7b10*/  @!P1 LOP3.LUT R9, R9, R8, RZ, 0x3c, !PT ;  /* 0x0000000809099212 */ /* 0x000fc800078e3cff */
[----:B-1----:R-:W-:-:S04]  /*7b20*/  @!P1 LOP3.LUT R8, R9, R8, RZ, 0x3c, !PT ;  /* 0x0000000809089212 */ /* 0x002fc800078e3cff */
[----:B------:R-:W-:Y:S01]  /*7b30*/  @!P1 LOP3.LUT R9, R9, R8, RZ, 0x3c, !PT ;  /* 0x0000000809099212 */ /* 0x000fe200078e3cff */
[----:B------:R-:W-:-:S05]  /*7b40*/  IMAD R11, R6, 0xc9, RZ ;  /* 0x000000c9060b7824 */ /* 0x000fca00078e02ff */
[----:B------:R-:W-:Y:S02]  /*7b50*/  SHF.R.S32.HI R10, RZ, 0x1f, R11 ;  /* 0x0000001fff0a7819 */ /* 0x000fe4000001140b */
[----:B------:R-:W-:Y:S01]  /*7b60*/  IADD3 R48, P6, PT, R11, R0, RZ ;  /* 0x000000000b307210 */ /* 0x000fe20007fde0ff */
[----:B----4-:R0:W4:Y:S01]  /*7b70*/  @!P1 LDG.E.U8 R26, desc[UR18][R8.64] ;  /* 0x00000012081a9981 */ /* 0x010122000c1e1100 */
[----:B--2---:R-:W-:-:S03]  /*7b80*/  PRMT R47, RZ, 0x7610, R47 ;  /* 0x00007610ff2f7816 */ /* 0x004fc6000000002f */
[----:B0-----:R-:W-:Y:S02]  /*7b90*/  IMAD.X R9, R10, 0x1, R2, P6 ;  /* 0x000000010a097824 */ /* 0x001fe400030e0602 */
[----:B------:R-:W-:-:S05]  /*7ba0*/  @!P0 IMAD.MOV.U32 R8, RZ, RZ, R48 ;  /* 0x000000ffff088224 */ /* 0x000fca00078e0030 */
[----:B------:R-:W2:Y:S01]  /*7bb0*/  @!P0 LDG.E.U8 R47, desc[UR18][R8.64] ;  /* 0x00000012082f8981 */ /* 0x000ea2000c1e1100 */
[----:B------:R-:W-:-:S03]  /*7bc0*/  IADD3 R11, P6, PT, R11, R3, RZ ;  /* 0x000000030b0b7210 */ /* 0x000fc60007fde0ff */
[----:B----4-:R0:W-:Y:S04]  /*7bd0*/  @!P1 STL [R1+0x5cc], R26 ;  /* 0x0005cc1a01009387 */ /* 0x0101e80000100800 */
[----:B------:R1:W-:Y:S04]  /*7be0*/  STL [R1+0x1464], R48 ;  /* 0x0014643001007387 */ /* 0x0003e80000100800 */
[----:B------:R-:W-:Y:S01]  /*7bf0*/  STL [R1+0x1460], R9 ;  /* 0x0014600901007387 */ /* 0x000fe20000100800 */
[----:B------:R-:W-:Y:S01]  /*7c00*/  IMAD.X R10, R10, 0x1, R4, P6 ;  /* 0x000000010a0a7824 */ /* 0x000fe200030e0604 */
[----:B---3--:R-:W-:Y:S01]  /*7c10*/  PRMT R42, RZ, 0x7610, R42 ;  /* 0x00007610ff2a7816 */ /* 0x008fe2000000002a */
[----:B0-----:R-:W0:Y:S01]  /*7c20*/  LDC R26, c[0x0][0x3a0] ;  /* 0x0000e800ff1a7b82 */ /* 0x001e220000000800 */
[----:B-1----:R-:W3:Y:S04]  /*7c30*/  LDL.LU R48, [R1+0x1b8c] ;  /* 0x001b8c0001307983 */ /* 0x002ee80000300800 */
[----:B------:R1:W-:Y:S04]  /*7c40*/  STL [R1+0x146c], R11 ;  /* 0x00146c0b01007387 */ /* 0x0003e80000100800 */
[----:B--2---:R-:W-:Y:S01]  /*7c50*/  STL [R1+0x5c8], R47 ;  /* 0x0005c82f01007387 */ /* 0x004fe20000100800 */
[----:B-1----:R-:W-:-:S03]  /*7c60*/  @!P0 LOP3.LUT R11, R11, R10, RZ, 0x3c, !PT ;  /* 0x0000000a0b0b8212 */ /* 0x002fc600078e3cff */
[----:B------:R1:W-:Y:S01]  /*7c70*/  STL [R1+0x1468], R10 ;  /* 0x0014680a01007387 */ /* 0x0003e20000100800 */
[----:B------:R-:W-:Y:S01]  /*7c80*/  ISETP.GE.U32.AND P1, PT, R13, 0x7ffffe3b, PT ;  /* 0x7ffffe3b0d00780c */ /* 0x000fe20003f26070 */
[----:B------:R-:W-:Y:S01]  /*7c90*/  IMAD R13, R6, 0xc8, RZ ;  /* 0x000000c8060d7824 */ /* 0x000fe200078e02ff */
[----:B-1----:R-:W-:-:S04]  /*7ca0*/  @!P0 LOP3.LUT R10, R11, R10, RZ, 0x3c, !PT ;  /* 0x0000000a0b0a8212 */ /* 0x002fc800078e3cff */
[----:B------:R-:W-:Y:S02]  /*7cb0*/  @!P0 LOP3.LUT R11, R11, R10, RZ, 0x3c, !PT ;  /* 0x0000000a0b0b8212 */ /* 0x000fe400078e3cff */
[----:B------:R-:W-:Y:S02]  /*7cc0*/  SHF.R.S32.HI R8, RZ, 0x1f, R13 ;  /* 0x0000001fff087819 */ /* 0x000fe4000001140d */
[----:B------:R-:W-:Y:S01]  /*7cd0*/  IADD3 R47, P6, PT, R13, R0, RZ ;  /* 0x000000000d2f7210 */ /* 0x000fe20007fde0ff */
[----:B------:R1:W2:Y:S04]  /*7ce0*/  @!P0 LDG.E.U8 R42, desc[UR18][R10.64] ;  /* 0x000000120a2a8981 */ /* 0x0002a8000c1e1100 */
[----:B-1----:R-:W-:Y:S02]  /*7cf0*/  IMAD.X R11, R8, 0x1, R2, P6 ;  /* 0x00000001080b7824 */ /* 0x002fe400030e0602 */
[----:B------:R-:W-:Y:S01]  /*7d00*/  @!P3 IMAD.MOV.U32 R10, RZ, RZ, R47 ;  /* 0x000000ffff0ab224 */ /* 0x000fe200078e002f */
[----:B---3--:R-:W-:-:S06]  /*7d10*/  PRMT R48, RZ, 0x7610, R48 ;  /* 0x00007610ff307816 */ /* 0x008fcc0000000030 */
[----:B------:R1:W3:Y:S04]  /*7d20*/  @!P3 LDG.E.U8 R48, desc[UR18][R10.64] ;  /* 0x000000120a30b981 */ /* 0x0002e8000c1e1100 */
[----:B------:R4:W-:Y:S04]  /*7d30*/  STL [R1+0x1454], R47 ;  /* 0x0014542f01007387 */ /* 0x0009e80000100800 */
[----:B--2---:R2:W-:Y:S04]  /*7d40*/  STL [R1+0x5c0], R42 ;  /* 0x0005c02a01007387 */ /* 0x0045e80000100800 */
[----:B------:R1:W-:Y:S04]  /*7d50*/  STL [R1+0x1450], R11 ;  /* 0x0014500b01007387 */ /* 0x0003e80000100800 */
[----:B----4-:R-:W4:Y:S01]  /*7d60*/  LDL.LU R47, [R1+0x1b88] ;  /* 0x001b8800012f7983 */ /* 0x010f220000300800 */
[----:B--2---:R-:W-:-:S05]  /*7d70*/  IADD3 R42, P6, PT, R13, R3, RZ ;  /* 0x000000030d2a7210 */ /* 0x004fca0007fde0ff */
[----:B-1----:R-:W-:Y:S02]  /*7d80*/  IMAD.MOV.U32 R11, RZ, RZ, R42 ;  /* 0x000000ffff0b7224 */ /* 0x002fe400078e002a */
[----:B------:R-:W-:-:S05]  /*7d90*/  IMAD.X R10, R8, 0x1, R4, P6 ;  /* 0x00000001080a7824 */ /* 0x000fca00030e0604 */
[-C--:B------:R-:W-:Y:S02]  /*7da0*/  @!P3 LOP3.LUT R11, R11, R10.reuse, RZ, 0x3c, !PT ;  /* 0x0000000a0b0bb212 */ /* 0x080fe400078e3cff */
[----:B------:R-:W-:Y:S01]  /*7db0*/  PRMT R13, RZ, 0x7610, R13 ;  /* 0x00007610ff0d7816 */ /* 0x000fe2000000000d */
[----:B---3--:R1:W-:Y:S04]  /*7dc0*/  STL [R1+0x5b8], R48 ;  /* 0x0005b83001007387 */ /* 0x0083e80000100800 */
[----:B-1----:R-:W2:Y:S04]  /*7dd0*/  LDL.LU R48, [R1+0x1b84] ;  /* 0x001b840001307983 */ /* 0x002ea80000300800 */
[----:B------:R-:W-:Y:S04]  /*7de0*/  STL [R1+0x145c], R42 ;  /* 0x00145c2a01007387 */ /* 0x000fe80000100800 */
        /* <DEDUP_REMOVED lines=16> */
[----:B----4-:R-:W-:Y:S01]  /*7ef0*/  PRMT R47, RZ, 0x7610, R47 ;  /* 0x00007610ff2f7816 */ /* 0x010fe2000000002f */
        /* <DEDUP_REMOVED lines=1863> */
[----:B------:R-:W-:Y:S01]  /*f370*/  IMAD.SHL.U32 R9, R6, 0x80, RZ ;  /* 0x0000008006097824 */ /* 0x000fe200078e00ff */
        /* <DEDUP_REMOVED lines=414> */
[----:B------:R-:W-:Y:S01]  /*10d60*/  PRMT R41, RZ, 0x7610, R41 ;  /* 0x00007610ff297816 */ /* 0x000fe20000000029 */
        /* <DEDUP_REMOVED lines=9> */
[----:B------:R-:W-:-:S04]  /*10e00*/  PRMT R7, RZ, 0x7610, R7 ;  /* 0x00007610ff077816 */ /* 0x000fc80000000007 */
[----:B------:R-:W-:Y:S01]  /*10e10*/  SHF.R.S32.HI R8, RZ, 0x1f, R9 ;  /* 0x0000001fff087819 */ /* 0x000fe20000011409 */
[----:B----4-:R1:W-:Y:S04]  /*10e20*/  STL [R1+0x304], R26 ;  /* 0x0003041a01007387 */ /* 0x0103e80000100800 */
[----:B------:R-:W-:Y:S04]  /*10e30*/  STL [R1+0xeec], R47 ;  /* 0x000eec2f01007387 */ /* 0x000fe80000100800 */
[----:B------:R4:W-:Y:S01]  /*10e40*/  STL [R1+0xee8], R10 ;  /* 0x000ee80a01007387 */ /* 0x0009e20000100800 */
[----:B---3--:R-:W-:Y:S01]  /*10e50*/  PRMT R42, RZ, 0x7610, R42 ;  /* 0x00007610ff2a7816 */ /* 0x008fe2000000002a */
[----:B-1----:R-:W1:Y:S01]  /*10e60*/  LDC R26, c[0x0][0x3a0] ;  /* 0x0000e800ff1a7b82 */ /* 0x002e620000000800 */
[----:B----4-:R-:W-:-:S04]  /*10e70*/  @!P2 LOP3.LUT R10, R11, R10, RZ, 0x3c, !PT ;  /* 0x0000000a0b0aa212 */ /* 0x010fc800078e3cff */
[----:B------:R-:W-:-:S05]  /*10e80*/  @!P2 LOP3.LUT R11, R11, R10, RZ, 0x3c, !PT ;  /* 0x0000000a0b0ba212 */ /* 0x000fca00078e3cff */
[----:B------:R3:W4:Y:S01]  /*10e90*/  @!P2 LDG.E.U8 R41, desc[UR18][R10.64] ;  /* 0x000000120a29a981 */ /* 0x000722000c1e1100 */
[----:B------:R-:W-:-:S05]  /*10ea0*/  IADD3 R47, P6, PT, R9, R0, RZ ;  /* 0x00000000092f7210 */ /* 0x000fca0007fde0ff */
[----:B---3--:R-:W-:Y:S02]  /*10eb0*/  IMAD.X R11, R8, 0x1, R2, P6 ;  /* 0x00000001080b7824 */ /* 0x008fe400030e0602 */
[----:B------:R-:W-:-:S05]  /*10ec0*/  @!P1 IMAD.MOV.U32 R10, RZ, RZ, R47 ;  /* 0x000000ffff0a9224 */ /* 0x000fca00078e002f */
[----:B------:R3:W3:Y:S04]  /*10ed0*/  @!P1 LDG.E.U8 R7, desc[UR18][R10.64] ;  /* 0x000000120a079981 */ /* 0x0006e8000c1e1100 */
[----:B------:R-:W-:Y:S01]  /*10ee0*/  STL [R1+0xed4], R47 ;  /* 0x000ed42f01007387 */ /* 0x000fe20000100800 */
[----:B--2---:R-:W-:-:S03]  /*10ef0*/  PRMT R48, RZ, 0x7610, R48 ;  /* 0x00007610ff307816 */ /* 0x004fc60000000030 */
[----:B----4-:R2:W-:Y:S04]  /*10f00*/  STL [R1+0x2f8], R41 ;  /* 0x0002f82901007387 */ /* 0x0105e80000100800 */
[----:B------:R3:W-:Y:S01]  /*10f10*/  STL [R1+0xed0], R11 ;  /* 0x000ed00b01007387 */ /* 0x0007e20000100800 */
[----:B--2---:R-:W-:Y:S01]  /*10f20*/  IADD3 R41, P6, PT, R9, R3, RZ ;  /* 0x0000000309297210 */ /* 0x004fe20007fde0ff */
[----:B------:R-:W-:-:S04]  /*10f30*/  IMAD R9, R6, 0x6f, RZ ;  /* 0x0000006f06097824 */ /* 0x000fc800078e02ff */
[----:B---3--:R-:W-:Y:S02]  /*10f40*/  IMAD.X R11, R8, 0x1, R4, P6 ;  /* 0x00000001080b7824 */ /* 0x008fe400030e0604 */
[----:B------:R-:W-:Y:S01]  /*10f50*/  @!P1 IMAD.MOV.U32 R10, RZ, RZ, R41 ;  /* 0x000000ffff0a9224 */ /* 0x000fe200078e0029 */
[----:B------:R-:W-:Y:S02]  /*10f60*/  SHF.R.S32.HI R8, RZ, 0x1f, R9 ;  /* 0x0000001fff087819 */ /* 0x000fe40000011409 */
[----:B------:R-:W-:Y:S02]  /*10f70*/  IADD3 R47, P6, PT, R9, R0, RZ ;  /* 0x00000000092f7210 */ /* 0x000fe40007fde0ff */
[----:B------:R2:W3:Y:S04]  /*10f80*/  @!P1 LDG.E.U8 R42, desc[UR18][R10.64] ;  /* 0x000000120a2a9981 */ /* 0x0004e8000c1e1100 */
[----:B------:R4:W-:Y:S04]  /*10f90*/  STL [R1+0xedc], R41 ;  /* 0x000edc2901007387 */ /* 0x0009e80000100800 */
[----:B------:R-:W-:Y:S01]  /*10fa0*/  STL [R1+0x18d8], R7 ;  /* 0x0018d80701007387 */ /* 0x000fe20000100800 */
[----:B--2---:R-:W-:-:S03]  /*10fb0*/  @!P0 IMAD.MOV.U32 R10, RZ, RZ, R47 ;  /* 0x000000ffff0a8224 */ /* 0x004fc600078e002f */
[----:B------:R2:W-:Y:S01]  /*10fc0*/  STL [R1+0xed8], R11 ;  /* 0x000ed80b01007387 */ /* 0x0005e20000100800 */
[----:B0-----:R-:W-:-:S03]  /*10fd0*/  VIADD R13, R13, 0xffffff92 ;  /* 0xffffff920d0d7836 */ /* 0x001fc60000000000 */
[----:B----4-:R-:W4:Y:S01]  /*10fe0*/  LDL.LU R41, [R1+0x1a28] ;  /* 0x001a280001297983 */ /* 0x010f220000300800 */
[----:B--2---:R-:W-:-:S05]  /*10ff0*/  IMAD.X R11, R8, 0x1, R2, P6 ;  /* 0x00000001080b7824 */ /* 0x004fca00030e0602 */
[----:B------:R0:W2:Y:S04]  /*11000*/  @!P0 LDG.E.U8 R48, desc[UR18][R10.64] ;  /* 0x000000120a308981 */ /* 0x0000a8000c1e1100 */
[----:B------:R0:W-:Y:S01]  /*11010*/  STL [R1+0xec4], R47 ;  /* 0x000ec42f01007387 */ /* 0x0001e20000100800 */
[----:B------:R-:W-:Y:S01]  /*11020*/  ISETP.GE.U32.AND P4, PT, R13, 0x7ffffe93, PT ;  /* 0x7ffffe930d00780c */ /* 0x000fe20003f86070 */
[----:B-1----:R-:W-:-:S05]  /*11030*/  VIADD R13, R26, 0xffffff93 ;  /* 0xffffff931a0d7836 */ /* 0x002fca0000000000 */
[----:B------:R-:W-:Y:S01]  /*11040*/  ISETP.GE.U32.AND P2, PT, R13, 0x7ffffe94, PT ;  /* 0x7ffffe940d00780c */ /* 0x000fe20003f46070 */
[----:B------:R-:W-:-:S05]  /*11050*/  VIADD R13, R26, 0xffffff94 ;  /* 0xffffff941a0d7836 */ /* 0x000fca0000000000 */
[----:B------:R-:W-:Y:S02]  /*11060*/  ISETP.GE.U32.AND P1, PT, R13, 0x7ffffe95, PT ;  /* 0x7ffffe950d00780c */ /* 0x000fe40003f26070 */
[----:B------:R-:W-:Y:S01]  /*11070*/  PRMT R13, RZ, 0x7610, R13 ;  /* 0x00007610ff0d7816 */ /* 0x000fe2000000000d */
[----:B---3--:R1:W-:Y:S04]  /*11080*/  STL [R1+0x2e8], R42 ;  /* 0x0002e82a01007387 */ /* 0x0083e80000100800 */
[----:B------:R3:W-:Y:S04]  /*11090*/  STL [R1+0xec0], R11 ;  /* 0x000ec00b01007387 */ /* 0x0007e80000100800 */
[----:B0-----:R-:W4:Y:S01]  /*110a0*/  LDL.LU R47, [R1+0x1a24] ;  /* 0x001a2400012f7983 */ /* 0x001f220000300800 */
[----:B-1----:R-:W-:-:S05]  /*110b0*/  IADD3 R42, P6, PT, R9, R3, RZ ;  /* 0x00000003092a7210 */ /* 0x002fca0007fde0ff */
[----:B---3--:R-:W-:Y:S02]  /*110c0*/  IMAD.MOV.U32 R11, RZ, RZ, R42 ;  /* 0x000000ffff0b7224 */ /* 0x008fe400078e002a */
[----:B------:R-:W-:-:S05]  /*110d0*/  IMAD.X R10, R8, 0x1, R4, P6 ;  /* 0x00000001080a7824 */ /* 0x000fca00030e0604 */
[-C--:B------:R-:W-:Y:S01]  /*110e0*/  @!P0 LOP3.LUT R11, R11, R10.reuse, RZ, 0x3c, !PT ;  /* 0x0000000a0b0b8212 */ /* 0x080fe200078e3cff */
[----:B--2---:R0:W-:Y:S04]  /*110f0*/  STL [R1+0x404], R48 ;  /* 0x0004043001007387 */ /* 0x0041e80000100800 */
        /* <DEDUP_REMOVED lines=1033> */
[----:B---3--:R-:W-:-:S04]  /*15190*/  PRMT R42, RZ, 0x7610, R42 ;  /* 0x00007610ff2a7816 */ /* 0x008fc8000000002a */
[----:B------:R-:W-:Y:S01]  /*151a0*/  SHF.R.S32.HI R8, RZ, 0x1f, R9 ;  /* 0x0000001fff087819 */ /* 0x000fe20000011409 */
[----:B----4-:R1:W-:Y:S04]  /*151b0*/  STL [R1+0x1d8], R26 ;  /* 0x0001d81a01007387 */ /* 0x0103e80000100800 */
[----:B------:R-:W-:Y:S04]  /*151c0*/  STL [R1+0xc5c], R47 ;  /* 0x000c5c2f01007387 */ /* 0x000fe80000100800 */
[----:B------:R3:W-:Y:S01]  /*151d0*/  STL [R1+0xc58], R10 ;  /* 0x000c580a01007387 */ /* 0x0007e20000100800 */
[----:B-1----:R-:W1:Y:S01]  /*151e0*/  LDC R26, c[0x0][0x3a0] ;  /* 0x0000e800ff1a7b82 */ /* 0x002e620000000800 */
[----:B---3--:R-:W-:-:S04]  /*151f0*/  @!P1 LOP3.LUT R10, R11, R10, RZ, 0x3c, !PT ;  /* 0x0000000a0b0a9212 */ /* 0x008fc800078e3cff */
[----:B------:R-:W-:Y:S02]  /*15200*/  @!P1 LOP3.LUT R11, R11, R10, RZ, 0x3c, !PT ;  /* 0x0000000a0b0b9212 */ /* 0x000fe400078e3cff */
[----:B------:R-:W-:-:S03]  /*15210*/  IADD3 R47, P6, PT, R9, R0, RZ ;  /* 0x00000000092f7210 */ /* 0x000fc60007fde0ff */
[----:B------:R3:W4:Y:S02]  /*15220*/  @!P1 LDG.E.U8 R41, desc[UR18][R10.64] ;  /* 0x000000120a299981 */ /* 0x000724000c1e1100 */
[----:B---3--:R-:W-:Y:S02]  /*15230*/  IMAD.X R11, R8, 0x1, R2, P6 ;  /* 0x00000001080b7824 */ /* 0x008fe400030e0602 */
[----:B------:R-:W-:-:S05]  /*15240*/  @!P0 IMAD.MOV.U32 R10, RZ, RZ, R47 ;  /* 0x000000ffff0a8224 */ /* 0x000fca00078e002f */
[----:B------:R3:W2:Y:S04]  /*15250*/  @!P0 LDG.E.U8 R42, desc[UR18][R10.64] ;  /* 0x000000120a2a8981 */ /* 0x0006a8000c1e1100 */
        /* <DEDUP_REMOVED lines=10> */
[----:B---3--:R-:W-:Y:S02]  /*15300*/  IMAD.MOV.U32 R11, RZ, RZ, R41 ;  /* 0x000000ffff0b7224 */ /* 0x008fe400078e0029 */
[----:B------:R-:W-:Y:S01]  /*15310*/  IMAD.X R10, R8, 0x1, R4, P6 ;  /* 0x00000001080a7824 */ /* 0x000fe200030e0604 */
[----:B--2---:R0:W-:Y:S04]  /*15320*/  STL [R1+0x2cc], R42 ;  /* 0x0002cc2a01007387 */ /* 0x0041e80000100800 */
        /* <DEDUP_REMOVED lines=17> */
[----:B------:R-:W-:Y:S01]  /*15440*/  PRMT R49, RZ, 0x7610, R49 ;  /* 0x00007610ff317816 */ /* 0x000fe20000000031 */
        /* <DEDUP_REMOVED lines=9> */
[----:B------:R-:W-:-:S04]  /*154e0*/  PRMT R50, RZ, 0x7610, R50 ;  /* 0x00007610ff327816 */ /* 0x000fc80000000032 */
[----:B------:R-:W-:Y:S01]  /*154f0*/  SHF.R.S32.HI R8, RZ, 0x1f, R9 ;  /* 0x0000001fff087819 */ /* 0x000fe20000011409 */
[----:B---3--:R1:W-:Y:S04]  /*15500*/  STL [R1+0x1d4], R26 ;  /* 0x0001d41a01007387 */ /* 0x0083e80000100800 */
[----:B------:R-:W-:Y:S04]  /*15510*/  STL [R1+0xc3c], R41 ;  /* 0x000c3c2901007387 */ /* 0x000fe80000100800 */
[----:B------:R3:W-:Y:S01]  /*15520*/  STL [R1+0xc38], R10 ;  /* 0x000c380a01007387 */ /* 0x0007e20000100800 */
[----:B-1----:R-:W1:Y:S01]  /*15530*/  LDC R26, c[0x0][0x3a0] ;  /* 0x0000e800ff1a7b82 */ /* 0x002e620000000800 */
[----:B---3--:R-:W-:-:S04]  /*15540*/  @!P3 LOP3.LUT R10, R11, R10, RZ, 0x3c, !PT ;  /* 0x0000000a0b0ab212 */ /* 0x008fc800078e3cff */
[----:B------:R-:W-:Y:S02]  /*15550*/  @!P3 LOP3.LUT R11, R11, R10, RZ, 0x3c, !PT ;  /* 0x0000000a0b0bb212 */ /* 0x000fe400078e3cff */
[----:B------:R-:W-:-:S03]  /*15560*/  IADD3 R41, P6, PT, R9, R0, RZ ;  /* 0x0000000009297210 */ /* 0x000fc60007fde0ff */
[----:B------:R3:W2:Y:S02]  /*15570*/  @!P3 LDG.E.U8 R49, desc[UR18][R10.64] ;  /* 0x000000120a31b981 */ /* 0x0006a4000c1e1100 */
[----:B---3--:R-:W-:Y:S02]  /*15580*/  IMAD.X R11, R8, 0x1, R2, P6 ;  /* 0x00000001080b7824 */ /* 0x008fe400030e0602 */
        /* <DEDUP_REMOVED lines=8> */
[----:B--2---:R0:W-:Y:S04]  /*15610*/  STL [R1+0x2bc], R49 ;  /* 0x0002bc3101007387 */ /* 0x0041e80000100800 */
[----:B------:R3:W-:Y:S04]  /*15620*/  STL [R1+0xc20], R11 ;  /* 0x000c200b01007387 */ /* 0x0007e80000100800 */
[----:B------:R-:W2:Y:S01]  /*15630*/  LDL.LU R41, [R1+0x197c] ;  /* 0x00197c0001297983 */ /* 0x000ea20000300800 */
[----:B0-----:R-:W-:-:S05]  /*15640*/  IADD3 R49, P6, PT, R9, R3, RZ ;  /* 0x0000000309317210 */ /* 0x001fca0007fde0ff */
[----:B---3--:R-:W-:Y:S02]  /*15650*/  IMAD.MOV.U32 R11, RZ, RZ, R49 ;  /* 0x000000ffff0b7224 */ /* 0x008fe400078e0031 */
[----:B------:R-:W-:Y:S01]  /*15660*/  IMAD.X R10, R8, 0x1, R4, P6 ;  /* 0x00000001080a7824 */ /* 0x000fe200030e0604 */
[----:B----4-:R0:W-:Y:S04]  /*15670*/  STL [R1+0x1cc], R50 ;  /* 0x0001cc3201007387 */ /* 0x0101e80000100800 */
[-C--:B------:R-:W-:Y:S01]  /*15680*/  @!P4 LOP3.LUT R11, R11, R10.reuse, RZ, 0x3c, !PT ;  /* 0x0000000a0b0bc212 */ /* 0x080fe200078e3cff */
[----:B0-----:R-:W3:Y:S04]  /*15690*/  LDL.LU R50, [R1+0x1978] ;  /* 0x0019780001327983 */ /* 0x001ee80000300800 */
        /* <DEDUP_REMOVED lines=30> */
[----:B-1----:R-:W1:Y:S01]  /*15880*/  LDC R26, c[0x0][0x3a0] ;  /* 0x0000e800ff1a7b82 */ /* 0x002e620000000800 */
[----:B----4-:R-:W-:-:S04]  /*15890*/  @!P2 LOP3.LUT R10, R11, R10, RZ, 0x3c, !PT ;  /* 0x0000000a0b0aa212 */ /* 0x010fc800078e3cff */
[----:B------:R-:W-:Y:S02]  /*158a0*/  @!P2 LOP3.LUT R11, R11, R10, RZ, 0x3c, !PT ;  /* 0x0000000a0b0ba212 */ /* 0x000fe400078e3cff */
[----:B------:R-:W-:-:S03]  /*158b0*/  IADD3 R49, P6, PT, R9, R0, RZ ;  /* 0x0000000009317210 */ /* 0x000fc60007fde0ff */
[----:B------:R4:W2:Y:S02]  /*158c0*/  @!P2 LDG.E.U8 R43, desc[UR18][R10.64] ;  /* 0x000000120a2ba981 */ /* 0x0008a4000c1e1100 */
[----:B----4-:R-:W-:Y:S02]  /*158d0*/  IMAD.X R11, R8, 0x1, R2, P6 ;  /* 0x00000001080b7824 */ /* 0x010fe400030e0602 */
        /* <DEDUP_REMOVED lines=12> */
[----:B----4-:R-:W-:Y:S02]  /*159a0*/  IMAD.MOV.U32 R11, RZ, RZ, R43 ;  /* 0x000000ffff0b7224 */ /* 0x010fe400078e002b */
[----:B------:R-:W-:Y:S01]  /*159b0*/  IMAD.X R10, R8, 0x1, R4, P6 ;  /* 0x00000001080a7824 */ /* 0x000fe200030e0604 */
[----:B---3--:R0:W-:Y:S04]  /*159c0*/  STL [R1+0x18c], R45 ;  /* 0x00018c2d01007387 */ /* 0x0081e80000100800 */
        /* <DEDUP_REMOVED lines=60> */
[----:B------:R-:W-:-:S05]  /*15d90*/  IMAD.SHL.U32 R9, R6, 0x40, RZ ;  /* 0x0000004006097824 */ /* 0x000fca00078e00ff */
        /* <DEDUP_REMOVED lines=57> */
[----:B------:R-:W-:Y:S02]  /*16130*/  @!P1 LOP3.LUT R11, R11, R10, RZ, 0x3c, !PT ;  /* 0x0000000a0b0b9212 */ /* 0x000fe400078e3cff */
[----:B------:R-:W-:Y:S01]  /*16140*/  PRMT R26, RZ, 0x7610, R26 ;  /* 0x00007610ff1a7816 */ /* 0x000fe2000000001a */
[----:B----4-:R0:W-:Y:S04]  /*16150*/  STL [R1+0x298], R13 ;  /* 0x0002980d01007387 */ /* 0x0101e80000100800 */
[----:B------:R-:W-:Y:S04]  /*16160*/  STL [R1+0xbb4], R44 ;  /* 0x000bb42c01007387 */ /* 0x000fe80000100800 */
[----:B------:R1:W-:Y:S01]  /*16170*/  STL [R1+0xbb0], R10 ;  /* 0x000bb00a01007387 */ /* 0x0003e20000100800 */
[----:B------:R-:W-:-:S02]  /*16180*/  PRMT R39, RZ, 0x7610, R39 ;  /* 0x00007610ff277816 */ /* 0x000fc40000000027 */
        /* <DEDUP_REMOVED lines=9> */
[----:B------:R-:W-:-:S05]  /*16220*/  IMAD R9, R6, 0x3d, RZ ;  /* 0x0000003d06097824 */ /* 0x000fca00078e02ff */
        /* <DEDUP_REMOVED lines=96> */
[----:B------:R-:W-:Y:S02]  /*16830*/  PRMT R48, RZ, 0x7610, R48 ;  /* 0x00007610ff307816 */ /* 0x000fe40000000030 */
[----:B------:R-:W-:Y:S02]  /*16840*/  PRMT R47, RZ, 0x7610, R47 ;  /* 0x00007610ff2f7816 */ /* 0x000fe4000000002f */
[----:B------:R-:W-:Y:S02]  /*16850*/  PRMT R42, RZ, 0x7610, R42 ;  /* 0x00007610ff2a7816 */ /* 0x000fe4000000002a */
[----:B------:R-:W-:Y:S02]  /*16860*/  PRMT R41, RZ, 0x7610, R41 ;  /* 0x00007610ff297816 */ /* 0x000fe40000000029 */
        /* <DEDUP_REMOVED lines=22> */
[----:B------:R-:W-:Y:S04]  /*169d0*/  STL [R1+0xb64], R37 ;  /* 0x000b642501007387 */ /* 0x000fe80000100800 */
[----:B--2---:R2:W-:Y:S04]  /*169e0*/  STL [R1+0x28], R31 ;  /* 0x0000281f01007387 */ /* 0x0045e80000100800 */
[----:B------:R4:W-:Y:S01]  /*169f0*/  STL [R1+0xb60], R11 ;  /* 0x000b600b01007387 */ /* 0x0009e20000100800 */
[----:B--2---:R-:W-:Y:S01]  /*16a00*/  IADD3 R31, P6, PT, R9, R3, RZ ;  /* 0x00000003091f7210 */ /* 0x004fe20007fde0ff */
[----:B------:R-:W-:-:S04]  /*16a10*/  IMAD R9, R6, 0x38, RZ ;  /* 0x0000003806097824 */ /* 0x000fc800078e02ff */
[----:B----4-:R-:W-:Y:S02]  /*16a20*/  IMAD.X R11, R8, 0x1, R4, P6 ;  /* 0x00000001080b7824 */ /* 0x010fe400030e0604 */
[----:B------:R-:W-:Y:S01]  /*16a30*/  @!P1 IMAD.MOV.U32 R10, RZ, RZ, R31 ;  /* 0x000000ffff0a9224 */ /* 0x000fe200078e001f */
[----:B------:R-:W-:Y:S02]  /*16a40*/  SHF.R.S32.HI R8, RZ, 0x1f, R9 ;  /* 0x0000001fff087819 */ /* 0x000fe40000011409 */
[----:B------:R-:W-:Y:S01]  /*16a50*/  IADD3 R37, P6, PT, R9, R0, RZ ;  /* 0x0000000009257210 */ /* 0x000fe20007fde0ff */
[----:B------:R-:W-:Y:S04]  /*16a60*/  STL [R1+0xb6c], R31 ;  /* 0x000b6c1f01007387 */ /* 0x000fe80000100800 */
[----:B---3--:R-:W-:Y:S04]  /*16a70*/  STL [R1+0x18c4], R48 ;  /* 0x0018c43001007387 */ /* 0x008fe80000100800 */
[----:B------:R2:W3:Y:S04]  /*16a80*/  @!P1 LDG.E.U8 R47, desc[UR18][R10.64] ;  /* 0x000000120a2f9981 */ /* 0x0004e8000c1e1100 */
[----:B------:R4:W-:Y:S01]  /*16a90*/  STL [R1+0xb68], R11 ;  /* 0x000b680b01007387 */ /* 0x0009e20000100800 */
[----:B--2---:R-:W-:-:S02]  /*16aa0*/  @!P0 IMAD.MOV.U32 R10, RZ, RZ, R37 ;  /* 0x000000ffff0a8224 */ /* 0x004fc400078e0025 */
[----:B----4-:R-:W-:-:S05]  /*16ab0*/  IMAD.X R11, R8, 0x1, R2, P6 ;  /* 0x00000001080b7824 */ /* 0x010fca00030e0602 */
[----:B------:R2:W4:Y:S01]  /*16ac0*/  @!P0 LDG.E.U8 R42, desc[UR18][R10.64] ;  /* 0x000000120a2a8981 */ /* 0x000522000c1e1100 */
[----:B------:R-:W-:-:S03]  /*16ad0*/  IADD3 R31, P6, PT, R9, R3, RZ ;  /* 0x00000003091f7210 */ /* 0x000fc60007fde0ff */
[----:B------:R-:W-:Y:S01]  /*16ae0*/  STL [R1+0xb54], R37 ;  /* 0x000b542501007387 */ /* 0x000fe20000100800 */
[----:B------:R-:W-:Y:S02]  /*16af0*/  IMAD R9, R6, 0x37, RZ ;  /* 0x0000003706097824 */ /* 0x000fe400078e02ff */
[----:B--2---:R-:W-:Y:S01]  /*16b00*/  @!P0 IMAD.MOV.U32 R10, RZ, RZ, R31 ;  /* 0x000000ffff0a8224 */ /* 0x004fe200078e001f */
[----:B---3--:R-:W-:Y:S04]  /*16b10*/  STL [R1+0x18c8], R47 ;  /* 0x0018c82f01007387 */ /* 0x008fe80000100800 */
[----:B------:R2:W-:Y:S04]  /*16b20*/  STL [R1+0xb50], R11 ;  /* 0x000b500b01007387 */ /* 0x0005e80000100800 */
[----:B------:R-:W-:Y:S01]  /*16b30*/  STL [R1+0xb5c], R31 ;  /* 0x000b5c1f01007387 */ /* 0x000fe20000100800 */
[----:B--2---:R-:W-:Y:S01]  /*16b40*/  IMAD.X R11, R8, 0x1, R4, P6 ;  /* 0x00000001080b7824 */ /* 0x004fe200030e0604 */
[----:B------:R-:W-:-:S02]  /*16b50*/  SHF.R.S32.HI R8, RZ, 0x1f, R9 ;  /* 0x0000001fff087819 */ /* 0x000fc40000011409 */
[----:B------:R-:W-:Y:S01]  /*16b60*/  IADD3 R37, P6, PT, R9, R0, RZ ;  /* 0x0000000009257210 */ /* 0x000fe20007fde0ff */
[----:B----4-:R-:W-:Y:S04]  /*16b70*/  STL [R1+0x18dc], R42 ;  /* 0x0018dc2a01007387 */ /* 0x010fe80000100800 */
[----:B------:R2:W3:Y:S04]  /*16b80*/  @!P0 LDG.E.U8 R41, desc[UR18][R10.64] ;  /* 0x000000120a298981 */ /* 0x0004e8000c1e1100 */
[----:B------:R4:W-:Y:S01]  /*16b90*/  STL [R1+0xb58], R11 ;  /* 0x000b580b01007387 */ /* 0x0009e20000100800 */
[----:B--2---:R-:W-:-:S02]  /*16ba0*/  @!P3 IMAD.MOV.U32 R10, RZ, RZ, R37 ;  /* 0x000000ffff0ab224 */ /* 0x004fc400078e0025 */
[----:B----4-:R-:W-:-:S05]  /*16bb0*/  IMAD.X R11, R8, 0x1, R2, P6 ;  /* 0x00000001080b7824 */ /* 0x010fca00030e0602 */
[----:B------:R2:W4:Y:S01]  /*16bc0*/  @!P3 LDG.E.U8 R34, desc[UR18][R10.64] ;  /* 0x000000120a22b981 */ /* 0x000522000c1e1100 */
[----:B0-----:R-:W-:Y:S01]  /*16bd0*/  VIADD R13, R13, 0xffffffc9 ;  /* 0xffffffc90d0d7836 */ /* 0x001fe20000000000 */
[----:B------:R-:W-:-:S04]  /*16be0*/  IADD3 R31, P6, PT, R9, R3, RZ ;  /* 0x00000003091f7210 */ /* 0x000fc80007fde0ff */
[----:B------:R-:W-:Y:S01]  /*16bf0*/  ISETP.GE.U32.AND P4, PT, R13, 0x7ffffeca, PT ;  /* 0x7ffffeca0d00780c */ /* 0x000fe20003f86070 */
[----:B-1----:R-:W-:Y:S01]  /*16c00*/  VIADD R13, R26, 0xffffffca ;  /* 0xffffffca1a0d7836 */ /* 0x002fe20000000000 */
[----:B------:R0:W-:Y:S01]  /*16c10*/  STL [R1+0xb44], R37 ;  /* 0x000b442501007387 */ /* 0x0001e20000100800 */
[----:B--2---:R-:W-:-:S03]  /*16c20*/  IMAD.X R10, R8, 0x1, R4, P6 ;  /* 0x00000001080a7824 */ /* 0x004fc600030e0604 */
[----:B------:R-:W-:Y:S01]  /*16c30*/  ISETP.GE.U32.AND P2, PT, R13, 0x7ffffecb, PT ;  /* 0x7ffffecb0d00780c */ /* 0x000fe20003f46070 */
[----:B------:R-:W-:-:S05]  /*16c40*/  VIADD R13, R26, 0xffffffcb ;  /* 0xffffffcb1a0d7836 */ /* 0x000fca0000000000 */
[----:B------:R-:W-:Y:S01]  /*16c50*/  ISETP.GE.U32.AND P1, PT, R13, 0x7ffffecc, PT ;  /* 0x7ffffecc0d00780c */ /* 0x000fe20003f26070 */
[----:B------:R-:W-:-:S05]  /*16c60*/  VIADD R13, R26, 0xffffffcc ;  /* 0xffffffcc1a0d7836 */ /* 0x000fca0000000000 */
[----:B------:R-:W-:Y:S02]  /*16c70*/  ISETP.GE.U32.AND P0, PT, R13, 0x7ffffecd, PT ;  /* 0x7ffffecd0d00780c */ /* 0x000fe40003f06070 */
[----:B------:R-:W-:Y:S01]  /*16c80*/  PRMT R13, RZ, 0x7610, R13 ;  /* 0x00007610ff0d7816 */ /* 0x000fe2000000000d */
[----:B---3--:R-:W-:Y:S04]  /*16c90*/  STL [R1+0x18e0], R41 ;  /* 0x0018e02901007387 */ /* 0x008fe80000100800 */
[----:B------:R1:W-:Y:S04]  /*16ca0*/  STL [R1+0xb40], R11 ;  /* 0x000b400b01007387 */ /* 0x0003e80000100800 */
[----:B0-----:R-:W2:Y:S01]  /*16cb0*/  LDL.LU R37, [R1+0x194c] ;  /* 0x00194c0001257983 */ /* 0x001ea20000300800 */
[----:B-1----:R-:W-:-:S03]  /*16cc0*/  IMAD.MOV.U32 R11, RZ, RZ, R31 ;  /* 0x000000ffff0b7224 */ /* 0x002fc600078e001f */
[----:B----4-:R0:W-:Y:S02]  /*16cd0*/  STL [R1+0x20c], R34 ;  /* 0x00020c2201007387 */ /* 0x0101e40000100800 */
[-C--:B------:R-:W-:Y:S02]  /*16ce0*/  @!P3 LOP3.LUT R11, R11, R10.reuse, RZ, 0x3c, !PT ;  /* 0x0000000a0b0bb212 */ /* 0x080fe400078e3cff */
        /* <DEDUP_REMOVED lines=158> */
[----:B------:R2:W-:Y:S04]  /*176d0*/  STL [R1+0xae8], R11 ;  /* 0x000ae80b01007387 */ /* 0x0005e80000100800 */
[----:B------:R2:W3:Y:S02]  /*176e0*/  @!P4 LDG.E.U8 R49, desc[UR18][R10.64] ;  /* 0x000000120a31c981 */ /* 0x0004e4000c1e1100 */
[----:B--2---:R-:W-:-:S02]  /*176f0*/  IMAD.X R11, R8, 0x1, R2, P6 ;  /* 0x00000001080b7824 */ /* 0x004fc400030e0602 */
[----:B------:R-:W-:-:S05]  /*17700*/  @!P2 IMAD.MOV.U32 R10, RZ, RZ, R18 ;  /* 0x000000ffff0aa224 */ /* 0x000fca00078e0012 */
[----:B------:R2:W4:Y:S01]  /*17710*/  @!P2 LDG.E.U8 R45, desc[UR18][R10.64] ;  /* 0x000000120a2da981 */ /* 0x000522000c1e1100 */
[----:B------:R-:W-:Y:S01]  /*17720*/  IADD3 R20, P6, PT, R9, R3, RZ ;  /* 0x0000000309147210 */ /* 0x000fe20007fde0ff */
[----:B------:R-:W-:Y:S02]  /*17730*/  IMAD R9, R6, 0x2f, RZ ;  /* 0x0000002f06097824 */ /* 0x000fe400078e02ff */
[----:B------:R-:W-:Y:S01]  /*17740*/  STL [R1+0xad4], R18 ;  /* 0x000ad41201007387 */ /* 0x000fe20000100800 */
[----:B0-----:R-:W-:Y:S01]  /*17750*/  VIADD R13, R13, 0xffffffd1 ;  /* 0xffffffd10d0d7836 */ /* 0x001fe20000000000 */
[----:B------:R-:W-:Y:S01]  /*17760*/  PRMT R43, RZ, 0x7610, R43 ;  /* 0x00007610ff2b7816 */ /* 0x000fe2000000002b */
[----:B--2---:R-:W-:-:S03]  /*17770*/  @!P2 IMAD.MOV.U32 R10, RZ, RZ, R20 ;  /* 0x000000ffff0aa224 */ /* 0x004fc600078e0014 */
[----:B------:R-:W-:Y:S01]  /*17780*/  ISETP.GE.U32.AND P0, PT, R13, 0x7ffffed2, PT ;  /* 0x7ffffed20d00780c */ /* 0x000fe20003f06070 */
[----:B-1----:R-:W-:-:S05]  /*17790*/  VIADD R13, R26, 0xffffffd2 ;  /* 0xffffffd21a0d7836 */ /* 0x002fca0000000000 */
[----:B------:R-:W-:Y:S01]  /*177a0*/  ISETP.GE.U32.AND P3, PT, R13, 0x7ffffed3, PT ;  /* 0x7ffffed30d00780c */ /* 0x000fe20003f66070 */
[----:B------:R-:W-:-:S05]  /*177b0*/  VIADD R13, R26, 0xffffffd3 ;  /* 0xffffffd31a0d7836 */ /* 0x000fca0000000000 */
[----:B------:R-:W-:Y:S01]  /*177c0*/  ISETP.GE.U32.AND P4, PT, R13, 0x7ffffed4, PT ;  /* 0x7ffffed40d00780c */ /* 0x000fe20003f86070 */
[----:B------:R-:W-:Y:S01]  /*177d0*/  VIADD R13, R26, 0xffffffd4 ;  /* 0xffffffd41a0d7836 */ /* 0x000fe20000000000 */
[----:B------:R-:W-:Y:S01]  /*177e0*/  PRMT R26, RZ, 0x7610, R26 ;  /* 0x00007610ff1a7816 */ /* 0x000fe2000000001a */
[----:B---3--:R-:W-:Y:S04]  /*177f0*/  STL [R1+0x18d0], R49 ;  /* 0x0018d03101007387 */ /* 0x008fe80000100800 */
[----:B------:R0:W-:Y:S04]  /*17800*/  STL [R1+0xad0], R11 ;  /* 0x000ad00b01007387 */ /* 0x0001e80000100800 */
[----:B------:R1:W-:Y:S01]  /*17810*/  STL [R1+0xadc], R20 ;  /* 0x000adc1401007387 */ /* 0x0003e20000100800 */
[----:B0-----:R-:W-:Y:S01]  /*17820*/  IMAD.X R11, R8, 0x1, R4, P6 ;  /* 0x00000001080b7824 */ /* 0x001fe200030e0604 */
[----:B------:R-:W-:-:S02]  /*17830*/  SHF.R.S32.HI R8, RZ, 0x1f, R9 ;  /* 0x0000001fff087819 */ /* 0x000fc40000011409 */
[----:B------:R-:W-:Y:S01]  /*17840*/  IADD3 R18, P6, PT, R9, R0, RZ ;  /* 0x0000000009127210 */ /* 0x000fe20007fde0ff */
[----:B----4-:R-:W-:Y:S04]  /*17850*/  STL [R1+0x18e4], R45 ;  /* 0x0018e42d01007387 */ /* 0x010fe80000100800 */
[----:B------:R0:W-:Y:S04]  /*17860*/  STL [R1+0xad8], R11 ;  /* 0x000ad80b01007387 */ /* 0x0001e80000100800 */
[----:B------:R0:W2:Y:S04]  /*17870*/  @!P2 LDG.E.U8 R43, desc[UR18][R10.64] ;  /* 0x000000120a2ba981 */ /* 0x0000a8000c1e1100 */
[----:B-1----:R-:W3:Y:S04]  /*17880*/  LDL.LU R20, [R1+0x1934] ;  /* 0x0019340001147983 */ /* 0x002ee80000300800 */
[----:B------:R-:W-:Y:S01]  /*17890*/  STL [R1+0xac4], R18 ;  /* 0x000ac41201007387 */ /* 0x000fe20000100800 */
[----:B0-----:R-:W-:-:S02]  /*178a0*/  IMAD.MOV.U32 R11, RZ, RZ, R18 ;  /* 0x000000ffff0b7224 */ /* 0x001fc400078e0012 */
[----:B------:R-:W-:-:S05]  /*178b0*/  IMAD.X R10, R8, 0x1, R2, P6 ;  /* 0x00000001080a7824 */ /* 0x000fca00030e0602 */
[-C--:B------:R-:W-:Y:S01]  /*178c0*/  @!P1 LOP3.LUT R11, R11, R10.reuse, RZ, 0x3c, !PT ;  /* 0x0000000a0b0b9212 */ /* 0x080fe200078e3cff */
[----:B------:R0:W-:Y:S03]  /*178d0*/  STL [R1+0xac0], R10 ;  /* 0x000ac00a01007387 */ /* 0x0001e60000100800 */
[----:B0-----:R-:W-:-:S04]  /*178e0*/  @!P1 LOP3.LUT R10, R11, R10, RZ, 0x3c, !PT ;  /* 0x0000000a0b0a9212 */ /* 0x001fc800078e3cff */
[----:B------:R-:W-:-:S05]  /*178f0*/  @!P1 LOP3.LUT R11, R11, R10, RZ, 0x3c, !PT ;  /* 0x0000000a0b0b9212 */ /* 0x000fca00078e3cff */
[----:B------:R0:W4:Y:S01]  /*17900*/  @!P1 LDG.E.U8 R26, desc[UR18][R10.64] ;  /* 0x000000120a1a9981 */ /* 0x000122000c1e1100 */
[----:B------:R-:W-:-:S05]  /*17910*/  IADD3 R18, P6, PT, R9, R3, RZ ;  /* 0x0000000309127210 */ /* 0x000fca0007fde0ff */
[----:B0-----:R-:W-:Y:S02]  /*17920*/  IMAD.MOV.U32 R11, RZ, RZ, R18 ;  /* 0x000000ffff0b7224 */ /* 0x001fe400078e0012 */
[----:B------:R-:W-:-:S05]  /*17930*/  IMAD.X R10, R8, 0x1, R4, P6 ;  /* 0x00000001080a7824 */ /* 0x000fca00030e0604 */
[----:B------:R-:W-:Y:S02]  /*17940*/  @!P1 LOP3.LUT R11, R11, R10, RZ, 0x3c, !PT ;  /* 0x0000000a0b0b9212 */ /* 0x000fe400078e3cff */
[----:B------:R-:W-:Y:S01]  /*17950*/  PRMT R16, RZ, 0x7610, R16 ;  /* 0x00007610ff107816 */ /* 0x000fe20000000010 */
[----:B------:R-:W-:Y:S01]  /*17960*/  IMAD R9, R6, 0x2e, RZ ;  /* 0x0000002e06097824 */ /* 0x000fe200078e02ff */
[----:B------:R-:W-:-:S04]  /*17970*/  PRMT R17, RZ, 0x7610, R17 ;  /* 0x00007610ff117816 */ /* 0x000fc80000000011 */
[----:B------:R-:W-:Y:S01]  /*17980*/  SHF.R.S32.HI R8, RZ, 0x1f, R9 ;  /* 0x0000001fff087819 */ /* 0x000fe20000011409 */
[----:B----4-:R0:W-:Y:S04]  /*17990*/  STL [R1+0x1c8], R26 ;  /* 0x0001c81a01007387 */ /* 0x0101e80000100800 */
[----:B------:R-:W-:Y:S04]  /*179a0*/  STL [R1+0xacc], R18 ;  /* 0x000acc1201007387 */ /* 0x000fe80000100800 */
[----:B------:R1:W-:Y:S01]  /*179b0*/  STL [R1+0xac8], R10 ;  /* 0x000ac80a01007387 */ /* 0x0003e20000100800 */
[----:B0-----:R-:W0:Y:S01]  /*179c0*/  LDC R26, c[0x0][0x3a0] ;  /* 0x0000e800ff1a7b82 */ /* 0x001e220000000800 */
[----:B-1----:R-:W-:-:S04]  /*179d0*/  @!P1 LOP3.LUT R10, R11, R10, RZ, 0x3c, !PT ;  /* 0x0000000a0b0a9212 */ /* 0x002fc800078e3cff */
[----:B------:R-:W-:Y:S02]  /*179e0*/  @!P1 LOP3.LUT R11, R11, R10, RZ, 0x3c, !PT ;  /* 0x0000000a0b0b9212 */ /* 0x000fe400078e3cff */
[----:B------:R-:W-:-:S03]  /*179f0*/  IADD3 R18, P6, PT, R9, R0, RZ ;  /* 0x0000000009127210 */ /* 0x000fc60007fde0ff */
[----:B------:R1:W4:Y:S02]  /*17a00*/  @!P1 LDG.E.U8 R16, desc[UR18][R10.64] ;  /* 0x000000120a109981 */ /* 0x000324000c1e1100 */
[----:B-1----:R-:W-:Y:S02]  /*17a10*/  IMAD.X R11, R8, 0x1, R2, P6 ;  /* 0x00000001080b7824 */ /* 0x002fe400030e0602 */
[----:B------:R-:W-:-:S05]  /*17a20*/  @!P0 IMAD.MOV.U32 R10, RZ, RZ, R18 ;  /* 0x000000ffff0a8224 */ /* 0x000fca00078e0012 */
[----:B------:R1:W2:Y:S04]  /*17a30*/  @!P0 LDG.E.U8 R17, desc[UR18][R10.64] ;  /* 0x000000120a118981 */ /* 0x0002a8000c1e1100 */
[----:B------:R0:W-:Y:S01]  /*17a40*/  STL [R1+0xab4], R18 ;  /* 0x000ab41201007387 */ /* 0x0001e20000100800 */
[----:B------:R-:W-:Y:S01]  /*17a50*/  ISETP.GE.U32.AND P2, PT, R13, 0x7ffffed5, PT ;  /* 0x7ffffed50d00780c */ /* 0x000fe20003f46070 */
[----:B0-----:R-:W-:-:S05]  /*17a60*/  VIADD R13, R26, 0xffffffd5 ;  /* 0xffffffd51a0d7836 */ /* 0x001fca0000000000 */
[----:B------:R-:W-:Y:S02]  /*17a70*/  ISETP.GE.U32.AND P1, PT, R13, 0x7ffffed6, PT ;  /* 0x7ffffed60d00780c */ /* 0x000fe40003f26070 */
[----:B------:R-:W-:Y:S01]  /*17a80*/  PRMT R13, RZ, 0x7610, R13 ;  /* 0x00007610ff0d7816 */ /* 0x000fe2000000000d */
[----:B----4-:R0:W-:Y:S04]  /*17a90*/  STL [R1+0x19c], R16 ;  /* 0x00019c1001007387 */ /* 0x0101e80000100800 */
[----:B------:R1:W-:Y:S04]  /*17aa0*/  STL [R1+0xab0], R11 ;  /* 0x000ab00b01007387 */ /* 0x0003e80000100800 */
[----:B------:R-:W4:Y:S01]  /*17ab0*/  LDL.LU R18, [R1+0x1930] ;  /* 0x0019300001127983 */ /* 0x000f220000300800 */
[----:B0-----:R-:W-:-:S05]  /*17ac0*/  IADD3 R16, P6, PT, R9, R3, RZ ;  /* 0x0000000309107210 */ /* 0x001fca0007fde0ff */
[----:B-1----:R-:W-:Y:S02]  /*17ad0*/  IMAD.MOV.U32 R11, RZ, RZ, R16 ;  /* 0x000000ffff0b7224 */ /* 0x002fe400078e0010 */
        /* <DEDUP_REMOVED lines=8> */
[----:B------:R0:W2:Y:S01]  /*17b60*/  @!P0 LDG.E.U8 R13, desc[UR18][R10.64] ;  /* 0x000000120a0d8981 */ /* 0x0000a2000c1e1100 */
[----:B------:R-:W-:-:S05]  /*17b70*/  IMAD R9, R6, 0x2d, RZ ;  /* 0x0000002d06097824 */ /* 0x000fca00078e02ff */
[----:B------:R-:W-:Y:S02]  /*17b80*/  SHF.R.S32.HI R8, RZ, 0x1f, R9 ;  /* 0x0000001fff087819 */ /* 0x000fe40000011409 */
[----:B------:R-:W-:-:S05]  /*17b90*/  IADD3 R16, P6, PT, R9, R0, RZ ;  /* 0x0000000009107210 */ /* 0x000fca0007fde0ff */
[----:B0-----:R-:W-:Y:S02]  /*17ba0*/  IMAD.MOV.U32 R11, RZ, RZ, R16 ;  /* 0x000000ffff0b7224 */ /* 0x001fe400078e0010 */
[----:B------:R-:W-:-:S05]  /*17bb0*/  IMAD.X R10, R8, 0x1, R2, P6 ;  /* 0x00000001080a7824 */ /* 0x000fca00030e0602 */
[----:B------:R-:W-:Y:S02]  /*17bc0*/  @!P3 LOP3.LUT R11, R11, R10, RZ, 0x3c, !PT ;  /* 0x0000000a0b0bb212 */ /* 0x000fe400078e3cff */
[----:B------:R-:W-:Y:S01]  /*17bd0*/  PRMT R26, RZ, 0x7610, R26 ;  /* 0x00007610ff1a7816 */ /* 0x000fe2000000001a */
[----:B--2---:R0:W-:Y:S04]  /*17be0*/  STL [R1+0x130], R13 ;  /* 0x0001300d01007387 */ /* 0x0041e80000100800 */
[----:B------:R-:W-:Y:S04]  /*17bf0*/  STL [R1+0xaa4], R16 ;  /* 0x000aa41001007387 */ /* 0x000fe80000100800 */
[----:B------:R1:W-:Y:S01]  /*17c00*/  STL [R1+0xaa0], R10 ;  /* 0x000aa00a01007387 */ /* 0x0003e20000100800 */
[----:B------:R-:W-:-:S02]  /*17c10*/  PRMT R27, RZ, 0x7610, R27 ;  /* 0x00007610ff1b7816 */ /* 0x000fc4000000001b */
        /* <DEDUP_REMOVED lines=9> */
[----:B------:R-:W-:-:S05]  /*17cb0*/  IMAD R9, R6, 0x2c, RZ ;  /* 0x0000002c06097824 */ /* 0x000fca00078e02ff */
        /* <DEDUP_REMOVED lines=48> */
[----:B------:R-:W-:Y:S02]  /*17fc0*/  IMAD.X R10, R8, 0x1, R4, P6 ;  /* 0x00000001080a7824 */ /* 0x000fe400030e0604 */
[----:B------:R-:W-:-:S03]  /*17fd0*/  IMAD R9, R6, 0x2a, RZ ;  /* 0x0000002a06097824 */ /* 0x000fc600078e02ff */
[-C--:B------:R-:W-:Y:S01]  /*17fe0*/  @!P2 LOP3.LUT R11, R11, R10.reuse, RZ, 0x3c, !PT ;  /* 0x0000000a0b0ba212 */ /* 0x080fe200078e3cff */
[----:B0-----:R-:W-:Y:S01]  /*17ff0*/  VIADD R13, R13, 0xffffffd8 ;  /* 0xffffffd80d0d7836 */ /* 0x001fe20000000000 */
[----:B------:R-:W-:Y:S02]  /*18000*/  PRMT R35, RZ, 0x7610, R35 ;  /* 0x00007610ff237816 */ /* 0x000fe40000000023 */
        /* <DEDUP_REMOVED lines=8> */
[----:B------:R-:W-:-:S05]  /*18090*/  @!P2 LOP3.LUT R11, R11, R10, RZ, 0x3c, !PT ;  /* 0x0000000a0b0ba212 */ /* 0x000fca00078e3cff */
[----:B------:R1:W4:Y:S01]  /*180a0*/  @!P2 LDG.E.U8 R35, desc[UR18][R10.64] ;  /* 0x000000120a23a981 */ /* 0x000322000c1e1100 */
[----:B0-----:R-:W-:Y:S01]  /*180b0*/  VIADD R13, R26, 0xffffffd9 ;  /* 0xffffffd91a0d7836 */ /* 0x001fe20000000000 */
[----:B------:R-:W-:Y:S01]  /*180c0*/  PRMT R26, RZ, 0x7610, R26 ;  /* 0x00007610ff1a7816 */ /* 0x000fe2000000001a */
[----:B-1----:R-:W-:Y:S02]  /*180d0*/  IMAD.X R11, R8, 0x1, R2, P6 ;  /* 0x00000001080b7824 */ /* 0x002fe400030e0602 */
[----:B------:R-:W-:-:S05]  /*180e0*/  @!P1 IMAD.MOV.U32 R10, RZ, RZ, R27 ;  /* 0x000000ffff0a9224 */ /* 0x000fca00078e001b */
[----:B------:R-:W2:Y:S04]  /*180f0*/  @!P1 LDG.E.U8 R26, desc[UR18][R10.64] ;  /* 0x000000120a1a9981 */ /* 0x000ea8000c1e1100 */
[----:B------:R0:W-:Y:S01]  /*18100*/  STL [R1+0xa74], R27 ;  /* 0x000a741b01007387 */ /* 0x0001e20000100800 */
[----:B------:R-:W-:Y:S02]  /*18110*/  ISETP.GE.U32.AND P2, PT, R13, 0x7ffffeda, PT ;  /* 0x7ffffeda0d00780c */ /* 0x000fe40003f46070 */
[----:B------:R-:W-:Y:S01]  /*18120*/  PRMT R13, RZ, 0x7610, R13 ;  /* 0x00007610ff0d7816 */ /* 0x000fe2000000000d */
[----:B----4-:R-:W-:Y:S04]  /*18130*/  STL [R1+0x80], R35 ;  /* 0x0000802301007387 */ /* 0x010fe80000100800 */
[----:B------:R-:W-:Y:S04]  /*18140*/  STL [R1+0xa70], R11 ;  /* 0x000a700b01007387 */ /* 0x000fe80000100800 */
[----:B0-----:R-:W4:Y:S04]  /*18150*/  LDL.LU R27, [R1+0x1920] ;  /* 0x00192000011b7983 */ /* 0x001f280000300800 */
[----:B--2---:R0:W-:Y:S02]  /*18160*/  STL [R1+0x3c], R26 ;  /* 0x00003c1a01007387 */ /* 0x0041e40000100800 */
[----:B0-----:R-:W0:Y:S01]  /*18170*/  LDC R26, c[0x0][0x3a0] ;  /* 0x0000e800ff1a7b82 */ /* 0x001e220000000800 */
[----:B------:R-:W-:-:S05]  /*18180*/  IADD3 R35, P6, PT, R9, R3, RZ ;  /* 0x0000000309237210 */ /* 0x000fca0007fde0ff */
[----:B------:R-:W-:Y:S01]  /*18190*/  IMAD.X R10, R8, 0x1, R4, P6 ;  /* 0x00000001080a7824 */ /* 0x000fe200030e0604 */
[----:B------:R-:W-:Y:S04]  /*181a0*/  STL [R1+0xa7c], R35 ;  /* 0x000a7c2301007387 */ /* 0x000fe80000100800 */
[----:B------:R0:W-:Y:S04]  /*181b0*/  STL.S16 [R1+0x38], R13 ;  /* 0x0000380d01007387 */ /* 0x0001e80000100600 */
[----:B------:R1:W-:Y:S01]  /*181c0*/  STL [R1+0xa78], R10 ;  /* 0x000a780a01007387 */ /* 0x0003e20000100800 */
[----:B0-----:R-:W-:-:S03]  /*181d0*/  VIADD R13, R26, 0xffffffda ;  /* 0xffffffda1a0d7836 */ /* 0x001fc60000000000 */
[----:B------:R-:W2:Y:S01]  /*181e0*/  LDL R26, [R1+0x38] ;  /* 0x00003800011a7983 */ /* 0x000ea20000100800 */
[----:B------:R-:W-:-:S05]  /*181f0*/  IMAD.MOV.U32 R11, RZ, RZ, R35 ;  /* 0x000000ffff0b7224 */ /* 0x000fca00078e0023 */
[----:B------:R-:W-:-:S04]  /*18200*/  @!P1 LOP3.LUT R11, R11, R10, RZ, 0x3c, !PT ;  /* 0x0000000a0b0b9212 */ /* 0x000fc800078e3cff */
[----:B-1----:R-:W-:-:S04]  /*18210*/  @!P1 LOP3.LUT R10, R11, R10, RZ, 0x3c, !PT ;  /* 0x0000000a0b0a9212 */ /* 0x002fc800078e3cff */
[----:B------:R-:W-:Y:S01]  /*18220*/  @!P1 LOP3.LUT R11, R11, R10, RZ, 0x3c, !PT ;  /* 0x0000000a0b0b9212 */ /* 0x000fe200078e3cff */
[----:B------:R-:W-:-:S04]  /*18230*/  IMAD R9, R6, 0x29, RZ ;  /* 0x0000002906097824 */ /* 0x000fc800078e02ff */
[----:B--2---:R0:W2:Y:S01]  /*18240*/  @!P1 LDG.E.U8 R26, desc[UR18][R10.64] ;  /* 0x000000120a1a9981 */ /* 0x0040a2000c1e1100 */
[----:B------:R-:W-:Y:S02]  /*18250*/  SHF.R.S32.HI R8, RZ, 0x1f, R9 ;  /* 0x0000001fff087819 */ /* 0x000fe40000011409 */
[----:B------:R-:W-:-:S05]  /*18260*/  IADD3 R35, P6, PT, R9, R0, RZ ;  /* 0x0000000009237210 */ /* 0x000fca0007fde0ff */
[----:B0-----:R-:W-:Y:S02]  /*18270*/  IMAD.MOV.U32 R11, RZ, RZ, R35 ;  /* 0x000000ffff0b7224 */ /* 0x001fe400078e0023 */
[----:B------:R-:W-:-:S05]  /*18280*/  IMAD.X R10, R8, 0x1, R2, P6 ;  /* 0x00000001080a7824 */ /* 0x000fca00030e0602 */
[-C--:B------:R-:W-:Y:S02]  /*18290*/  @!P0 LOP3.LUT R11, R11, R10.reuse, RZ, 0x3c, !PT ;  /* 0x0000000a0b0b8212 */ /* 0x080fe400078e3cff */
[----:B------:R-:W-:Y:S02]  /*182a0*/  PRMT R52, RZ, 0x7610, R52 ;  /* 0x00007610ff347816 */ /* 0x000fe40000000034 */
[----:B------:R-:W-:Y:S02]  /*182b0*/  PRMT R51, RZ, 0x7610, R51 ;  /* 0x00007610ff337816 */ /* 0x000fe40000000033 */
[----:B------:R-:W-:Y:S02]  /*182c0*/  PRMT R49, RZ, 0x7610, R49 ;  /* 0x00007610ff317816 */ /* 0x000fe40000000031 */
[----:B------:R-:W-:Y:S01]  /*182d0*/  PRMT R53, RZ, 0x7610, R53 ;  /* 0x00007610ff357816 */ /* 0x000fe20000000035 */
[----:B--2---:R0:W-:Y:S04]  /*182e0*/  @!P1 STL [R1+0x38], R26 ;  /* 0x0000381a01009387 */ /* 0x0041e80000100800 */
[----:B------:R-:W-:Y:S04]  /*182f0*/  STL [R1+0xa64], R35 ;  /* 0x000a642301007387 */ /* 0x000fe80000100800 */
[----:B------:R1:W-:Y:S01]  /*18300*/  STL [R1+0xa60], R10 ;  /* 0x000a600a01007387 */ /* 0x0003e20000100800 */
[----:B0-----:R-:W0:Y:S01]  /*18310*/  LDC R26, c[0x0][0x3a0] ;  /* 0x0000e800ff1a7b82 */ /* 0x001e220000000800 */
[----:B-1----:R-:W-:-:S02]  /*18320*/  @!P0 LOP3.LUT R10, R11, R10, RZ, 0x3c, !PT ;  /* 0x0000000a0b0a8212 */ /* 0x002fc400078e3cff */
[----:B------:R-:W-:Y:S02]  /*18330*/  IADD3 R35, P6, PT, R9, R3, RZ ;  /* 0x0000000309237210 */ /* 0x000fe40007fde0ff */
[----:B------:R-:W-:-:S05]  /*18340*/  @!P0 LOP3.LUT R11, R11, R10, RZ, 0x3c, !PT ;  /* 0x0000000a0b0b8212 */ /* 0x000fca00078e3cff */
[----:B------:R1:W2:Y:S04]  /*18350*/  @!P0 LDG.E.U8 R52, desc[UR18][R10.64] ;  /* 0x000000120a348981 */ /* 0x0002a8000c1e1100 */
[----:B------:R3:W-:Y:S01]  /*18360*/  STL [R1+0xa6c], R35 ;  /* 0x000a6c2301007387 */ /* 0x0007e20000100800 */
[----:B-1----:R-:W-:Y:S02]  /*18370*/  IMAD.MOV.U32 R11, RZ, RZ, R35 ;  /* 0x000000ffff0b7224 */ /* 0x002fe400078e0023 */
[----:B------:R-:W-:Y:S02]  /*18380*/  IMAD.X R10, R8, 0x1, R4, P6 ;  /* 0x00000001080a7824 */ /* 0x000fe400030e0604 */
[----:B------:R-:W-:-:S03]  /*18390*/  IMAD R9, R6, 0x28, RZ ;  /* 0x0000002806097824 */ /* 0x000fc600078e02ff */
[----:B------:R-:W-:Y:S01]  /*183a0*/  @!P0 LOP3.LUT R11, R11, R10, RZ, 0x3c, !PT ;  /* 0x0000000a0b0b8212 */ /* 0x000fe200078e3cff */
[----:B------:R1:W-:Y:S01]  /*183b0*/  STL [R1+0xa68], R10 ;  /* 0x000a680a01007387 */ /* 0x0003e20000100800 */
[----:B------:R-:W-:Y:S02]  /*183c0*/  SHF.R.S32.HI R8, RZ, 0x1f, R9 ;  /* 0x0000001fff087819 */ /* 0x000fe40000011409 */
[----:B---3--:R-:W-:Y:S02]  /*183d0*/  IADD3 R35, P6, PT, R9, R0, RZ ;  /* 0x0000000009237210 */ /* 0x008fe40007fde0ff */
[----:B-1----:R-:W-:-:S04]  /*183e0*/  @!P0 LOP3.LUT R10, R11, R10, RZ, 0x3c, !PT ;  /* 0x0000000a0b0a8212 */ /* 0x002fc800078e3cff */
[----:B------:R-:W-:-:S05]  /*183f0*/  @!P0 LOP3.LUT R11, R11, R10, RZ, 0x3c, !PT ;  /* 0x0000000a0b0b8212 */ /* 0x000fca00078e3cff */
[----:B------:R1:W3:Y:S04]  /*18400*/  @!P0 LDG.E.U8 R51, desc[UR18][R10.64] ;  /* 0x000000120a338981 */ /* 0x0002e8000c1e1100 */
[----:B------:R0:W-:Y:S01]  /*18410*/  STL [R1+0xa54], R35 ;  /* 0x000a542301007387 */ /* 0x0001e20000100800 */
[----:B-1----:R-:W-:Y:S02]  /*18420*/  IMAD.MOV.U32 R11, RZ, RZ, R35 ;  /* 0x000000ffff0b7224 */ /* 0x002fe400078e0023 */
[----:B------:R-:W-:-:S05]  /*18430*/  IMAD.X R10, R8, 0x1, R2, P6 ;  /* 0x00000001080a7824 */ /* 0x000fca00030e0602 */
[-C--:B------:R-:W-:Y:S01]  /*18440*/  @!P3 LOP3.LUT R11, R11, R10.reuse, RZ, 0x3c, !PT ;  /* 0x0000000a0b0bb212 */ /* 0x080fe200078e3cff */
[----:B------:R1:W-:Y:S01]  /*18450*/  STL [R1+0xa50], R10 ;  /* 0x000a500a01007387 */ /* 0x0003e20000100800 */
[----:B0-----:R-:W-:Y:S02]  /*18460*/  IADD3 R35, P6, PT, R9, R3, RZ ;  /* 0x0000000309237210 */ /* 0x001fe40007fde0ff */
[----:B-1----:R-:W-:-:S04]  /*18470*/  @!P3 LOP3.LUT R10, R11, R10, RZ, 0x3c, !PT ;  /* 0x0000000a0b0ab212 */ /* 0x002fc800078e3cff */
[----:B------:R-:W-:-:S05]  /*18480*/  @!P3 LOP3.LUT R11, R11, R10, RZ, 0x3c, !PT ;  /* 0x0000000a0b0bb212 */ /* 0x000fca00078e3cff */
[----:B------:R0:W2:Y:S04]  /*18490*/  @!P3 LDG.E.U8 R49, desc[UR18][R10.64] ;  /* 0x000000120a31b981 */ /* 0x0000a8000c1e1100 */
[----:B------:R1:W-:Y:S01]  /*184a0*/  STL [R1+0xa5c], R35 ;  /* 0x000a5c2301007387 */ /* 0x0003e20000100800 */
[----:B0-----:R-:W-:Y:S02]  /*184b0*/  IMAD.MOV.U32 R11, RZ, RZ, R35 ;  /* 0x000000ffff0b7224 */ /* 0x001fe400078e0023 */
[----:B------:R-:W-:Y:S02]  /*184c0*/  IMAD.X R10, R8, 0x1, R4, P6 ;  /* 0x00000001080a7824 */ /* 0x000fe400030e0604 */
[----:B------:R-:W-:-:S03]  /*184d0*/  IMAD R9, R6, 0x27, RZ ;  /* 0x0000002706097824 */ /* 0x000fc600078e02ff */
[----:B------:R-:W-:Y:S01]  /*184e0*/  @!P3 LOP3.LUT R11, R11, R10, RZ, 0x3c, !PT ;  /* 0x0000000a0b0bb212 */ /* 0x000fe200078e3cff */
[----:B------:R0:W-:Y:S01]  /*184f0*/  STL [R1+0xa58], R10 ;  /* 0x000a580a01007387 */ /* 0x0001e20000100800 */
[----:B------:R-:W-:Y:S02]  /*18500*/  SHF.R.S32.HI R8, RZ, 0x1f, R9 ;  /* 0x0000001fff087819 */ /* 0x000fe40000011409 */
[----:B-1----:R-:W-:Y:S02]  /*18510*/  IADD3 R35, P6, PT, R9, R0, RZ ;  /* 0x0000000009237210 */ /* 0x002fe40007fde0ff */
[----:B0-----:R-:W-:-:S04]  /*18520*/  @!P3 LOP3.LUT R10, R11, R10, RZ, 0x3c, !PT ;  /* 0x0000000a0b0ab212 */ /* 0x001fc800078e3cff */
[----:B------:R-:W-:-:S05]  /*18530*/  @!P3 LOP3.LUT R11, R11, R10, RZ, 0x3c, !PT ;  /* 0x0000000a0b0bb212 */ /* 0x000fca00078e3cff */
[----:B------:R0:W2:Y:S01]  /*18540*/  @!P3 LDG.E.U8 R53, desc[UR18][R10.64] ;  /* 0x000000120a35b981 */ /* 0x0000a2000c1e1100 */
[----:B------:R-:W-:Y:S01]  /*18550*/  ISETP.GE.U32.AND P1, PT, R13, 0x7ffffedb, PT ;  /* 0x7ffffedb0d00780c */ /* 0x000fe20003f26070 */
[----:B------:R-:W-:Y:S02]  /*18560*/  VIADD R13, R26, 0xffffffdb ;  /* 0xffffffdb1a0d7836 */ /* 0x000fe40000000000 */
[----:B------:R-:W-:Y:S01]  /*18570*/  STL [R1+0xa44], R35 ;  /* 0x000a442301007387 */ /* 0x000fe20000100800 */
[----:B0-----:R-:W-:Y:S02]  /*18580*/  IMAD.MOV.U32 R11, RZ, RZ, R35 ;  /* 0x000000ffff0b7224 */ /* 0x001fe400078e0023 */
[----:B------:R-:W-:-:S05]  /*18590*/  IMAD.X R10, R8, 0x1, R2, P6 ;  /* 0x00000001080a7824 */ /* 0x000fca00030e0602 */
[-C--:B------:R-:W-:Y:S01]  /*185a0*/  @!P4 LOP3.LUT R11, R11, R10.reuse, RZ, 0x3c, !PT ;  /* 0x0000000a0b0bc212 */ /* 0x080fe200078e3cff */
[----:B------:R0:W-:Y:S01]  /*185b0*/  STL [R1+0xa40], R10 ;  /* 0x000a400a01007387 */ /* 0x0001e20000100800 */
[----:B------:R-:W-:Y:S01]  /*185c0*/  ISETP.GE.U32.AND P0, PT, R13, 0x7ffffedc, PT ;  /* 0x7ffffedc0d00780c */ /* 0x000fe20003f06070 */
[----:B------:R-:W-:Y:S01]  /*185d0*/  VIADD R13, R26, 0xffffffdc ;  /* 0xffffffdc1a0d7836 */ /* 0x000fe20000000000 */
[----:B------:R-:W-:Y:S02]  /*185e0*/  PRMT R26, RZ, 0x7610, R26 ;  /* 0x00007610ff1a7816 */ /* 0x000fe4000000001a */
[----:B0-----:R-:W-:-:S04]  /*185f0*/  @!P4 LOP3.LUT R10, R11, R10, RZ, 0x3c, !PT ;  /* 0x0000000a0b0ac212 */ /* 0x001fc800078e3cff */
[----:B------:R-:W-:-:S05]  /*18600*/  @!P4 LOP3.LUT R11, R11, R10, RZ, 0x3c, !PT ;  /* 0x0000000a0b0bc212 */ /* 0x000fca00078e3cff */
[----:B------:R0:W2:Y:S01]  /*18610*/  @!P4 LDG.E.U8 R26, desc[UR18][R10.64] ;  /* 0x000000120a1ac981 */ /* 0x0000a2000c1e1100 */
        /* <DEDUP_REMOVED lines=8> */
[----:B--2---:R0:W-:Y:S04]  /*186a0*/  STL [R1+0x1a4], R26 ;  /* 0x0001a41a01007387 */ /* 0x0041e80000100800 */
[----:B------:R-:W-:Y:S04]  /*186b0*/  STL [R1+0xa4c], R35 ;  /* 0x000a4c2301007387 */ /* 0x000fe80000100800 */
[----:B------:R1:W-:Y:S01]  /*186c0*/  STL [R1+0xa48], R10 ;  /* 0x000a480a01007387 */ /* 0x0003e20000100800 */
[----:B0-----:R-:W0:Y:S01]  /*186d0*/  LDC R26, c[0x0][0x3a0] ;  /* 0x0000e800ff1a7b82 */ /* 0x001e220000000800 */
[----:B-1----:R-:W-:-:S04]  /*186e0*/  @!P4 LOP3.LUT R10, R11, R10, RZ, 0x3c, !PT ;  /* 0x0000000a0b0ac212 */ /* 0x002fc800078e3cff */
[----:B------:R-:W-:Y:S02]  /*186f0*/  @!P4 LOP3.LUT R11, R11, R10, RZ, 0x3c, !PT ;  /* 0x0000000a0b0bc212 */ /* 0x000fe400078e3cff */
[----:B------:R-:W-:-:S03]  /*18700*/  IADD3 R35, P6, PT, R9, R0, RZ ;  /* 0x0000000009237210 */ /* 0x000fc60007fde0ff */
[----:B------:R1:W2:Y:S02]  /*18710*/  @!P4 LDG.E.U8 R24, desc[UR18][R10.64] ;  /* 0x000000120a18c981 */ /* 0x0002a4000c1e1100 */
[----:B-1----:R-:W-:Y:S02]  /*18720*/  IMAD.X R11, R8, 0x1, R2, P6 ;  /* 0x00000001080b7824 */ /* 0x002fe400030e0602 */
[----:B------:R-:W-:-:S05]  /*18730*/  @!P2 IMAD.MOV.U32 R10, RZ, RZ, R35 ;  /* 0x000000ffff0aa224 */ /* 0x000fca00078e0023 */
[----:B------:R1:W3:Y:S04]  /*18740*/  @!P2 LDG.E.U8 R30, desc[UR18][R10.64] ;  /* 0x000000120a1ea981 */ /* 0x0002e8000c1e1100 */
[----:B------:R0:W-:Y:S01]  /*18750*/  STL [R1+0xa34], R35 ;  /* 0x000a342301007387 */ /* 0x0001e20000100800 */
[----:B------:R-:W-:Y:S01]  /*18760*/  ISETP.GE.U32.AND P3, PT, R13, 0x7ffffedd, PT ;  /* 0x7ffffedd0d00780c */ /* 0x000fe20003f66070 */
[----:B0-----:R-:W-:-:S05]  /*18770*/  VIADD R13, R26, 0xffffffdd ;  /* 0xffffffdd1a0d7836 */ /* 0x001fca0000000000 */
[----:B------:R-:W-:Y:S02]  /*18780*/  ISETP.GE.U32.AND P4, PT, R13, 0x7ffffede, PT ;  /* 0x7ffffede0d00780c */ /* 0x000fe40003f86070 */
[----:B------:R-:W-:Y:S01]  /*18790*/  PRMT R13, RZ, 0x7610, R13 ;  /* 0x00007610ff0d7816 */ /* 0x000fe2000000000d */
[----:B--2---:R0:W-:Y:S04]  /*187a0*/  STL [R1+0x1a0], R24 ;  /* 0x0001a01801007387 */ /* 0x0041e80000100800 */
[----:B------:R1:W-:Y:S04]  /*187b0*/  STL [R1+0xa30], R11 ;  /* 0x000a300b01007387 */ /* 0x0003e80000100800 */
[----:B------:R-:W2:Y:S01]  /*187c0*/  LDL.LU R35, [R1+0x191c] ;  /* 0x00191c0001237983 */ /* 0x000ea20000300800 */
[----:B0-----:R-:W-:-:S05]  /*187d0*/  IADD3 R24, P6, PT, R9, R3, RZ ;  /* 0x0000000309187210 */ /* 0x001fca0007fde0ff */
[----:B-1----:R-:W-:Y:S02]  /*187e0*/  IMAD.MOV.U32 R11, RZ, RZ, R24 ;  /* 0x000000ffff0b7224 */ /* 0x002fe400078e0018 */
        /* <DEDUP_REMOVED lines=123> */
[----:B------:R-:W-:Y:S02]  /*18fa0*/  @!P2 LOP3.LUT R11, R11, R10, RZ, 0x3c, !PT ;  /* 0x0000000a0b0ba212 */ /* 0x000fe400078e3cff */
[----:B------:R-:W-:Y:S02]  /*18fb0*/  PRMT R48, RZ, 0x7610, R48 ;  /* 0x00007610ff307816 */ /* 0x000fe40000000030 */
[----:B------:R-:W-:Y:S01]  /*18fc0*/  PRMT R32, RZ, 0x7610, R32 ;  /* 0x00007610ff207816 */ /* 0x000fe20000000020 */
[----:B--2---:R0:W-:Y:S04]  /*18fd0*/  @!P4 STL [R1+0x40], R26 ;  /* 0x0000401a0100c387 */ /* 0x0041e80000100800 */
[----:B------:R-:W-:Y:S04]  /*18fe0*/  STL [R1+0x9e4], R28 ;  /* 0x0009e41c01007387 */ /* 0x000fe80000100800 */
[----:B------:R1:W-:Y:S01]  /*18ff0*/  STL [R1+0x9e0], R10 ;  /* 0x0009e00a01007387 */ /* 0x0003e20000100800 */
[----:B------:R-:W-:-:S02]  /*19000*/  PRMT R50, RZ, 0x7610, R50 ;  /* 0x00007610ff327816 */ /* 0x000fc40000000032 */
[----:B------:R-:W-:Y:S02]  /*19010*/  PRMT R47, RZ, 0x7610, R47 ;  /* 0x00007610ff2f7816 */ /* 0x000fe4000000002f */
[----:B------:R-:W-:Y:S01]  /*19020*/  PRMT R23, RZ, 0x7610, R23 ;  /* 0x00007610ff177816 */ /* 0x000fe20000000017 */
[----:B0-----:R-:W0:Y:S01]  /*19030*/  LDC R26, c[0x0][0x3a0] ;  /* 0x0000e800ff1a7b82 */ /* 0x001e220000000800 */
[----:B-1----:R-:W-:Y:S02]  /*19040*/  @!P2 LOP3.LUT R10, R11, R10, RZ, 0x3c, !PT ;  /* 0x0000000a0b0aa212 */ /* 0x002fe400078e3cff */
[----:B------:R-:W-:Y:S02]  /*19050*/  IADD3 R28, P6, PT, R9, R3, RZ ;  /* 0x00000003091c7210 */ /* 0x000fe40007fde0ff */
[----:B------:R-:W-:-:S05]  /*19060*/  @!P2 LOP3.LUT R11, R11, R10, RZ, 0x3c, !PT ;  /* 0x0000000a0b0ba212 */ /* 0x000fca00078e3cff */
[----:B------:R1:W2:Y:S04]  /*19070*/  @!P2 LDG.E.U8 R48, desc[UR18][R10.64] ;  /* 0x000000120a30a981 */ /* 0x0002a8000c1e1100 */
[----:B------:R-:W-:Y:S01]  /*19080*/  STL [R1+0x9ec], R28 ;  /* 0x0009ec1c01007387 */ /* 0x000fe20000100800 */
[----:B-1----:R-:W-:Y:S02]  /*19090*/  IMAD.MOV.U32 R11, RZ, RZ, R28 ;  /* 0x000000ffff0b7224 */ /* 0x002fe400078e001c */
[----:B------:R-:W-:-:S05]  /*190a0*/  IMAD.X R10, R8, 0x1, R4, P6 ;  /* 0x00000001080a7824 */ /* 0x000fca00030e0604 */
[-C--:B------:R-:W-:Y:S01]  /*190b0*/  @!P2 LOP3.LUT R11, R11, R10.reuse, RZ, 0x3c, !PT ;  /* 0x0000000a0b0ba212 */ /* 0x080fe200078e3cff */
[----:B------:R1:W-:Y:S03]  /*190c0*/  STL [R1+0x9e8], R10 ;  /* 0x0009e80a01007387 */ /* 0x0003e60000100800 */
[----:B-1----:R-:W-:-:S04]  /*190d0*/  @!P2 LOP3.LUT R10, R11, R10, RZ, 0x3c, !PT ;  /* 0x0000000a0b0aa212 */ /* 0x002fc800078e3cff */
[----:B------:R-:W-:-:S05]  /*190e0*/  @!P2 LOP3.LUT R11, R11, R10, RZ, 0x3c, !PT ;  /* 0x0000000a0b0ba212 */ /* 0x000fca00078e3cff */
[----:B------:R1:W2:Y:S01]  /*190f0*/  @!P2 LDG.E.U8 R32, desc[UR18][R10.64] ;  /* 0x000000120a20a981 */ /* 0x0002a2000c1e1100 */
[----:B------:R-:W-:-:S05]  /*19100*/  IMAD.SHL.U32 R9, R6, 0x20, RZ ;  /* 0x0000002006097824 */ /* 0x000fca00078e00ff */
[----:B------:R-:W-:Y:S02]  /*19110*/  IADD3 R28, P6, PT, R9, R0, RZ ;  /* 0x00000000091c7210 */ /* 0x000fe40007fde0ff */
[----:B------:R-:W-:-:S03]  /*19120*/  SHF.R.S32.HI R8, RZ, 0x1f, R9 ;  /* 0x0000001fff087819 */ /* 0x000fc60000011409 */
[----:B------:R-:W-:Y:S02]  /*19130*/  STL [R1+0x9d4], R28 ;  /* 0x0009d41c01007387 */ /* 0x000fe40000100800 */
[----:B-1----:R-:W-:Y:S02]  /*19140*/  IMAD.X R11, R8, 0x1, R2, P6 ;  /* 0x00000001080b7824 */ /* 0x002fe400030e0602 */
[----:B------:R-:W-:-:S05]  /*19150*/  @!P1 IMAD.MOV.U32 R10, RZ, RZ, R28 ;  /* 0x000000ffff0a9224 */ /* 0x000fca00078e001c */
[----:B------:R1:W3:Y:S04]  /*19160*/  @!P1 LDG.E.U8 R50, desc[UR18][R10.64] ;  /* 0x000000120a329981 */ /* 0x0002e8000c1e1100 */
[----:B--2---:R2:W-:Y:S04]  /*19170*/  STL [R1+0x4], R32 ;  /* 0x0000042001007387 */ /* 0x0045e80000100800 */
[----:B------:R1:W-:Y:S01]  /*19180*/  STL [R1+0x9d0], R11 ;  /* 0x0009d00b01007387 */ /* 0x0003e20000100800 */
[----:B--2---:R-:W-:Y:S01]  /*19190*/  IADD3 R32, P6, PT, R9, R3, RZ ;  /* 0x0000000309207210 */ /* 0x004fe20007fde0ff */
[----:B------:R-:W-:-:S04]  /*191a0*/  IMAD R9, R6, 0x1f, RZ ;  /* 0x0000001f06097824 */ /* 0x000fc800078e02ff */
[----:B-1----:R-:W-:Y:S02]  /*191b0*/  IMAD.X R11, R8, 0x1, R4, P6 ;  /* 0x00000001080b7824 */ /* 0x002fe400030e0604 */
[----:B------:R-:W-:Y:S01]  /*191c0*/  @!P1 IMAD.MOV.U32 R10, RZ, RZ, R32 ;  /* 0x000000ffff0a9224 */ /* 0x000fe200078e0020 */
[----:B------:R-:W-:Y:S02]  /*191d0*/  SHF.R.S32.HI R8, RZ, 0x1f, R9 ;  /* 0x0000001fff087819 */ /* 0x000fe40000011409 */
[----:B------:R-:W-:Y:S01]  /*191e0*/  IADD3 R28, P6, PT, R9, R0, RZ ;  /* 0x00000000091c7210 */ /* 0x000fe20007fde0ff */
[----:B------:R-:W-:Y:S04]  /*191f0*/  STL [R1+0x9dc], R32 ;  /* 0x0009dc2001007387 */ /* 0x000fe80000100800 */
[----:B------:R1:W-:Y:S04]  /*19200*/  STL [R1+0x9d8], R11 ;  /* 0x0009d80b01007387 */ /* 0x0003e80000100800 */
[----:B------:R1:W2:Y:S02]  /*19210*/  @!P1 LDG.E.U8 R47, desc[UR18][R10.64] ;  /* 0x000000120a2f9981 */ /* 0x0002a4000c1e1100 */
[----:B-1----:R-:W-:-:S02]  /*19220*/  IMAD.X R11, R8, 0x1, R2, P6 ;  /* 0x00000001080b7824 */ /* 0x002fc400030e0602 */
[----:B------:R-:W-:-:S05]  /*19230*/  @!P0 IMAD.MOV.U32 R10, RZ, RZ, R28 ;  /* 0x000000ffff0a8224 */ /* 0x000fca00078e001c */
[----:B------:R1:W2:Y:S01]  /*19240*/  @!P0 LDG.E.U8 R23, desc[UR18][R10.64] ;  /* 0x000000120a178981 */ /* 0x0002a2000c1e1100 */
[----:B------:R-:W-:-:S03]  /*19250*/  IADD3 R32, P6, PT, R9, R3, RZ ;  /* 0x0000000309207210 */ /* 0x000fc60007fde0ff */
[----:B------:R-:W-:Y:S01]  /*19260*/  STL [R1+0x9c4], R28 ;  /* 0x0009c41c01007387 */ /* 0x000fe20000100800 */
[----:B------:R-:W-:-:S03]  /*19270*/  ISETP.GE.U32.AND P4, PT, R13, 0x7ffffee3, PT ;  /* 0x7ffffee30d00780c */ /* 0x000fc60003f86070 */
[----:B------:R3:W-:Y:S01]  /*19280*/  STL [R1+0x9c0], R11 ;  /* 0x0009c00b01007387 */ /* 0x0007e20000100800 */
[----:B0-----:R-:W-:Y:S02]  /*19290*/  VIADD R13, R26, 0xffffffe3 ;  /* 0xffffffe31a0d7836 */ /* 0x001fe40000000000 */
[----:B-1----:R-:W-:Y:S02]  /*192a0*/  IMAD.X R10, R8, 0x1, R4, P6 ;  /* 0x00000001080a7824 */ /* 0x002fe400030e0604 */
[----:B---3--:R-:W-:Y:S01]  /*192b0*/  IMAD.MOV.U32 R11, RZ, RZ, R32 ;  /* 0x000000ffff0b7224 */ /* 0x008fe200078e0020 */
[----:B------:R-:W3:Y:S01]  /*192c0*/  LDL.LU R28, [R1+0x1908] ;  /* 0x00190800011c7983 */ /* 0x000ee20000300800 */
[----:B------:R-:W-:Y:S01]  /*192d0*/  ISETP.GE.U32.AND P2, PT, R13, 0x7ffffee4, PT ;  /* 0x7ffffee40d00780c */ /* 0x000fe20003f46070 */
[----:B------:R-:W-:Y:S02]  /*192e0*/  VIADD R13, R26, 0xffffffe4 ;  /* 0xffffffe41a0d7836 */ /* 0x000fe40000000000 */
[----:B------:R-:W-:-:S03]  /*192f0*/  @!P0 LOP3.LUT R11, R11, R10, RZ, 0x3c, !PT ;  /* 0x0000000a0b0b8212 */ /* 0x000fc600078e3cff */
[----:B------:R-:W-:Y:S02]  /*19300*/  ISETP.GE.U32.AND P1, PT, R13, 0x7ffffee5, PT ;  /* 0x7ffffee50d00780c */ /* 0x000fe40003f26070 */
[----:B------:R-:W-:Y:S01]  /*19310*/  PRMT R13, RZ, 0x7610, R13 ;  /* 0x00007610ff0d7816 */ /* 0x000fe2000000000d */
[----:B--2---:R0:W-:Y:S04]  /*19320*/  STL [R1+0x1ac], R23 ;  /* 0x0001ac1701007387 */ /* 0x0041e80000100800 */
        /* <DEDUP_REMOVED lines=227> */
[----:B------:R-:W-:Y:S01]  /*1a160*/  PRMT R44, RZ, 0x7610, R44 ;  /* 0x00007610ff2c7816 */ /* 0x000fe2000000002c */
[----:B--2---:R0:W-:Y:S04]  /*1a170*/  @!P2 STL [R1+0x148], R26 ;  /* 0x0001481a0100a387 */ /* 0x0041e80000100800 */
[----:B------:R-:W-:Y:S04]  /*1a180*/  STL [R1+0x924], R45 ;  /* 0x0009242d01007387 */ /* 0x000fe80000100800 */
[----:B------:R1:W-:Y:S01]  /*1a190*/  STL [R1+0x920], R10 ;  /* 0x0009200a01007387 */ /* 0x0003e20000100800 */
[----:B------:R-:W-:-:S02]  /*1a1a0*/  PRMT R42, RZ, 0x7610, R42 ;  /* 0x00007610ff2a7816 */ /* 0x000fc4000000002a */
[----:B------:R-:W-:Y:S02]  /*1a1b0*/  PRMT R41, RZ, 0x7610, R41 ;  /* 0x00007610ff297816 */ /* 0x000fe40000000029 */
[----:B------:R-:W-:Y:S02]  /*1a1c0*/  PRMT R40, RZ, 0x7610, R40 ;  /* 0x00007610ff287816 */ /* 0x000fe40000000028 */
[----:B------:R-:W-:Y:S02]  /*1a1d0*/  PRMT R39, RZ, 0x7610, R39 ;  /* 0x00007610ff277816 */ /* 0x000fe40000000027 */
[----:B------:R-:W-:Y:S02]  /*1a1e0*/  PRMT R38, RZ, 0x7610, R38 ;  /* 0x00007610ff267816 */ /* 0x000fe40000000026 */
[----:B------:R-:W-:Y:S02]  /*1a1f0*/  PRMT R37, RZ, 0x7610, R37 ;  /* 0x00007610ff257816 */ /* 0x000fe40000000025 */
        /* <DEDUP_REMOVED lines=12> */
[----:B--2---:R-:W-:Y:S04]  /*1a2c0*/  STL [R1+0x114], R44 ;  /* 0x0001142c01007387 */ /* 0x004fe80000100800 */
[----:B------:R-:W-:Y:S04]  /*1a2d0*/  STL [R1+0x92c], R45 ;  /* 0x00092c2d01007387 */ /* 0x000fe80000100800 */
[----:B------:R1:W-:Y:S02]  /*1a2e0*/  STL [R1+0x928], R10 ;  /* 0x0009280a01007387 */ /* 0x0003e40000100800 */
[----:B-1----:R-:W-:-:S02]  /*1a2f0*/  @!P1 LOP3.LUT R10, R11, R10, RZ, 0x3c, !PT ;  /* 0x0000000a0b0a9212 */ /* 0x002fc400078e3cff */
[----:B------:R-:W-:Y:S02]  /*1a300*/  IADD3 R45, P6, PT, R9, R0, RZ ;  /* 0x00000000092d7210 */ /* 0x000fe40007fde0ff */
[----:B------:R-:W-:-:S05]  /*1a310*/  @!P1 LOP3.LUT R11, R11, R10, RZ, 0x3c, !PT ;  /* 0x0000000a0b0b9212 */ /* 0x000fca00078e3cff */
[----:B------:R1:W2:Y:S02]  /*1a320*/  @!P1 LDG.E.U8 R42, desc[UR18][R10.64] ;  /* 0x000000120a2a9981 */ /* 0x0002a4000c1e1100 */
[----:B-1----:R-:W-:Y:S02]  /*1a330*/  IMAD.X R11, R8, 0x1, R2, P6 ;  /* 0x00000001080b7824 */ /* 0x002fe400030e0602 */
[----:B------:R-:W-:-:S05]  /*1a340*/  @!P0 IMAD.MOV.U32 R10, RZ, RZ, R45 ;  /* 0x000000ffff0a8224 */ /* 0x000fca00078e002d */
[----:B------:R-:W3:Y:S04]  /*1a350*/  @!P0 LDG.E.U8 R41, desc[UR18][R10.64] ;  /* 0x000000120a298981 */ /* 0x000ee8000c1e1100 */
[----:B------:R-:W-:Y:S04]  /*1a360*/  STL [R1+0x914], R45 ;  /* 0x0009142d01007387 */ /* 0x000fe80000100800 */
[----:B--2---:R1:W-:Y:S04]  /*1a370*/  STL [R1+0x110], R42 ;  /* 0x0001102a01007387 */ /* 0x0043e80000100800 */
[----:B------:R2:W-:Y:S01]  /*1a380*/  STL [R1+0x910], R11 ;  /* 0x0009100b01007387 */ /* 0x0005e20000100800 */
[----:B-1----:R-:W-:Y:S01]  /*1a390*/  IADD3 R42, P6, PT, R9, R3, RZ ;  /* 0x00000003092a7210 */ /* 0x002fe20007fde0ff */
[----:B------:R-:W-:-:S04]  /*1a3a0*/  IMAD R9, R6, 0x13, RZ ;  /* 0x0000001306097824 */ /* 0x000fc800078e02ff */
[----:B------:R-:W-:Y:S01]  /*1a3b0*/  STL [R1+0x91c], R42 ;  /* 0x00091c2a01007387 */ /* 0x000fe20000100800 */
[----:B------:R-:W-:-:S03]  /*1a3c0*/  IMAD.X R45, R8, 0x1, R4, P6 ;  /* 0x00000001082d7824 */ /* 0x000fc600030e0604 */
[----:B---3--:R1:W-:Y:S01]  /*1a3d0*/  STL [R1+0xdc], R41 ;  /* 0x0000dc2901007387 */ /* 0x0083e20000100800 */
[----:B------:R-:W-:Y:S01]  /*1a3e0*/  SHF.R.S32.HI R8, RZ, 0x1f, R9 ;  /* 0x0000001fff087819 */ /* 0x000fe20000011409 */
[----:B------:R-:W-:Y:S02]  /*1a3f0*/  @!P0 IMAD.MOV.U32 R10, RZ, RZ, R42 ;  /* 0x000000ffff0a8224 */ /* 0x000fe400078e002a */
[----:B--2---:R-:W-:-:S05]  /*1a400*/  @!P0 IMAD.MOV.U32 R11, RZ, RZ, R45 ;  /* 0x000000ffff0b8224 */ /* 0x004fca00078e002d */
[----:B------:R2:W3:Y:S01]  /*1a410*/  @!P0 LDG.E.U8 R40, desc[UR18][R10.64] ;  /* 0x000000120a288981 */ /* 0x0004e2000c1e1100 */
[----:B-1----:R-:W-:-:S05]  /*1a420*/  IADD3 R41, P6, PT, R9, R0, RZ ;  /* 0x0000000009297210 */ /* 0x002fca0007fde0ff */
[----:B------:R-:W-:Y:S02]  /*1a430*/  IMAD.X R42, R8, 0x1, R2, P6 ;  /* 0x00000001082a7824 */ /* 0x000fe400030e0602 */
[----:B--2---:R-:W-:Y:S02]  /*1a440*/  @!P3 IMAD.MOV.U32 R10, RZ, RZ, R41 ;  /* 0x000000ffff0ab224 */ /* 0x004fe400078e0029 */
[----:B------:R-:W-:-:S05]  /*1a450*/  @!P3 IMAD.MOV.U32 R11, RZ, RZ, R42 ;  /* 0x000000ffff0bb224 */ /* 0x000fca00078e002a */
[----:B------:R-:W2:Y:S04]  /*1a460*/  @!P3 LDG.E.U8 R39, desc[UR18][R10.64] ;  /* 0x000000120a27b981 */ /* 0x000ea8000c1e1100 */
[----:B------:R-:W-:Y:S04]  /*1a470*/  STL [R1+0x918], R45 ;  /* 0x0009182d01007387 */ /* 0x000fe80000100800 */
[----:B------:R-:W-:Y:S04]  /*1a480*/  STL [R1+0x904], R41 ;  /* 0x0009042901007387 */ /* 0x000fe80000100800 */
[----:B---3--:R1:W-:Y:S04]  /*1a490*/  STL [R1+0xd8], R40 ;  /* 0x0000d82801007387 */ /* 0x0083e80000100800 */
[----:B------:R-:W-:Y:S01]  /*1a4a0*/  STL [R1+0x900], R42 ;  /* 0x0009002a01007387 */ /* 0x000fe20000100800 */
[----:B-1----:R-:W-:Y:S01]  /*1a4b0*/  IADD3 R40, P6, PT, R9, R3, RZ ;  /* 0x0000000309287210 */ /* 0x002fe20007fde0ff */
[----:B------:R-:W-:-:S04]  /*1a4c0*/  IMAD R9, R6, 0x12, RZ ;  /* 0x0000001206097824 */ /* 0x000fc800078e02ff */
[----:B------:R-:W-:Y:S01]  /*1a4d0*/  STL [R1+0x90c], R40 ;  /* 0x00090c2801007387 */ /* 0x000fe20000100800 */
[----:B------:R-:W-:-:S03]  /*1a4e0*/  IMAD.X R41, R8, 0x1, R4, P6 ;  /* 0x0000000108297824 */ /* 0x000fc600030e0604 */
[----:B--2---:R1:W-:Y:S01]  /*1a4f0*/  STL [R1+0x9c], R39 ;  /* 0x00009c2701007387 */ /* 0x0043e20000100800 */
[----:B------:R-:W-:Y:S01]  /*1a500*/  SHF.R.S32.HI R8, RZ, 0x1f, R9 ;  /* 0x0000001fff087819 */ /* 0x000fe20000011409 */
[----:B------:R-:W-:Y:S02]  /*1a510*/  @!P3 IMAD.MOV.U32 R10, RZ, RZ, R40 ;  /* 0x000000ffff0ab224 */ /* 0x000fe400078e0028 */
[----:B------:R-:W-:-:S05]  /*1a520*/  @!P3 IMAD.MOV.U32 R11, RZ, RZ, R41 ;  /* 0x000000ffff0bb224 */ /* 0x000fca00078e0029 */
[----:B------:R2:W3:Y:S01]  /*1a530*/  @!P3 LDG.E.U8 R38, desc[UR18][R10.64] ;  /* 0x000000120a26b981 */ /* 0x0004e2000c1e1100 */
[----:B-1----:R-:W-:-:S05]  /*1a540*/  IADD3 R39, P6, PT, R9, R0, RZ ;  /* 0x0000000009277210 */ /* 0x002fca0007fde0ff */
[----:B------:R-:W-:Y:S02]  /*1a550*/  IMAD.X R40, R8, 0x1, R2, P6 ;  /* 0x0000000108287824 */ /* 0x000fe400030e0602 */
[----:B--2---:R-:W-:Y:S02]  /*1a560*/  @!P4 IMAD.MOV.U32 R10, RZ, RZ, R39 ;  /* 0x000000ffff0ac224 */ /* 0x004fe400078e0027 */
[----:B------:R-:W-:-:S05]  /*1a570*/  @!P4 IMAD.MOV.U32 R11, RZ, RZ, R40 ;  /* 0x000000ffff0bc224 */ /* 0x000fca00078e0028 */
[----:B------:R-:W2:Y:S04]  /*1a580*/  @!P4 LDG.E.U8 R37, desc[UR18][R10.64] ;  /* 0x000000120a25c981 */ /* 0x000ea8000c1e1100 */
[----:B------:R-:W-:Y:S04]  /*1a590*/  STL [R1+0x908], R41 ;  /* 0x0009082901007387 */ /* 0x000fe80000100800 */
[----:B------:R-:W-:Y:S01]  /*1a5a0*/  STL [R1+0x8f4], R39 ;  /* 0x0008f42701007387 */ /* 0x000fe20000100800 */
[----:B------:R-:W-:-:S03]  /*1a5b0*/  ISETP.GE.U32.AND P2, PT, R13, 0x7ffffeef, PT ;  /* 0x7ffffeef0d00780c */ /* 0x000fc60003f46070 */
        /* <DEDUP_REMOVED lines=16> */
[----:B------:R-:W-:Y:S01]  /*1a6c0*/  STL [R1+0x8f8], R39 ;  /* 0x0008f82701007387 */ /* 0x000fe20000100800 */
[----:B0-----:R-:W-:-:S03]  /*1a6d0*/  VIADD R13, R26, 0xfffffff0 ;  /* 0xfffffff01a0d7836 */ /* 0x001fc60000000000 */
[----:B------:R-:W-:Y:S02]  /*1a6e0*/  STL [R1+0x8e4], R37 ;  /* 0x0008e42501007387 */ /* 0x000fe40000100800 */
[----:B------:R-:W-:Y:S02]  /*1a6f0*/  ISETP.GE.U32.AND P1, PT, R13, 0x7ffffef1, PT ;  /* 0x7ffffef10d00780c */ /* 0x000fe40003f26070 */
[----:B------:R-:W-:Y:S02]  /*1a700*/  PRMT R22, RZ, 0x7610, R22 ;  /* 0x00007610ff167816 */ /* 0x000fe40000000016 */
[----:B------:R-:W-:Y:S01]  /*1a710*/  PRMT R21, RZ, 0x7610, R21 ;  /* 0x00007610ff157816 */ /* 0x000fe20000000015 */
[----:B---3--:R0:W-:Y:S04]  /*1a720*/  STL [R1+0x50], R34 ;  /* 0x0000502201007387 */ /* 0x0081e80000100800 */
[----:B------:R-:W-:Y:S01]  /*1a730*/  STL [R1+0x8e0], R38 ;  /* 0x0008e02601007387 */ /* 0x000fe20000100800 */
[----:B0-----:R-:W-:Y:S01]  /*1a740*/  IADD3 R34, P6, PT, R9, R3, RZ ;  /* 0x0000000309227210 */ /* 0x001fe20007fde0ff */
[----:B------:R-:W-:-:S04]  /*1a750*/  IMAD R9, R6, 0xf, RZ ;  /* 0x0000000f06097824 */ /* 0x000fc800078e02ff */
[----:B------:R-:W-:Y:S01]  /*1a760*/  STL [R1+0x8ec], R34 ;  /* 0x0008ec2201007387 */ /* 0x000fe20000100800 */
[----:B------:R-:W-:-:S03]  /*1a770*/  IMAD.X R37, R8, 0x1, R4, P6 ;  /* 0x0000000108257824 */ /* 0x000fc600030e0604 */
[----:B--2---:R0:W-:Y:S01]  /*1a780*/  STL [R1+0x20], R31 ;  /* 0x0000201f01007387 */ /* 0x0041e20000100800 */
[----:B------:R-:W-:Y:S01]  /*1a790*/  SHF.R.S32.HI R8, RZ, 0x1f, R9 ;  /* 0x0000001fff087819 */ /* 0x000fe20000011409 */
[----:B------:R-:W-:Y:S02]  /*1a7a0*/  @!P2 IMAD.MOV.U32 R10, RZ, RZ, R34 ;  /* 0x000000ffff0aa224 */ /* 0x000fe400078e0022 */
[----:B------:R-:W-:-:S05]  /*1a7b0*/  @!P2 IMAD.MOV.U32 R11, RZ, RZ, R37 ;  /* 0x000000ffff0ba224 */ /* 0x000fca00078e0025 */
[----:B------:R1:W2:Y:S01]  /*1a7c0*/  @!P2 LDG.E.U8 R22, desc[UR18][R10.64] ;  /* 0x000000120a16a981 */ /* 0x0002a2000c1e1100 */
[----:B0-----:R-:W-:-:S05]  /*1a7d0*/  IADD3 R31, P6, PT, R9, R0, RZ ;  /* 0x00000000091f7210 */ /* 0x001fca0007fde0ff */
[----:B------:R-:W-:Y:S02]  /*1a7e0*/  IMAD.X R34, R8, 0x1, R2, P6 ;  /* 0x0000000108227824 */ /* 0x000fe400030e0602 */
[----:B-1----:R-:W-:Y:S02]  /*1a7f0*/  @!P1 IMAD.MOV.U32 R10, RZ, RZ, R31 ;  /* 0x000000ffff0a9224 */ /* 0x002fe400078e001f */
[----:B------:R-:W-:-:S05]  /*1a800*/  @!P1 IMAD.MOV.U32 R11, RZ, RZ, R34 ;  /* 0x000000ffff0b9224 */ /* 0x000fca00078e0022 */
[----:B------:R-:W3:Y:S04]  /*1a810*/  @!P1 LDG.E.U8 R21, desc[UR18][R10.64] ;  /* 0x000000120a159981 */ /* 0x000ee8000c1e1100 */
[----:B------:R-:W-:Y:S01]  /*1a820*/  STL [R1+0x8e8], R37 ;  /* 0x0008e82501007387 */ /* 0x000fe20000100800 */
[----:B------:R-:W-:-:S03]  /*1a830*/  VIADD R13, R26, 0xfffffff1 ;  /* 0xfffffff11a0d7836 */ /* 0x000fc60000000000 */
[----:B------:R-:W-:Y:S02]  /*1a840*/  STL [R1+0x8c4], R31 ;  /* 0x0008c41f01007387 */ /* 0x000fe40000100800 */
[----:B------:R-:W-:Y:S02]  /*1a850*/  ISETP.GE.U32.AND P0, PT, R13, 0x7ffffef2, PT ;  /* 0x7ffffef20d00780c */ /* 0x000fe40003f06070 */
[----:B------:R-:W-:Y:S02]  /*1a860*/  PRMT R19, RZ, 0x7610, R19 ;  /* 0x00007610ff137816 */ /* 0x000fe40000000013 */
[----:B------:R-:W-:Y:S01]  /*1a870*/  PRMT R20, RZ, 0x7610, R20 ;  /* 0x00007610ff147816 */ /* 0x000fe20000000014 */
[----:B--2---:R0:W-:Y:S04]  /*1a880*/  STL [R1+0x1c], R22 ;  /* 0x00001c1601007387 */ /* 0x0041e80000100800 */
[----:B------:R-:W-:Y:S01]  /*1a890*/  STL [R1+0x8c0], R34 ;  /* 0x0008c02201007387 */ /* 0x000fe20000100800 */
[----:B0-----:R-:W-:Y:S01]  /*1a8a0*/  IADD3 R22, P6, PT, R9, R3, RZ ;  /* 0x0000000309167210 */ /* 0x001fe20007fde0ff */
[----:B------:R-:W-:-:S04]  /*1a8b0*/  IMAD R9, R6, 0xe, RZ ;  /* 0x0000000e06097824 */ /* 0x000fc800078e02ff */
[----:B------:R-:W-:Y:S01]  /*1a8c0*/  STL [R1+0x8cc], R22 ;  /* 0x0008cc1601007387 */ /* 0x000fe20000100800 */
[----:B------:R-:W-:-:S03]  /*1a8d0*/  IMAD.X R31, R8, 0x1, R4, P6 ;  /* 0x00000001081f7824 */ /* 0x000fc600030e0604 */
[----:B---3--:R0:W-:Y:S01]  /*1a8e0*/  STL [R1+0x1bc], R21 ;  /* 0x0001bc1501007387 */ /* 0x0081e20000100800 */
        /* <DEDUP_REMOVED lines=25> */
[----:B------:R-:W-:Y:S01]  /*1aa80*/  @!P0 IMAD.MOV.U32 R11, RZ, RZ, R21 ;  /* 0x000000ffff0b8224 */ /* 0x000fe200078e0015 */
[----:B------:R1:W-:Y:S04]  /*1aa90*/  STL [R1+0x8b8], R21 ;  /* 0x0008b81501007387 */ /* 0x0003e80000100800 */
[----:B------:R2:W3:Y:S01]  /*1aaa0*/  @!P0 LDG.E.U8 R18, desc[UR18][R10.64] ;  /* 0x000000120a128981 */ /* 0x0004e2000c1e1100 */
[----:B0-----:R-:W-:-:S05]  /*1aab0*/  IADD3 R20, P6, PT, R9, R0, RZ ;  /* 0x0000000009147210 */ /* 0x001fca0007fde0ff */
[C---:B-1----:R-:W-:Y:S02]  /*1aac0*/  IMAD.X R21, R8.reuse, 0x1, R2, P6 ;  /* 0x0000000108157824 */ /* 0x042fe400030e0602 */
[----:B--2---:R-:W-:Y:S02]  /*1aad0*/  @!P3 IMAD.MOV.U32 R10, RZ, RZ, R20 ;  /* 0x000000ffff0ab224 */ /* 0x004fe400078e0014 */
[----:B------:R-:W-:Y:S01]  /*1aae0*/  @!P3 IMAD.MOV.U32 R11, RZ, RZ, R21 ;  /* 0x000000ffff0bb224 */ /* 0x000fe200078e0015 */
[----:B------:R-:W-:Y:S01]  /*1aaf0*/  IADD3 R19, P6, PT, R9, R3, RZ ;  /* 0x0000000309137210 */ /* 0x000fe20007fde0ff */
[----:B------:R0:W-:Y:S04]  /*1ab00*/  STL [R1+0x8a4], R20 ;  /* 0x0008a41401007387 */ /* 0x0001e80000100800 */
[----:B------:R1:W2:Y:S01]  /*1ab10*/  @!P3 LDG.E.U8 R17, desc[UR18][R10.64] ;  /* 0x000000120a11b981 */ /* 0x0002a2000c1e1100 */
[----:B0-----:R-:W-:-:S02]  /*1ab20*/  IMAD.X R20, R8, 0x1, R4, P6 ;  /* 0x0000000108147824 */ /* 0x001fc400030e0604 */
[----:B-1----:R-:W-:Y:S02]  /*1ab30*/  @!P3 IMAD.MOV.U32 R10, RZ, RZ, R19 ;  /* 0x000000ffff0ab224 */ /* 0x002fe400078e0013 */
[----:B------:R-:W-:-:S05]  /*1ab40*/  @!P3 IMAD.MOV.U32 R11, RZ, RZ, R20 ;  /* 0x000000ffff0bb224 */ /* 0x000fca00078e0014 */
[----:B------:R0:W4:Y:S01]  /*1ab50*/  @!P3 LDG.E.U8 R16, desc[UR18][R10.64] ;  /* 0x000000120a10b981 */ /* 0x000122000c1e1100 */
[----:B------:R-:W-:-:S03]  /*1ab60*/  VIADD R13, R26, 0xfffffff3 ;  /* 0xfffffff31a0d7836 */ /* 0x000fc60000000000 */
[----:B------:R-:W-:Y:S02]  /*1ab70*/  STL [R1+0x8a0], R21 ;  /* 0x0008a01501007387 */ /* 0x000fe40000100800 */
[----:B------:R-:W-:Y:S01]  /*1ab80*/  ISETP.GE.U32.AND P4, PT, R13, 0x7ffffef4, PT ;  /* 0x7ffffef40d00780c */ /* 0x000fe20003f86070 */
[----:B------:R-:W-:-:S05]  /*1ab90*/  VIADD R13, R26, 0xfffffff4 ;  /* 0xfffffff41a0d7836 */ /* 0x000fca0000000000 */
[----:B------:R-:W-:Y:S01]  /*1aba0*/  ISETP.GE.U32.AND P2, PT, R13, 0x7ffffef5, PT ;  /* 0x7ffffef50d00780c */ /* 0x000fe20003f46070 */
[C---:B------:R-:W-:Y:S02]  /*1abb0*/  VIADD R13, R26.reuse, 0xfffffff5 ;  /* 0xfffffff51a0d7836 */ /* 0x040fe40000000000 */
[----:B------:R-:W-:-:S03]  /*1abc0*/  VIADD R9, R26, 0xfffffff8 ;  /* 0xfffffff81a097836 */ /* 0x000fc60000000000 */
[----:B------:R-:W-:Y:S01]  /*1abd0*/  ISETP.GE.U32.AND P1, PT, R13, 0x7ffffef6, PT ;  /* 0x7ffffef60d00780c */ /* 0x000fe20003f26070 */
[----:B------:R-:W-:Y:S01]  /*1abe0*/  VIADD R13, R26, 0xfffffff6 ;  /* 0xfffffff61a0d7836 */ /* 0x000fe20000000000 */
[----:B------:R-:W-:-:S04]  /*1abf0*/  ISETP.GE.U32.AND P3, PT, R9, 0x7ffffef9, PT ;  /* 0x7ffffef90900780c */ /* 0x000fc80003f66070 */
[----:B------:R-:W-:Y:S02]  /*1ac00*/  ISETP.GE.U32.AND P0, PT, R13, 0x7ffffef7, PT ;  /* 0x7ffffef70d00780c */ /* 0x000fe40003f06070 */
[----:B------:R-:W-:Y:S02]  /*1ac10*/  PRMT R13, RZ, 0x7610, R13 ;  /* 0x00007610ff0d7816 */ /* 0x000fe4000000000d */
[----:B------:R-:W-:Y:S02]  /*1ac20*/  PRMT R15, RZ, 0x7610, R15 ;  /* 0x00007610ff0f7816 */ /* 0x000fe4000000000f */
[----:B------:R-:W-:Y:S01]  /*1ac30*/  PRMT R27, RZ, 0x7610, R27 ;  /* 0x00007610ff1b7816 */ /* 0x000fe2000000001b */
[----:B---3--:R1:W-:Y:S04]  /*1ac40*/  STL [R1+0x150], R18 ;  /* 0x0001501201007387 */ /* 0x0083e80000100800 */
[----:B------:R3:W-:Y:S04]  /*1ac50*/  STL [R1+0x8ac], R19 ;  /* 0x0008ac1301007387 */ /* 0x0007e80000100800 */
[----:B------:R-:W-:Y:S01]  /*1ac60*/  STL [R1+0x8a8], R20 ;  /* 0x0008a81401007387 */ /* 0x000fe20000100800 */
[----:B-1----:R-:W-:-:S03]  /*1ac70*/  IMAD R18, R6, 0xc, RZ ;  /* 0x0000000c06127824 */ /* 0x002fc600078e02ff */
[----:B--2---:R1:W-:Y:S02]  /*1ac80*/  STL [R1+0x11c], R17 ;  /* 0x00011c1101007387 */ /* 0x0043e40000100800 */
[----:B------:R-:W-:Y:S01]  /*1ac90*/  SHF.R.S32.HI R8, RZ, 0x1f, R18 ;  /* 0x0000001fff087819 */ /* 0x000fe20000011412 */
[----:B---3--:R-:W-:Y:S01]  /*1aca0*/  IMAD R19, R6, 0xb, RZ ;  /* 0x0000000b06137824 */ /* 0x008fe200078e02ff */
[----:B-1----:R-:W-:-:S05]  /*1acb0*/  IADD3 R17, P6, PT, R18, R0, RZ ;  /* 0x0000000012117210 */ /* 0x002fca0007fde0ff */
[----:B------:R-:W-:Y:S01]  /*1acc0*/  IMAD.X R21, R8, 0x1, R2, P6 ;  /* 0x0000000108157824 */ /* 0x000fe200030e0602 */
[----:B------:R-:W-:Y:S01]  /*1acd0*/  STL [R1+0x894], R17 ;  /* 0x0008941101007387 */ /* 0x000fe20000100800 */
[----:B------:R-:W-:Y:S01]  /*1ace0*/  SHF.R.S32.HI R9, RZ, 0x1f, R19 ;  /* 0x0000001fff097819 */ /* 0x000fe20000011413 */
[----:B0-----:R-:W-:Y:S02]  /*1acf0*/  @!P4 IMAD.MOV.U32 R10, RZ, RZ, R17 ;  /* 0x000000ffff0ac224 */ /* 0x001fe400078e0011 */
[----:B------:R-:W-:Y:S04]  /*1ad00*/  STL [R1+0x890], R21 ;  /* 0x0008901501007387 */ /* 0x000fe80000100800 */
[----:B----4-:R0:W-:Y:S01]  /*1ad10*/  STL [R1+0x118], R16 ;  /* 0x0001181001007387 */ /* 0x0101e20000100800 */
[----:B------:R-:W-:-:S02]  /*1ad20*/  @!P4 IMAD.MOV.U32 R11, RZ, RZ, R21 ;  /* 0x000000ffff0bc224 */ /* 0x000fc400078e0015 */
[----:B------:R-:W-:-:S03]  /*1ad30*/  IMAD R20, R6, 0xa, RZ ;  /* 0x0000000a06147824 */ /* 0x000fc600078e02ff */
[----:B------:R1:W2:Y:S01]  /*1ad40*/  @!P4 LDG.E.U8 R13, desc[UR18][R10.64] ;  /* 0x000000120a0dc981 */ /* 0x0002a2000c1e1100 */
[----:B0-----:R-:W-:-:S05]  /*1ad50*/  IADD3 R16, P6, PT, R19, R0, RZ ;  /* 0x0000000013107210 */ /* 0x001fca0007fde0ff */
[----:B------:R-:W-:Y:S01]  /*1ad60*/  IMAD.X R17, R9, 0x1, R2, P6 ;  /* 0x0000000109117824 */ /* 0x000fe200030e0602 */
[----:B-1----:R-:W-:Y:S02]  /*1ad70*/  SHF.R.S32.HI R10, RZ, 0x1f, R20 ;  /* 0x0000001fff0a7819 */ /* 0x002fe40000011414 */
[----:B------:R-:W-:Y:S01]  /*1ad80*/  IADD3 R34, P6, PT, R20, R0, RZ ;  /* 0x0000000014227210 */ /* 0x000fe20007fde0ff */
[----:B------:R0:W-:Y:S04]  /*1ad90*/  STL [R1+0x884], R16 ;  /* 0x0008841001007387 */ /* 0x0001e80000100800 */
[----:B------:R1:W-:Y:S01]  /*1ada0*/  STL [R1+0x880], R17 ;  /* 0x0008801101007387 */ /* 0x0003e20000100800 */
[----:B------:R-:W-:-:S03]  /*1adb0*/  IMAD.X R39, R10, 0x1, R2, P6 ;  /* 0x000000010a277824 */ /* 0x000fc600030e0602 */
[----:B------:R0:W3:Y:S02]  /*1adc0*/  @!P2 LDG.E.U8 R15, desc[UR18][R16.64] ;  /* 0x00000012100fa981 */ /* 0x0000e4000c1e1100 */
[----:B0-----:R-:W-:Y:S02]  /*1add0*/  @!P1 IMAD.MOV.U32 R16, RZ, RZ, R34 ;  /* 0x000000ffff109224 */ /* 0x001fe400078e0022 */
[----:B-1----:R-:W-:-:S05]  /*1ade0*/  @!P1 IMAD.MOV.U32 R17, RZ, RZ, R39 ;  /* 0x000000ffff119224 */ /* 0x002fca00078e0027 */
[----:B------:R0:W4:Y:S01]  /*1adf0*/  @!P1 LDG.E.U8 R27, desc[UR18][R16.64] ;  /* 0x00000012101b9981 */ /* 0x000122000c1e1100 */
[C---:B------:R-:W-:Y:S02]  /*1ae00*/  IMAD R21, R6.reuse, 0x9, RZ ;  /* 0x0000000906157824 */ /* 0x040fe400078e02ff */
[----:B------:R-:W-:-:S03]  /*1ae10*/  IMAD R22, R6, 0x7, RZ ;  /* 0x0000000706167824 */ /* 0x000fc600078e02ff */
[----:B------:R-:W-:Y:S02]  /*1ae20*/  IADD3 R37, P6, PT, R21, R0, RZ ;  /* 0x0000000015257210 */ /* 0x000fe40007fde0ff */
[----:B------:R-:W-:-:S03]  /*1ae30*/  PRMT R35, RZ, 0x7610, R35 ;  /* 0x00007610ff237816 */ /* 0x000fc60000000023 */
[----:B0-----:R-:W-:Y:S01]  /*1ae40*/  @!P0 IMAD.MOV.U32 R16, RZ, RZ, R37 ;  /* 0x000000ffff108224 */ /* 0x001fe200078e0025 */
[----:B------:R-:W-:Y:S02]  /*1ae50*/  PRMT R30, RZ, 0x7610, R30 ;  /* 0x00007610ff1e7816 */ /* 0x000fe4000000001e */
[----:B------:R-:W-:Y:S02]  /*1ae60*/  PRMT R24, RZ, 0x7610, R24 ;  /* 0x00007610ff187816 */ /* 0x000fe40000000018 */
[----:B------:R-:W-:Y:S01]  /*1ae70*/  PRMT R11, RZ, 0x7610, R11 ;  /* 0x00007610ff0b7816 */ /* 0x000fe2000000000b */
[----:B--2---:R0:W-:Y:S04]  /*1ae80*/  STL [R1+0xe4], R13 ;  /* 0x0000e40d01007387 */ /* 0x0041e80000100800 */
[----:B------:R-:W-:Y:S04]  /*1ae90*/  STL [R1+0x874], R34 ;  /* 0x0008742201007387 */ /* 0x000fe80000100800 */
[----:B------:R-:W-:Y:S04]  /*1aea0*/  STL [R1+0x870], R39 ;  /* 0x0008702701007387 */ /* 0x000fe80000100800 */
[----:B------:R-:W-:Y:S01]  /*1aeb0*/  STL [R1+0x864], R37 ;  /* 0x0008642501007387 */ /* 0x000fe20000100800 */
[----:B0-----:R-:W-:-:S05]  /*1aec0*/  SHF.R.S32.HI R13, RZ, 0x1f, R21 ;  /* 0x0000001fff0d7819 */ /* 0x001fca0000011415 */
[----:B------:R-:W-:Y:S01]  /*1aed0*/  IMAD.X R38, R13, 0x1, R2, P6 ;  /* 0x000000010d267824 */ /* 0x000fe200030e0602 */
[----:B---3--:R0:W-:Y:S01]  /*1aee0*/  STL [R1+0xa4], R15 ;  /* 0x0000a40f01007387 */ /* 0x0081e20000100800 */
[----:B------:R-:W-:Y:S02]  /*1aef0*/  IADD3 R31, P6, PT, R22, R0, RZ ;  /* 0x00000000161f7210 */ /* 0x000fe40007fde0ff */
[----:B------:R-:W-:Y:S01]  /*1af00*/  @!P0 IMAD.MOV.U32 R17, RZ, RZ, R38 ;  /* 0x000000ffff118224 */ /* 0x000fe200078e0026 */
[----:B------:R-:W-:Y:S04]  /*1af10*/  STL [R1+0x860], R38 ;  /* 0x0008602601007387 */ /* 0x000fe80000100800 */
[----:B------:R-:W-:Y:S04]  /*1af20*/  STL [R1+0x844], R31 ;  /* 0x0008441f01007387 */ /* 0x000fe80000100800 */
[----:B------:R1:W2:Y:S01]  /*1af30*/  @!P0 LDG.E.U8 R35, desc[UR18][R16.64] ;  /* 0x0000001210238981 */ /* 0x0002a2000c1e1100 */
[----:B0-----:R-:W-:-:S05]  /*1af40*/  SHF.R.S32.HI R15, RZ, 0x1f, R22 ;  /* 0x0000001fff0f7819 */ /* 0x001fca0000011416 */
[----:B------:R-:W-:Y:S01]  /*1af50*/  IMAD.X R34, R15, 0x1, R2, P6 ;  /* 0x000000010f227824 */ /* 0x000fe200030e0602 */
[----:B----4-:R0:W-:Y:S01]  /*1af60*/  STL [R1+0x5c], R27 ;  /* 0x00005c1b01007387 */ /* 0x0101e20000100800 */
[----:B-1----:R-:W-:Y:S02]  /*1af70*/  @!P3 IMAD.MOV.U32 R16, RZ, RZ, R31 ;  /* 0x000000ffff10b224 */ /* 0x002fe400078e001f */
[----:B------:R-:W-:Y:S01]  /*1af80*/  @!P3 IMAD.MOV.U32 R17, RZ, RZ, R34 ;  /* 0x000000ffff11b224 */ /* 0x000fe200078e0022 */
[----:B0-----:R-:W-:-:S04]  /*1af90*/  IADD3 R27, P6, PT, R18, R3, RZ ;  /* 0x00000003121b7210 */ /* 0x001fc80007fde0ff */
[----:B------:R0:W3:Y:S01]  /*1afa0*/  @!P3 LDG.E.U8 R30, desc[UR18][R16.64] ;  /* 0x00000012101eb981 */ /* 0x0000e2000c1e1100 */
[----:B------:R-:W-:Y:S01]  /*1afb0*/  IMAD.X R8, R8, 0x1, R4, P6 ;  /* 0x0000000108087824 */ /* 0x000fe200030e0604 */
[----:B------:R-:W-:Y:S02]  /*1afc0*/  IADD3 R18, P6, PT, R19, R3, RZ ;  /* 0x0000000313127210 */ /* 0x000fe40007fde0ff */
[----:B------:R-:W-:Y:S01]  /*1afd0*/  STL [R1+0x840], R34 ;  /* 0x0008402201007387 */ /* 0x000fe20000100800 */
[----:B0-----:R-:W-:Y:S02]  /*1afe0*/  @!P4 IMAD.MOV.U32 R16, RZ, RZ, R27 ;  /* 0x000000ffff10c224 */ /* 0x001fe400078e001b */
[----:B------:R-:W-:Y:S01]  /*1aff0*/  @!P4 IMAD.MOV.U32 R17, RZ, RZ, R8 ;  /* 0x000000ffff11c224 */ /* 0x000fe200078e0008 */
[----:B------:R-:W-:Y:S04]  /*1b000*/  STL [R1+0x89c], R27 ;  /* 0x00089c1b01007387 */ /* 0x000fe80000100800 */
[----:B------:R0:W-:Y:S04]  /*1b010*/  STL [R1+0x898], R8 ;  /* 0x0008980801007387 */ /* 0x0001e80000100800 */
[----:B------:R-:W4:Y:S04]  /*1b020*/  @!P4 LDG.E.U8 R24, desc[UR18][R16.64] ;  /* 0x000000121018c981 */ /* 0x000f28000c1e1100 */
[----:B------:R-:W-:Y:S01]  /*1b030*/  STL [R1+0x88c], R18 ;  /* 0x00088c1201007387 */ /* 0x000fe20000100800 */
[----:B0-----:R-:W-:-:S04]  /*1b040*/  IMAD.X R8, R9, 0x1, R4, P6 ;  /* 0x0000000109087824 */ /* 0x001fc800030e0604 */
[----:B------:R-:W-:Y:S01]  /*1b050*/  @!P2 IMAD.MOV.U32 R9, RZ, RZ, R8 ;  /* 0x000000ffff09a224 */ /* 0x000fe200078e0008 */
[----:B------:R0:W-:Y:S02]  /*1b060*/  STL [R1+0x888], R8 ;  /* 0x0008880801007387 */ /* 0x0001e40000100800 */
[----:B0-----:R-:W-:-:S05]  /*1b070*/  @!P2 IMAD.MOV.U32 R8, RZ, RZ, R18 ;  /* 0x000000ffff08a224 */ /* 0x001fca00078e0012 */
[----:B------:R0:W2:Y:S02]  /*1b080*/  @!P2 LDG.E.U8 R11, desc[UR18][R8.64] ;  /* 0x00000012080ba981 */ /* 0x0000a4000c1e1100 */
[----:B0-----:R-:W-:Y:S02]  /*1b090*/  VIADD R8, R26, 0xfffffff9 ;  /* 0xfffffff91a087836 */ /* 0x001fe40000000000 */
[----:B------:R-:W-:-:S03]  /*1b0a0*/  IMAD R9, R6, 0x6, RZ ;  /* 0x0000000606097824 */ /* 0x000fc600078e02ff */
[----:B------:R-:W-:Y:S01]  /*1b0b0*/  ISETP.GE.U32.AND P2, PT, R8, 0x7ffffefa, PT ;  /* 0x7ffffefa0800780c */ /* 0x000fe20003f46070 */
[----:B------:R-:W-:Y:S02]  /*1b0c0*/  VIADD R8, R26, 0xfffffffa ;  /* 0xfffffffa1a087836 */ /* 0x000fe40000000000 */
[----:B------:R-:W-:-:S03]  /*1b0d0*/  IMAD R18, R6, 0x5, RZ ;  /* 0x0000000506127824 */ /* 0x000fc600078e02ff */
[----:B------:R-:W-:Y:S02]  /*1b0e0*/  ISETP.GE.U32.AND P6, PT, R8, 0x7ffffefb, PT ;  /* 0x7ffffefb0800780c */ /* 0x000fe40003fc6070 */
[----:B------:R-:W-:Y:S02]  /*1b0f0*/  SHF.R.S32.HI R8, RZ, 0x1f, R9 ;  /* 0x0000001fff087819 */ /* 0x000fe40000011409 */
[----:B------:R-:W-:Y:S01]  /*1b100*/  SHF.R.S32.HI R16, RZ, 0x1f, R18 ;  /* 0x0000001fff107819 */ /* 0x000fe20000011412 */
[----:B------:R-:W-:-:S05]  /*1b110*/  IMAD.SHL.U32 R19, R6, 0x4, RZ ;  /* 0x0000000406137824 */ /* 0x000fca00078e00ff */
[----:B------:R-:W-:Y:S02]  /*1b120*/  SHF.R.S32.HI R17, RZ, 0x1f, R19 ;  /* 0x0000001fff117819 */ /* 0x000fe40000011413 */
[----:B------:R-:W-:Y:S02]  /*1b130*/  PRMT R36, RZ, 0x7610, R36 ;  /* 0x00007610ff247816 */ /* 0x000fe40000000024 */
[----:B------:R-:W-:Y:S02]  /*1b140*/  PRMT R33, RZ, 0x7610, R33 ;  /* 0x00007610ff217816 */ /* 0x000fe40000000021 */
[----:B------:R-:W-:Y:S02]  /*1b150*/  PRMT R28, RZ, 0x7610, R28 ;  /* 0x00007610ff1c7816 */ /* 0x000fe4000000001c */
[----:B------:R-:W-:Y:S01]  /*1b160*/  PRMT R23, RZ, 0x7610, R23 ;  /* 0x00007610ff177816 */ /* 0x000fe20000000017 */
[----:B----4-:R0:W-:Y:S02]  /*1b170*/  STL [R1+0xe0], R24 ;  /* 0x0000e01801007387 */ /* 0x0101e40000100800 */
[----:B0-----:R-:W-:-:S05]  /*1b180*/  IADD3 R24, P4, PT, R20, R3, RZ ;  /* 0x0000000314187210 */ /* 0x001fca0007f9e0ff */
[----:B------:R-:W-:Y:S01]  /*1b190*/  IMAD.X R27, R10, 0x1, R4, P4 ;  /* 0x000000010a1b7824 */ /* 0x000fe200020e0604 */
[----:B------:R-:W-:Y:S04]  /*1b1a0*/  STL [R1+0x87c], R24 ;  /* 0x00087c1801007387 */ /* 0x000fe80000100800 */
[----:B------:R-:W-:Y:S04]  /*1b1b0*/  STL [R1+0x878], R27 ;  /* 0x0008781b01007387 */ /* 0x000fe80000100800 */
[----:B--2---:R0:W-:Y:S04]  /*1b1c0*/  STL [R1+0xa0], R11 ;  /* 0x0000a00b01007387 */ /* 0x0041e80000100800 */
[----:B------:R1:W-:Y:S01]  /*1b1d0*/  STL [R1+0x64], R35 ;  /* 0x0000642301007387 */ /* 0x0003e20000100800 */
[----:B0-----:R-:W-:-:S05]  /*1b1e0*/  IADD3 R11, P4, PT, R9, R0, RZ ;  /* 0x00000000090b7210 */ /* 0x001fca0007f9e0ff */
[--C-:B------:R-:W-:Y:S01]  /*1b1f0*/  IMAD.X R37, R8, 0x1, R2.reuse, P4 ;  /* 0x0000000108257824 */ /* 0x100fe200020e0602 */
[-C--:B------:R-:W-:Y:S01]  /*1b200*/  IADD3 R34, P4, PT, R18, R0.reuse, RZ ;  /* 0x0000000012227210 */ /* 0x080fe20007f9e0ff */
[----:B------:R-:W-:Y:S04]  /*1b210*/  STL [R1+0x834], R11 ;  /* 0x0008340b01007387 */ /* 0x000fe80000100800 */
[----:B---3--:R0:W-:Y:S01]  /*1b220*/  STL [R1+0x1c4], R30 ;  /* 0x0001c41e01007387 */ /* 0x0081e20000100800 */
[----:B-1----:R-:W-:Y:S02]  /*1b230*/  IMAD.X R35, R16, 0x1, R2, P4 ;  /* 0x0000000110237824 */ /* 0x002fe400020e0602 */
[----:B------:R-:W-:Y:S01]  /*1b240*/  VIADD R10, R26, 0xfffffffb ;  /* 0xfffffffb1a0a7836 */ /* 0x000fe20000000000 */
[----:B0-----:R-:W-:-:S05]  /*1b250*/  IADD3 R30, P4, PT, R19, R0, RZ ;  /* 0x00000000131e7210 */ /* 0x001fca0007f9e0ff */
[----:B------:R-:W-:Y:S01]  /*1b260*/  IMAD.X R31, R17, 0x1, R2, P4 ;  /* 0x00000001111f7824 */ /* 0x000fe200020e0602 */
[----:B------:R-:W-:Y:S01]  /*1b270*/  ISETP.GE.U32.AND P4, PT, R10, 0x7ffffefc, PT ;  /* 0x7ffffefc0a00780c */ /* 0x000fe20003f86070 */
[----:B------:R-:W-:Y:S02]  /*1b280*/  @!P2 IMAD.MOV.U32 R10, RZ, RZ, R11 ;  /* 0x000000ffff0aa224 */ /* 0x000fe400078e000b */
[----:B------:R-:W-:-:S05]  /*1b290*/  @!P2 IMAD.MOV.U32 R11, RZ, RZ, R37 ;  /* 0x000000ffff0ba224 */ /* 0x000fca00078e0025 */
[----:B------:R0:W2:Y:S02]  /*1b2a0*/  @!P2 LDG.E.U8 R36, desc[UR18][R10.64] ;  /* 0x000000120a24a981 */ /* 0x0000a4000c1e1100 */
[----:B0-----:R-:W-:Y:S02]  /*1b2b0*/  @!P6 IMAD.MOV.U32 R10, RZ, RZ, R34 ;  /* 0x000000ffff0ae224 */ /* 0x001fe400078e0022 */
[----:B------:R-:W-:-:S05]  /*1b2c0*/  @!P6 IMAD.MOV.U32 R11, RZ, RZ, R35 ;  /* 0x000000ffff0be224 */ /* 0x000fca00078e0023 */
[----:B------:R0:W3:Y:S02]  /*1b2d0*/  @!P6 LDG.E.U8 R33, desc[UR18][R10.64] ;  /* 0x000000120a21e981 */ /* 0x0000e4000c1e1100 */
[----:B0-----:R-:W-:Y:S02]  /*1b2e0*/  @!P4 IMAD.MOV.U32 R10, RZ, RZ, R30 ;  /* 0x000000ffff0ac224 */ /* 0x001fe400078e001e */
[----:B------:R-:W-:-:S05]  /*1b2f0*/  @!P4 IMAD.MOV.U32 R11, RZ, RZ, R31 ;  /* 0x000000ffff0bc224 */ /* 0x000fca00078e001f */
[----:B------:R0:W4:Y:S02]  /*1b300*/  @!P4 LDG.E.U8 R28, desc[UR18][R10.64] ;  /* 0x000000120a1cc981 */ /* 0x000124000c1e1100 */
[----:B0-----:R-:W-:Y:S02]  /*1b310*/  @!P1 IMAD.MOV.U32 R10, RZ, RZ, R24 ;  /* 0x000000ffff0a9224 */ /* 0x001fe400078e0018 */
[----:B------:R-:W-:-:S05]  /*1b320*/  @!P1 IMAD.MOV.U32 R11, RZ, RZ, R27 ;  /* 0x000000ffff0b9224 */ /* 0x000fca00078e001b */
[----:B------:R-:W2:Y:S04]  /*1b330*/  @!P1 LDG.E.U8 R23, desc[UR18][R10.64] ;  /* 0x000000120a179981 */ /* 0x000ea8000c1e1100 */
[----:B------:R-:W-:Y:S04]  /*1b340*/  STL [R1+0x830], R37 ;  /* 0x0008302501007387 */ /* 0x000fe80000100800 */
[----:B------:R-:W-:Y:S04]  /*1b350*/  STL [R1+0x724], R34 ;  /* 0x0007242201007387 */ /* 0x000fe80000100800 */
[----:B------:R-:W-:Y:S04]  /*1b360*/  STL [R1+0x720], R35 ;  /* 0x0007202301007387 */ /* 0x000fe80000100800 */
[----:B------:R-:W-:Y:S04]  /*1b370*/  STL [R1+0x714], R30 ;  /* 0x0007141e01007387 */ /* 0x000fe80000100800 */
[----:B------:R-:W-:Y:S01]  /*1b380*/  STL [R1+0x710], R31 ;  /* 0x0007101f01007387 */ /* 0x000fe20000100800 */
[----:B------:R-:W-:-:S03]  /*1b390*/  PRMT R20, RZ, 0x7610, R20 ;  /* 0x00007610ff147816 */ /* 0x000fc60000000014 */
[----:B--2---:R0:W-:Y:S02]  /*1b3a0*/  STL [R1+0x58], R23 ;  /* 0x0000581701007387 */ /* 0x0041e40000100800 */
[----:B0-----:R-:W-:-:S05]  /*1b3b0*/  IADD3 R23, P1, PT, R21, R3, RZ ;  /* 0x0000000315177210 */ /* 0x001fca0007f3e0ff */
[----:B------:R-:W-:Y:S02]  /*1b3c0*/  IMAD.X R24, R13, 0x1, R4, P1 ;  /* 0x000000010d187824 */ /* 0x000fe400008e0604 */
[----:B------:R-:W-:Y:S02]  /*1b3d0*/  @!P0 IMAD.MOV.U32 R10, RZ, RZ, R23 ;  /* 0x000000ffff0a8224 */ /* 0x000fe400078e0017 */
[----:B------:R-:W-:-:S05]  /*1b3e0*/  @!P0 IMAD.MOV.U32 R11, RZ, RZ, R24 ;  /* 0x000000ffff0b8224 */ /* 0x000fca00078e0018 */
[----:B------:R-:W2:Y:S04]  /*1b3f0*/  @!P0 LDG.E.U8 R20, desc[UR18][R10.64] ;  /* 0x000000120a148981 */ /* 0x000ea8000c1e1100 */
        /* <DEDUP_REMOVED lines=8> */
[----:B------:R0:W2:Y:S04]  /*1b480*/  @!P3 LDG.E.U8 R13, desc[UR18][R10.64] ;  /* 0x000000120a0db981 */ /* 0x0000a8000c1e1100 */
[----:B------:R-:W-:Y:S04]  /*1b490*/  STL [R1+0x84c], R20 ;  /* 0x00084c1401007387 */ /* 0x000fe80000100800 */
[----:B------:R1:W-:Y:S01]  /*1b4a0*/  STL [R1+0x848], R15 ;  /* 0x0008480f01007387 */ /* 0x0003e20000100800 */
[----:B------:R-:W-:-:S05]  /*1b4b0*/  IADD3 R23, P3, PT, R9, R3, RZ ;  /* 0x0000000309177210 */ /* 0x000fca0007f7e0ff */
[----:B------:R-:W-:Y:S02]  /*1b4c0*/  IMAD.X R24, R8, 0x1, R4, P3 ;  /* 0x0000000108187824 */ /* 0x000fe400018e0604 */
[----:B0-----:R-:W-:Y:S02]  /*1b4d0*/  VIADD R10, R26, 0xfffffffc ;  /* 0xfffffffc1a0a7836 */ /* 0x001fe40000000000 */
[----:B-1----:R-:W-:-:S03]  /*1b4e0*/  IMAD.SHL.U32 R15, R6, 0x2, RZ ;  /* 0x00000002060f7824 */ /* 0x002fc600078e00ff */
[----:B------:R-:W-:Y:S01]  /*1b4f0*/  ISETP.GE.U32.AND P1, PT, R10, 0x7ffffefd, PT ;  /* 0x7ffffefd0a00780c */ /* 0x000fe20003f26070 */
[----:B------:R-:W-:Y:S01]  /*1b500*/  VIADD R10, R26, 0xfffffffd ;  /* 0xfffffffd1a0a7836 */ /* 0x000fe20000000000 */
[----:B------:R-:W-:Y:S02]  /*1b510*/  SHF.R.S32.HI R9, RZ, 0x1f, R15 ;  /* 0x0000001fff097819 */ /* 0x000fe4000001140f */
[----:B------:R-:W-:Y:S02]  /*1b520*/  SHF.R.S32.HI R20, RZ, 0x1f, R6 ;  /* 0x0000001fff147819 */ /* 0x000fe40000011406 */
[----:B------:R-:W-:Y:S01]  /*1b530*/  ISETP.GE.U32.AND P0, PT, R10, 0x7ffffefe, PT ;  /* 0x7ffffefe0a00780c */ /* 0x000fe20003f06070 */
[----:B------:R-:W-:Y:S01]  /*1b540*/  VIADD R10, R26, 0xfffffffe ;  /* 0xfffffffe1a0a7836 */ /* 0x000fe20000000000 */
[----:B------:R-:W-:Y:S02]  /*1b550*/  PRMT R32, RZ, 0x7610, R32 ;  /* 0x00007610ff207816 */ /* 0x000fe40000000020 */
[----:B------:R-:W-:Y:S01]  /*1b560*/  PRMT R29, RZ, 0x7610, R29 ;  /* 0x00007610ff1d7816 */ /* 0x000fe2000000001d */
[----:B--2---:R0:W-:Y:S04]  /*1b570*/  STL [R1+0x1c0], R13 ;  /* 0x0001c00d01007387 */ /* 0x0041e80000100800 */
[----:B------:R-:W-:Y:S04]  /*1b580*/  STL [R1+0x15c], R36 ;  /* 0x00015c2401007387 */ /* 0x000fe80000100800 */
[----:B---3--:R1:W-:Y:S01]  /*1b590*/  STL [R1+0x124], R33 ;  /* 0x0001242101007387 */ /* 0x0083e20000100800 */
[----:B0-----:R-:W-:-:S05]  /*1b5a0*/  IMAD R13, R6, 0x3, RZ ;  /* 0x00000003060d7824 */ /* 0x001fca00078e02ff */
[----:B------:R-:W-:Y:S02]  /*1b5b0*/  SHF.R.S32.HI R8, RZ, 0x1f, R13 ;  /* 0x0000001fff087819 */ /* 0x000fe4000001140d */
[----:B-1----:R-:W-:-:S05]  /*1b5c0*/  IADD3 R33, P3, PT, R13, R0, RZ ;  /* 0x000000000d217210 */ /* 0x002fca0007f7e0ff */
[--C-:B------:R-:W-:Y:S01]  /*1b5d0*/  IMAD.X R34, R8, 0x1, R2.reuse, P3 ;  /* 0x0000000108227824 */ /* 0x100fe200018e0602 */
[----:B------:R-:W-:Y:S01]  /*1b5e0*/  IADD3 R30, P3, PT, R15, R0, RZ ;  /* 0x000000000f1e7210 */ /* 0x000fe20007f7e0ff */
[----:B------:R-:W-:Y:S04]  /*1b5f0*/  STL [R1+0x83c], R23 ;  /* 0x00083c1701007387 */ /* 0x000fe80000100800 */
[----:B------:R-:W-:Y:S01]  /*1b600*/  IMAD.X R31, R9, 0x1, R2, P3 ;  /* 0x00000001091f7824 */ /* 0x000fe200018e0602 */
[----:B------:R-:W-:Y:S01]  /*1b610*/  IADD3 R27, P3, PT, R0, R6, RZ ;  /* 0x00000006001b7210 */ /* 0x000fe20007f7e0ff */
[----:B------:R-:W-:Y:S04]  /*1b620*/  STL [R1+0x838], R24 ;  /* 0x0008381801007387 */ /* 0x000fe80000100800 */
[----:B----4-:R0:W-:Y:S01]  /*1b630*/  STL [R1+0xec], R28 ;  /* 0x0000ec1c01007387 */ /* 0x0101e20000100800 */
[----:B------:R-:W-:-:S02]  /*1b640*/  @!P1 IMAD.MOV.U32 R11, RZ, RZ, R34 ;  /* 0x000000ffff0b9224 */ /* 0x000fc400078e0022 */
[----:B0-----:R-:W-:Y:S01]  /*1b650*/  IMAD.X R28, R20, 0x1, R2, P3 ;  /* 0x00000001141c7824 */ /* 0x001fe200018e0602 */
[----:B------:R-:W-:Y:S01]  /*1b660*/  ISETP.GE.U32.AND P3, PT, R10, 0x7ffffeff, PT ;  /* 0x7ffffeff0a00780c */ /* 0x000fe20003f66070 */
[----:B------:R-:W-:Y:S01]  /*1b670*/  @!P1 IMAD.MOV.U32 R10, RZ, RZ, R33 ;  /* 0x000000ffff0a9224 */ /* 0x000fe200078e0021 */
[----:B------:R-:W-:Y:S04]  /*1b680*/  STL [R1+0x6fc], R33 ;  /* 0x0006fc2101007387 */ /* 0x000fe80000100800 */
[----:B------:R-:W-:Y:S04]  /*1b690*/  STL [R1+0x6f8], R34 ;  /* 0x0006f82201007387 */ /* 0x000fe80000100800 */
[----:B------:R0:W2:Y:S04]  /*1b6a0*/  @!P1 LDG.E.U8 R32, desc[UR18][R10.64] ;  /* 0x000000120a209981 */ /* 0x0000a8000c1e1100 */
[----:B------:R-:W-:Y:S04]  /*1b6b0*/  STL [R1+0x6ec], R30 ;  /* 0x0006ec1e01007387 */ /* 0x000fe80000100800 */
[----:B------:R1:W-:Y:S01]  /*1b6c0*/  STL [R1+0x1868], R0 ;  /* 0x0018680001007387 */ /* 0x0003e20000100800 */
[----:B0-----:R-:W-:-:S02]  /*1b6d0*/  @!P0 IMAD.MOV.U32 R10, RZ, RZ, R30 ;  /* 0x000000ffff0a8224 */ /* 0x001fc400078e001e */
[----:B------:R-:W-:Y:S01]  /*1b6e0*/  @!P0 IMAD.MOV.U32 R11, RZ, RZ, R31 ;  /* 0x000000ffff0b8224 */ /* 0x000fe200078e001f */
[----:B-1----:R-:W-:-:S04]  /*1b6f0*/  PRMT R0, RZ, 0x7610, R0 ;  /* 0x00007610ff007816 */ /* 0x002fc80000000000 */
[----:B------:R0:W3:Y:S02]  /*1b700*/  @!P0 LDG.E.U8 R29, desc[UR18][R10.64] ;  /* 0x000000120a1d8981 */ /* 0x0000e4000c1e1100 */
[----:B0-----:R-:W-:Y:S02]  /*1b710*/  @!P3 IMAD.MOV.U32 R10, RZ, RZ, R27 ;  /* 0x000000ffff0ab224 */ /* 0x001fe400078e001b */
[----:B------:R-:W-:-:S05]  /*1b720*/  @!P3 IMAD.MOV.U32 R11, RZ, RZ, R28 ;  /* 0x000000ffff0bb224 */ /* 0x000fca00078e001c */
[----:B------:R0:W4:Y:S01]  /*1b730*/  @!P3 LDG.E.U8 R0, desc[UR18][R10.64] ;  /* 0x000000120a00b981 */ /* 0x000122000c1e1100 */
[----:B------:R-:W-:Y:S01]  /*1b740*/  PRMT R22, RZ, 0x7610, R22 ;  /* 0x00007610ff167816 */ /* 0x000fe20000000016 */
[----:B0-----:R-:W-:Y:S02]  /*1b750*/  @!P2 IMAD.MOV.U32 R10, RZ, RZ, R23 ;  /* 0x000000ffff0aa224 */ /* 0x001fe400078e0017 */
[----:B------:R-:W-:-:S05]  /*1b760*/  @!P2 IMAD.MOV.U32 R11, RZ, RZ, R24 ;  /* 0x000000ffff0ba224 */ /* 0x000fca00078e0018 */
[----:B------:R0:W2:Y:S01]  /*1b770*/  @!P2 LDG.E.U8 R22, desc[UR18][R10.64] ;  /* 0x000000120a16a981 */ /* 0x0000a2000c1e1100 */
[----:B------:R-:W-:-:S03]  /*1b780*/  IADD3 R18, P2, PT, R18, R3, RZ ;  /* 0x0000000312127210 */ /* 0x000fc60007f5e0ff */
[----:B------:R-:W-:Y:S04]  /*1b790*/  STL [R1+0x6e8], R31 ;  /* 0x0006e81f01007387 */ /* 0x000fe80000100800 */
[----:B------:R-:W-:Y:S01]  /*1b7a0*/  STL [R1+0x6dc], R27 ;  /* 0x0006dc1b01007387 */ /* 0x000fe20000100800 */
[----:B------:R-:W-:-:S03]  /*1b7b0*/  IMAD.X R16, R16, 0x1, R4, P2 ;  /* 0x0000000110107824 */ /* 0x000fc600010e0604 */
[----:B------:R-:W-:Y:S04]  /*1b7c0*/  STL [R1+0x186c], R2 ;  /* 0x00186c0201007387 */ /* 0x000fe80000100800 */
[----:B------:R-:W-:Y:S01]  /*1b7d0*/  STL [R1+0x6d8], R28 ;  /* 0x0006d81c01007387 */ /* 0x000fe20000100800 */
[----:B------:R-:W-:Y:S01]  /*1b7e0*/  PRMT R21, RZ, 0x7610, R21 ;  /* 0x00007610ff157816 */ /* 0x000fe20000000015 */
[----:B0-----:R-:W-:Y:S02]  /*1b7f0*/  @!P6 IMAD.MOV.U32 R11, RZ, RZ, R16 ;  /* 0x000000ffff0be224 */ /* 0x001fe400078e0010 */
[----:B------:R-:W-:Y:S01]  /*1b800*/  @!P6 IMAD.MOV.U32 R10, RZ, RZ, R18 ;  /* 0x000000ffff0ae224 */ /* 0x000fe200078e0012 */
[----:B------:R-:W-:-:S04]  /*1b810*/  PRMT R7, RZ, 0x7610, R7 ;  /* 0x00007610ff077816 */ /* 0x000fc80000000007 */
[----:B------:R0:W2:Y:S04]  /*1b820*/  @!P6 LDG.E.U8 R21, desc[UR18][R10.64] ;  /* 0x000000120a15e981 */ /* 0x0000a8000c1e1100 */
[----:B----4-:R-:W-:Y:S04]  /*1b830*/  STL [R1+0x18ac], R0 ;  /* 0x0018ac0001007387 */ /* 0x010fe80000100800 */
[----:B------:R-:W-:Y:S04]  /*1b840*/  STL [R1+0x72c], R18 ;  /* 0x00072c1201007387 */ /* 0x000fe80000100800 */
[----:B------:R1:W-:Y:S02]  /*1b850*/  STL [R1+0x728], R16 ;  /* 0x0007281001007387 */ /* 0x0003e40000100800 */
[----:B-1----:R-:W-:-:S05]  /*1b860*/  IADD3 R16, P2, PT, R19, R3, RZ ;  /* 0x0000000313107210 */ /* 0x002fca0007f5e0ff */
[----:B------:R-:W-:Y:S02]  /*1b870*/  IMAD.X R17, R17, 0x1, R4, P2 ;  /* 0x0000000111117824 */ /* 0x000fe400010e0604 */
[----:B0-----:R-:W-:Y:S02]  /*1b880*/  @!P4 IMAD.MOV.U32 R10, RZ, RZ, R16 ;  /* 0x000000ffff0ac224 */ /* 0x001fe400078e0010 */
[----:B------:R-:W-:-:S05]  /*1b890*/  @!P4 IMAD.MOV.U32 R11, RZ, RZ, R17 ;  /* 0x000000ffff0bc224 */ /* 0x000fca00078e0011 */
[----:B------:R-:W4:Y:S04]  /*1b8a0*/  @!P4 LDG.E.U8 R7, desc[UR18][R10.64] ;  /* 0x000000120a07c981 */ /* 0x000f28000c1e1100 */
[----:B------:R-:W-:Y:S04]  /*1b8b0*/  STL [R1+0x71c], R16 ;  /* 0x00071c1001007387 */ /* 0x000fe80000100800 */
[----:B------:R-:W-:Y:S01]  /*1b8c0*/  STL [R1+0x718], R17 ;  /* 0x0007181101007387 */ /* 0x000fe20000100800 */
[----:B------:R-:W-:-:S03]  /*1b8d0*/  PRMT R0, RZ, 0x7610, R0 ;  /* 0x00007610ff007816 */ /* 0x000fc60000000000 */
[----:B----4-:R0:W-:Y:S02]  /*1b8e0*/  STL [R1+0xe8], R7 ;  /* 0x0000e80701007387 */ /* 0x0101e40000100800 */
[----:B0-----:R-:W-:-:S05]  /*1b8f0*/  IADD3 R7, P2, PT, R13, R3, RZ ;  /* 0x000000030d077210 */ /* 0x001fca0007f5e0ff */
[----:B------:R-:W-:Y:S02]  /*1b900*/  IMAD.X R8, R8, 0x1, R4, P2 ;  /* 0x0000000108087824 */ /* 0x000fe400010e0604 */
[----:B------:R-:W-:Y:S02]  /*1b910*/  @!P1 IMAD.MOV.U32 R10, RZ, RZ, R7 ;  /* 0x000000ffff0a9224 */ /* 0x000fe400078e0007 */
[----:B------:R-:W-:-:S05]  /*1b920*/  @!P1 IMAD.MOV.U32 R11, RZ, RZ, R8 ;  /* 0x000000ffff0b9224 */ /* 0x000fca00078e0008 */
[----:B------:R-:W4:Y:S04]  /*1b930*/  @!P1 LDG.E.U8 R0, desc[UR18][R10.64] ;  /* 0x000000120a009981 */ /* 0x000f28000c1e1100 */
[----:B------:R0:W-:Y:S04]  /*1b940*/  STL [R1+0x70c], R7 ;  /* 0x00070c0701007387 */ /* 0x0001e80000100800 */
[----:B------:R1:W-:Y:S04]  /*1b950*/  STL [R1+0x708], R8 ;  /* 0x0007080801007387 */ /* 0x0003e80000100800 */
[----:B--2---:R-:W-:Y:S01]  /*1b960*/  STL [R1+0xac], R32 ;  /* 0x0000ac2001007387 */ /* 0x004fe20000100800 */
[----:B0-----:R-:W-:-:S05]  /*1b970*/  IADD3 R7, P1, PT, R15, R3, RZ ;  /* 0x000000030f077210 */ /* 0x001fca0007f3e0ff */
[----:B-1----:R-:W-:Y:S01]  /*1b980*/  IMAD.X R8, R9, 0x1, R4, P1 ;  /* 0x0000000109087824 */ /* 0x002fe200008e0604 */
[----:B------:R-:W-:-:S03]  /*1b990*/  PRMT R2, RZ, 0x7610, R2 ;  /* 0x00007610ff027816 */ /* 0x000fc60000000002 */
[----:B------:R-:W-:Y:S01]  /*1b9a0*/  @!P0 IMAD.MOV.U32 R9, RZ, RZ, R8 ;  /* 0x000000ffff098224 */ /* 0x000fe200078e0008 */
[----:B------:R-:W-:Y:S01]  /*1b9b0*/  PRMT R46, RZ, 0x7610, R46 ;  /* 0x00007610ff2e7816 */ /* 0x000fe2000000002e */
[----:B----4-:R0:W-:Y:S04]  /*1b9c0*/  STL [R1+0xa8], R0 ;  /* 0x0000a80001007387 */ /* 0x0101e80000100800 */
[----:B---3--:R-:W-:Y:S01]  /*1b9d0*/  STL [R1+0x68], R29 ;  /* 0x0000681d01007387 */ /* 0x008fe20000100800 */
[----:B0-----:R-:W-:-:S05]  /*1b9e0*/  IMAD.SHL.U32 R0, R14, 0x10, RZ ;  /* 0x000000100e007824 */ /* 0x001fca00078e00ff */
[----:B------:R-:W-:Y:S04]  /*1b9f0*/  STL [R1+0x185c], R0 ;  /* 0x00185c0001007387 */ /* 0x000fe80000100800 */
[----:B------:R-:W-:Y:S04]  /*1ba00*/  STL [R1+0x6f4], R7 ;  /* 0x0006f40701007387 */ /* 0x000fe80000100800 */
[----:B------:R-:W-:Y:S04]  /*1ba10*/  STL [R1+0x158], R22 ;  /* 0x0001581601007387 */ /* 0x000fe80000100800 */
[----:B------:R0:W-:Y:S02]  /*1ba20*/  STL [R1+0x6f0], R8 ;  /* 0x0006f00801007387 */ /* 0x0001e40000100800 */
[----:B0-----:R-:W-:-:S05]  /*1ba30*/  @!P0 IMAD.MOV.U32 R8, RZ, RZ, R7 ;  /* 0x000000ffff088224 */ /* 0x001fca00078e0007 */
[----:B------:R0:W2:Y:S01]  /*1ba40*/  @!P0 LDG.E.U8 R2, desc[UR18][R8.64] ;  /* 0x0000001208028981 */ /* 0x0000a2000c1e1100 */
[----:B------:R-:W-:Y:S02]  /*1ba50*/  IABS R23, R0 ;  /* 0x0000000000177213 */ /* 0x000fe40000000000 */
[----:B------:R-:W-:-:S05]  /*1ba60*/  IADD3 R7, P0, PT, R3, R6, RZ ;  /* 0x0000000603077210 */ /* 0x000fca0007f1e0ff */
[----:B------:R-:W-:Y:S02]  /*1ba70*/  IMAD.X R10, R20, 0x1, R4, P0 ;  /* 0x00000001140a7824 */ /* 0x000fe400000e0604 */
[----:B0-----:R-:W-:-:S04]  /*1ba80*/  IMAD.HI.U32 R8, R12, R23, RZ ;  /* 0x000000170c087227 */ /* 0x001fc800078e00ff */
[----:B------:R-:W-:Y:S02]  /*1ba90*/  @!P3 IMAD.MOV.U32 R9, RZ, RZ, R10 ;  /* 0x000000ffff09b224 */ /* 0x000fe400078e000a */
[----:B------:R-:W-:Y:S02]  /*1baa0*/  IMAD.MOV R6, RZ, RZ, -R8 ;  /* 0x000000ffff067224 */ /* 0x000fe400078e0a08 */
[----:B------:R-:W-:-:S05]  /*1bab0*/  @!P3 IMAD.MOV.U32 R8, RZ, RZ, R7 ;  /* 0x000000ffff08b224 */ /* 0x000fca00078e0007 */
[----:B------:R0:W3:Y:S01]  /*1bac0*/  @!P3 LDG.E.U8 R46, desc[UR18][R8.64] ;  /* 0x00000012082eb981 */ /* 0x0000e2000c1e1100 */
[C---:B------:R-:W-:Y:S02]  /*1bad0*/  VIADD R37, R0.reuse, 0x2 ;  /* 0x0000000200257836 */ /* 0x040fe40000000000 */
[C---:B------:R-:W-:Y:S02]  /*1bae0*/  VIADD R31, R0.reuse, 0x5 ;  /* 0x00000005001f7836 */ /* 0x040fe40000000000 */
[----:B------:R-:W-:-:S03]  /*1baf0*/  VIADD R35, R0, 0x8 ;  /* 0x0000000800237836 */ /* 0x000fc60000000000 */
[----:B------:R-:W-:Y:S02]  /*1bb00*/  IABS R18, R31 ;  /* 0x0000001f00127213 */ /* 0x000fe40000000000 */
[----:B------:R-:W-:Y:S01]  /*1bb10*/  IABS R15, R35 ;  /* 0x00000023000f7213 */ /* 0x000fe20000000000 */
[C---:B------:R-:W-:Y:S02]  /*1bb20*/  VIADD R29, R0.reuse, 0xb ;  /* 0x0000000b001d7836 */ /* 0x040fe40000000000 */
[C---:B------:R-:W-:Y:S02]  /*1bb30*/  VIADD R38, R0.reuse, 0x1 ;  /* 0x0000000100267836 */ /* 0x040fe40000000000 */
[----:B------:R-:W-:Y:S01]  /*1bb40*/  VIADD R36, R0, 0x3 ;  /* 0x0000000300247836 */ /* 0x000fe20000000000 */
[----:B------:R-:W-:Y:S02]  /*1bb50*/  IABS R11, R29 ;  /* 0x0000001d000b7213 */ /* 0x000fe40000000000 */
[----:B------:R-:W-:-:S02]  /*1bb60*/  IABS R22, R38 ;  /* 0x0000002600167213 */ /* 0x000fc40000000000 */
[----:B------:R-:W-:Y:S01]  /*1bb70*/  IABS R20, R36 ;  /* 0x0000002400147213 */ /* 0x000fe20000000000 */
[C---:B------:R-:W-:Y:S02]  /*1bb80*/  VIADD R24, R0.reuse, 0xf ;  /* 0x0000000f00187836 */ /* 0x040fe40000000000 */
[----:B------:R-:W-:Y:S02]  /*1bb90*/  IMAD R23, R5, R6, R23 ;  /* 0x0000000605177224 */ /* 0x000fe400078e0217 */
[----:B------:R-:W-:Y:S02]  /*1bba0*/  VIADD R40, R0, 0x6 ;  /* 0x0000000600287836 */ /* 0x000fe40000000000 */
[----:B------:R-:W-:-:S04]  /*1bbb0*/  IMAD.HI.U32 R6, R12, R22, RZ ;  /* 0x000000160c067227 */ /* 0x000fc800078e00ff */
[----:B0-----:R-:W-:-:S04]  /*1bbc0*/  IMAD.HI.U32 R9, R12, R20, RZ ;  /* 0x000000140c097227 */ /* 0x001fc800078e00ff */
[----:B------:R-:W-:Y:S02]  /*1bbd0*/  VIADD R32, R0, 0x4 ;  /* 0x0000000400207836 */ /* 0x000fe40000000000 */
[----:B------:R-:W-:Y:S02]  /*1bbe0*/  IMAD.MOV R6, RZ, RZ, -R6 ;  /* 0x000000ffff067224 */ /* 0x000fe400078e0a06 */
[----:B------:R-:W-:Y:S01]  /*1bbf0*/  IMAD.MOV R9, RZ, RZ, -R9 ;  /* 0x000000ffff097224 */ /* 0x000fe200078e0a09 */
[----:B------:R-:W-:Y:S02]  /*1bc00*/  IABS R17, R40 ;  /* 0x0000002800117213 */ /* 0x000fe40000000000 */
[----:B------:R-:W-:Y:S01]  /*1bc10*/  IABS R19, R32 ;  /* 0x0000002000137213 */ /* 0x000fe20000000000 */
[C---:B------:R-:W-:Y:S02]  /*1bc20*/  IMAD R22, R5.reuse, R6, R22 ;  /* 0x0000000605167224 */ /* 0x040fe400078e0216 */
[----:B------:R-:W-:-:S02]  /*1bc30*/  IMAD R20, R5, R9, R20 ;  /* 0x0000000905147224 */ /* 0x000fc400078e0214 */
[----:B------:R-:W-:Y:S02]  /*1bc40*/  VIADD R34, R0, 0x9 ;  /* 0x0000000900227836 */ /* 0x000fe40000000000 */
[----:B------:R-:W-:-:S04]  /*1bc50*/  IMAD.HI.U32 R9, R12, R17, RZ ;  /* 0x000000110c097227 */ /* 0x000fc800078e00ff */
[----:B------:R-:W-:Y:S02]  /*1bc60*/  VIADD R28, R0, 0x7 ;  /* 0x00000007001c7836 */ /* 0x000fe40000000000 */
[----:B------:R-:W-:-:S04]  /*1bc70*/  IMAD.HI.U32 R6, R12, R19, RZ ;  /* 0x000000130c067227 */ /* 0x000fc800078e00ff */
[----:B------:R-:W-:Y:S01]  /*1bc80*/  IMAD.MOV R9, RZ, RZ, -R9 ;  /* 0x000000ffff097224 */ /* 0x000fe200078e0a09 */
[----:B------:R-:W-:Y:S02]  /*1bc90*/  IABS R14, R34 ;  /* 0x00000022000e7213 */ /* 0x000fe40000000000 */
[C---:B------:R-:W-:Y:S02]  /*1bca0*/  ISETP.GT.U32.AND P0, PT, R5.reuse, R23, PT ;  /* 0x000000170500720c */ /* 0x040fe40003f04070 */
[C---:B------:R-:W-:Y:S01]  /*1bcb0*/  ISETP.GT.U32.AND P2, PT, R5.reuse, R22, PT ;  /* 0x000000160500720c */ /* 0x040fe20003f44070 */
[----:B------:R-:W-:Y:S01]  /*1bcc0*/  IMAD.MOV R6, RZ, RZ, -R6 ;  /* 0x000000ffff067224 */ /* 0x000fe200078e0a06 */
[----:B------:R-:W-:Y:S01]  /*1bcd0*/  IABS R16, R28 ;  /* 0x0000001c00107213 */ /* 0x000fe20000000000 */
[----:B------:R-:W-:Y:S02]  /*1bce0*/  IMAD R17, R5, R9, R17 ;  /* 0x0000000905117224 */ /* 0x000fe400078e0211 */
[----:B------:R-:W-:-:S02]  /*1bcf0*/  VIADD R39, R0, 0xc ;  /* 0x0000000c00277836 */ /* 0x000fc40000000000 */
[----:B------:R-:W-:Y:S02]  /*1bd00*/  IMAD R19, R5, R6, R19 ;  /* 0x0000000605137224 */ /* 0x000fe400078e0213 */
[----:B------:R-:W-:-:S04]  /*1bd10*/  IMAD.HI.U32 R9, R12, R14, RZ ;  /* 0x0000000e0c097227 */ /* 0x000fc800078e00ff */
[----:B------:R-:W-:Y:S02]  /*1bd20*/  VIADD R30, R0, 0xa ;  /* 0x0000000a001e7836 */ /* 0x000fe40000000000 */
[----:B------:R-:W-:-:S04]  /*1bd30*/  IMAD.HI.U32 R6, R12, R16, RZ ;  /* 0x000000100c067227 */ /* 0x000fc800078e00ff */
[----:B------:R-:W-:Y:S02]  /*1bd40*/  IMAD.MOV R9, RZ, RZ, -R9 ;  /* 0x000000ffff097224 */ /* 0x000fe400078e0a09 */
[----:B------:R-:W-:Y:S01]  /*1bd50*/  IMAD.MOV R6, RZ, RZ, -R6 ;  /* 0x000000ffff067224 */ /* 0x000fe200078e0a06 */
[----:B------:R-:W-:Y:S01]  /*1bd60*/  IABS R13, R30 ;  /* 0x0000001e000d7213 */ /* 0x000fe20000000000 */
[----:B------:R-:W-:Y:S02]  /*1bd70*/  IMAD R14, R5, R9, R14 ;  /* 0x00000009050e7224 */ /* 0x000fe400078e020e */
[--C-:B------:R-:W-:Y:S02]  /*1bd80*/  @!P0 IMAD.IADD R23, R23, 0x1, -R5.reuse ;  /* 0x0000000117178824 */ /* 0x100fe400078e0a05 */
[----:B------:R-:W-:Y:S02]  /*1bd90*/  @!P2 IMAD.IADD R22, R22, 0x1, -R5 ;  /* 0x000000011616a824 */ /* 0x000fe400078e0a05 */
[C---:B------:R-:W-:Y:S01]  /*1bda0*/  IMAD R16, R5.reuse, R6, R16 ;  /* 0x0000000605107224 */ /* 0x040fe200078e0210 */
[----:B------:R-:W-:-:S02]  /*1bdb0*/  ISETP.GT.U32.AND P0, PT, R5, R19, PT ;  /* 0x000000130500720c */ /* 0x000fc40003f04070 */
[C---:B------:R-:W-:Y:S01]  /*1bdc0*/  ISETP.GT.U32.AND P2, PT, R5.reuse, R17, PT ;  /* 0x000000110500720c */ /* 0x040fe20003f44070 */
[----:B------:R-:W-:Y:S01]  /*1bdd0*/  IMAD.HI.U32 R6, R12, R13, RZ ;  /* 0x0000000d0c067227 */ /* 0x000fe200078e00ff */
[----:B------:R-:W-:-:S03]  /*1bde0*/  ISETP.GT.U32.AND P3, PT, R5, R20, PT ;  /* 0x000000140500720c */ /* 0x000fc60003f64070 */
[C---:B------:R-:W-:Y:S02]  /*1bdf0*/  VIADD R27, R0.reuse, 0xd ;  /* 0x0000000d001b7836 */ /* 0x040fe40000000000 */
[----:B------:R-:W-:Y:S02]  /*1be00*/  VIADD R33, R0, 0xe ;  /* 0x0000000e00217836 */ /* 0x000fe40000000000 */
[----:B------:R-:W-:-:S04]  /*1be10*/  IMAD.MOV R6, RZ, RZ, -R6 ;  /* 0x000000ffff067224 */ /* 0x000fc800078e0a06 */
[----:B------:R-:W-:Y:S01]  /*1be20*/  IMAD R13, R5, R6, R13 ;  /* 0x00000006050d7224 */ /* 0x000fe200078e020d */
[----:B------:R-:W-:Y:S01]  /*1be30*/  IABS R6, R33 ;  /* 0x0000002100067213 */ /* 0x000fe20000000000 */
[--C-:B------:R-:W-:Y:S02]  /*1be40*/  @!P0 IMAD.IADD R19, R19, 0x1, -R5.reuse ;  /* 0x0000000113138824 */ /* 0x100fe400078e0a05 */
[--C-:B------:R-:W-:Y:S01]  /*1be50*/  @!P2 IMAD.IADD R17, R17, 0x1, -R5.reuse ;  /* 0x000000011111a824 */ /* 0x100fe200078e0a05 */
[----:B------:R-:W-:Y:S01]  /*1be60*/  ISETP.GT.U32.AND P0, PT, R5, R14, PT ;  /* 0x0000000e0500720c */ /* 0x000fe20003f04070 */
[----:B------:R-:W-:-:S12]  /*1be70*/  @!P3 IMAD.IADD R20, R20, 0x1, -R5 ;  /* 0x000000011414b824 */ /* 0x000fd800078e0a05 */
[----:B------:R-:W-:Y:S01]  /*1be80*/  @!P0 IMAD.IADD R14, R14, 0x1, -R5 ;  /* 0x000000010e0e8824 */ /* 0x000fe200078e0a05 */
[----:B------:R-:W-:Y:S01]  /*1be90*/  ISETP.GE.AND P6, PT, R29, RZ, PT ;  /* 0x000000ff1d00720c */ /* 0x000fe20003fc6270 */
[----:B--2---:R-:W-:Y:S04]  /*1bea0*/  STL [R1+0x18b0], R2 ;  /* 0x0018b00201007387 */ /* 0x004fe80000100800 */
[----:B------:R-:W-:Y:S04]  /*1beb0*/  STL [R1+0x1870], R3 ;  /* 0x0018700301007387 */ /* 0x000fe80000100800 */
[----:B------:R0:W-:Y:S02]  /*1bec0*/  STL [R1+0x120], R21 ;  /* 0x0001201501007387 */ /* 0x0001e40000100800 */
[----:B0-----:R-:W-:-:S05]  /*1bed0*/  IABS R21, R37 ;  /* 0x0000002500157213 */ /* 0x001fca0000000000 */
[----:B------:R-:W-:-:S04]  /*1bee0*/  IMAD.HI.U32 R8, R12, R21, RZ ;  /* 0x000000150c087227 */ /* 0x000fc800078e00ff */
[----:B------:R-:W-:-:S04]  /*1bef0*/  IMAD.MOV R8, RZ, RZ, -R8 ;  /* 0x000000ffff087224 */ /* 0x000fc800078e0a08 */
[----:B------:R-:W-:Y:S02]  /*1bf00*/  IMAD R21, R5, R8, R21 ;  /* 0x0000000805157224 */ /* 0x000fe400078e0215 */
        /* <DEDUP_REMOVED lines=8> */
[----:B------:R-:W-:Y:S01]  /*1bf90*/  IMAD R11, R5, R8, R11 ;  /* 0x00000008050b7224 */ /* 0x000fe200078e020b */
[----:B------:R-:W-:-:S05]  /*1bfa0*/  IABS R8, R24 ;  /* 0x0000001800087213 */ /* 0x000fca0000000000 */
[----:B------:R-:W-:-:S04]  /*1bfb0*/  IMAD.HI.U32 R3, R12, R8, RZ ;  /* 0x000000080c037227 */ /* 0x000fc800078e00ff */
[----:B------:R-:W-:-:S04]  /*1bfc0*/  IMAD.MOV R3, RZ, RZ, -R3 ;  /* 0x000000ffff037224 */ /* 0x000fc800078e0a03 */
[C---:B------:R-:W-:Y:S01]  /*1bfd0*/  IMAD R8, R5.reuse, R3, R8 ;  /* 0x0000000305087224 */ /* 0x040fe200078e0208 */
[----:B------:R-:W-:Y:S04]  /*1bfe0*/  STL [R1+0x6e4], R7 ;  /* 0x0006e40701007387 */ /* 0x000fe80000100800 */
[----:B------:R-:W-:Y:S01]  /*1bff0*/  STL [R1+0x1874], R4 ;  /* 0x0018740401007387 */ /* 0x000fe20000100800 */
[C---:B------:R-:W-:Y:S02]  /*1c000*/  ISETP.GT.U32.AND P4, PT, R5.reuse, R21, PT ;  /* 0x000000150500720c */ /* 0x040fe40003f84070 */
[----:B------:R-:W-:Y:S01]  /*1c010*/  ISETP.GT.U32.AND P1, PT, R5, R8, PT ;  /* 0x000000080500720c */ /* 0x000fe20003f24070 */
[----:B------:R0:W-:Y:S02]  /*1c020*/  STL [R1+0x6e0], R10 ;  /* 0x0006e00a01007387 */ /* 0x0001e40000100800 */
[----:B0-----:R-:W-:-:S05]  /*1c030*/  IABS R10, R39 ;  /* 0x00000027000a7213 */ /* 0x001fca0000000000 */
[----:B------:R-:W-:-:S05]  /*1c040*/  IMAD.HI.U32 R9, R12, R10, RZ ;  /* 0x0000000a0c097227 */ /* 0x000fca00078e00ff */
[----:B------:R-:W-:Y:S01]  /*1c050*/  @!P1 IMAD.IADD R8, R8, 0x1, -R5 ;  /* 0x0000000108089824 */ /* 0x000fe200078e0a05 */
[----:B------:R-:W-:Y:S01]  /*1c060*/  ISETP.GT.U32.AND P1, PT, R5, R18, PT ;  /* 0x000000120500720c */ /* 0x000fe20003f24070 */
[----:B------:R-:W-:Y:S02]  /*1c070*/  IMAD.MOV R9, RZ, RZ, -R9 ;  /* 0x000000ffff097224 */ /* 0x000fe400078e0a09 */
[----:B------:R-:W-:Y:S01]  /*1c080*/  @!P4 IMAD.IADD R21, R21, 0x1, -R5 ;  /* 0x000000011515c824 */ /* 0x000fe200078e0a05 */
[C---:B------:R-:W-:Y:S01]  /*1c090*/  ISETP.GT.U32.AND P4, PT, R5.reuse, R16, PT ;  /* 0x000000100500720c */ /* 0x040fe20003f84070 */
[C---:B------:R-:W-:Y:S01]  /*1c0a0*/  IMAD R10, R5.reuse, R9, R10 ;  /* 0x00000009050a7224 */ /* 0x040fe200078e020a */
[----:B------:R-:W-:Y:S02]  /*1c0b0*/  IABS R9, R27 ;  /* 0x0000001b00097213 */ /* 0x000fe40000000000 */
[C---:B------:R-:W-:Y:S02]  /*1c0c0*/  ISETP.GT.U32.AND P2, PT, R5.reuse, R11, PT ;  /* 0x0000000b0500720c */ /* 0x040fe40003f44070 */
[----:B------:R-:W-:Y:S01]  /*1c0d0*/  ISETP.GT.U32.AND P3, PT, R5, R15, PT ;  /* 0x0000000f0500720c */ /* 0x000fe20003f64070 */
[----:B------:R-:W-:-:S04]  /*1c0e0*/  IMAD.HI.U32 R2, R12, R9, RZ ;  /* 0x000000090c027227 */ /* 0x000fc800078e00ff */
[----:B------:R-:W-:-:S04]  /*1c0f0*/  IMAD.HI.U32 R12, R12, R6, RZ ;  /* 0x000000060c0c7227 */ /* 0x000fc800078e00ff */
[--C-:B------:R-:W-:Y:S01]  /*1c100*/  @!P1 IMAD.IADD R18, R18, 0x1, -R5.reuse ;  /* 0x0000000112129824 */ /* 0x100fe200078e0a05 */
[C---:B------:R-:W-:Y:S01]  /*1c110*/  ISETP.GT.U32.AND P1, PT, R5.reuse, R13, PT ;  /* 0x0000000d0500720c */ /* 0x040fe20003f24070 */
[----:B------:R-:W-:Y:S02]  /*1c120*/  IMAD.MOV R12, RZ, RZ, -R12 ;  /* 0x000000ffff0c7224 */ /* 0x000fe400078e0a0c */
[----:B------:R-:W-:Y:S02]  /*1c130*/  @!P4 IMAD.IADD R16, R16, 0x1, -R5 ;  /* 0x000000011010c824 */ /* 0x000fe400078e0a05 */
[----:B------:R-:W-:Y:S01]  /*1c140*/  IMAD.MOV R2, RZ, RZ, -R2 ;  /* 0x000000ffff027224 */ /* 0x000fe200078e0a02 */
[C---:B------:R-:W-:Y:S01]  /*1c150*/  ISETP.GT.U32.AND P4, PT, R5.reuse, R10, PT ;  /* 0x0000000a0500720c */ /* 0x040fe20003f84070 */
[C---:B------:R-:W-:Y:S02]  /*1c160*/  IMAD R6, R5.reuse, R12, R6 ;  /* 0x0000000c05067224 */ /* 0x040fe400078e0206 */
[----:B------:R-:W-:-:S02]  /*1c170*/  IMAD R9, R5, R2, R9 ;  /* 0x0000000205097224 */ /* 0x000fc400078e0209 */
[--C-:B------:R-:W-:Y:S01]  /*1c180*/  @!P2 IMAD.IADD R11, R11, 0x1, -R5.reuse ;  /* 0x000000010b0ba824 */ /* 0x100fe200078e0a05 */
[C---:B------:R-:W-:Y:S02]  /*1c190*/  ISETP.GT.U32.AND P2, PT, R5.reuse, R8, PT ;  /* 0x000000080500720c */ /* 0x040fe40003f44070 */
[----:B------:R-:W-:Y:S01]  /*1c1a0*/  ISETP.GT.U32.AND P0, PT, R5, R6, PT ;  /* 0x000000060500720c */ /* 0x000fe20003f04070 */
[--C-:B------:R-:W-:Y:S01]  /*1c1b0*/  @!P3 IMAD.IADD R15, R15, 0x1, -R5.reuse ;  /* 0x000000010f0fb824 */ /* 0x100fe200078e0a05 */
[----:B------:R-:W-:Y:S01]  /*1c1c0*/  ISETP.GT.U32.AND P3, PT, R5, R9, PT ;  /* 0x000000090500720c */ /* 0x000fe20003f64070 */
[--C-:B------:R-:W-:Y:S01]  /*1c1d0*/  @!P1 IMAD.IADD R13, R13, 0x1, -R5.reuse ;  /* 0x000000010d0d9824 */ /* 0x100fe200078e0a05 */
[C---:B------:R-:W-:Y:S01]  /*1c1e0*/  ISETP.GT.U32.AND P1, PT, R5.reuse, R23, PT ;  /* 0x000000170500720c */ /* 0x040fe20003f24070 */
[----:B------:R-:W-:Y:S01]  /*1c1f0*/  @!P4 IMAD.IADD R10, R10, 0x1, -R5 ;  /* 0x000000010a0ac824 */ /* 0x000fe200078e0a05 */
[----:B------:R-:W-:-:S05]  /*1c200*/  ISETP.GT.U32.AND P4, PT, R5, R22, PT ;  /* 0x000000160500720c */ /* 0x000fca0003f84070 */
[--C-:B------:R-:W-:Y:S02]  /*1c210*/  @!P2 IMAD.IADD R8, R8, 0x1, -R5.reuse ;  /* 0x000000010808a824 */ /* 0x100fe400078e0a05 */
        /* <DEDUP_REMOVED lines=16> */
[----:B------:R-:W-:Y:S01]  /*1c320*/  ISETP.GT.U32.AND P1, PT, R5, R14, PT ;  /* 0x0000000e0500720c */ /* 0x000fe20003f24070 */
[----:B------:R-:W-:Y:S01]  /*1c330*/  @!P4 IMAD.IADD R17, R17, 0x1, -R5 ;  /* 0x000000011111c824 */ /* 0x000fe200078e0a05 */
[----:B------:R-:W-:-:S05]  /*1c340*/  ISETP.GT.U32.AND P4, PT, R5, R11, PT ;  /* 0x0000000b0500720c */ /* 0x000fca0003f84070 */
[--C-:B------:R-:W-:Y:S02]  /*1c350*/  @!P0 IMAD.IADD R15, R15, 0x1, -R5.reuse ;  /* 0x000000010f0f8824 */ /* 0x100fe400078e0a05 */
[--C-:B------:R-:W-:Y:S01]  /*1c360*/  @!P2 IMAD.IADD R13, R13, 0x1, -R5.reuse ;  /* 0x000000010d0da824 */ /* 0x100fe200078e0a05 */
[C---:B------:R-:W-:Y:S02]  /*1c370*/  ISETP.GT.U32.AND P0, PT, R5.reuse, R9, PT ;  /* 0x000000090500720c */ /* 0x040fe40003f04070 */
[----:B------:R-:W-:Y:S01]  /*1c380*/  ISETP.GE.AND P2, PT, R24, RZ, PT ;  /* 0x000000ff1800720c */ /* 0x000fe20003f46270 */
[--C-:B------:R-:W-:Y:S01]  /*1c390*/  @!P3 IMAD.IADD R16, R16, 0x1, -R5.reuse ;  /* 0x000000011010b824 */ /* 0x100fe200078e0a05 */
[C---:B------:R-:W-:Y:S01]  /*1c3a0*/  ISETP.GT.U32.AND P3, PT, R5.reuse, R10, PT ;  /* 0x0000000a0500720c */ /* 0x040fe20003f64070 */
[--C-:B------:R-:W-:Y:S01]  /*1c3b0*/  @!P1 IMAD.IADD R14, R14, 0x1, -R5.reuse ;  /* 0x000000010e0e9824 */ /* 0x100fe200078e0a05 */
[----:B------:R-:W-:Y:S01]  /*1c3c0*/  ISETP.GT.U32.AND P1, PT, R5, R6, PT ;  /* 0x000000060500720c */ /* 0x000fe20003f24070 */
[----:B------:R-:W-:Y:S01]  /*1c3d0*/  @!P4 IMAD.IADD R11, R11, 0x1, -R5 ;  /* 0x000000010b0bc824 */ /* 0x000fe200078e0a05 */
[----:B------:R-:W-:-:S05]  /*1c3e0*/  ISETP.GE.AND P4, PT, R0, RZ, PT ;  /* 0x000000ff0000720c */ /* 0x000fca0003f86270 */
[--C-:B------:R-:W-:Y:S02]  /*1c3f0*/  @!P0 IMAD.IADD R9, R9, 0x1, -R5.reuse ;  /* 0x0000000109098824 */ /* 0x100fe400078e0a05 */
[----:B------:R-:W-:Y:S01]  /*1c400*/  @!P2 IMAD.MOV R8, RZ, RZ, -R8 ;  /* 0x000000ffff08a224 */ /* 0x000fe200078e0a08 */
[----:B------:R-:W-:Y:S02]  /*1c410*/  ISETP.GE.AND P0, PT, R37, RZ, PT ;  /* 0x000000ff2500720c */ /* 0x000fe40003f06270 */
[----:B------:R-:W-:Y:S01]  /*1c420*/  ISETP.GE.AND P2, PT, R31, RZ, PT ;  /* 0x000000ff1f00720c */ /* 0x000fe20003f46270 */
[--C-:B------:R-:W-:Y:S01]  /*1c430*/  @!P3 IMAD.IADD R10, R10, 0x1, -R5.reuse ;  /* 0x000000010a0ab824 */ /* 0x100fe200078e0a05 */
[----:B------:R-:W-:Y:S01]  /*1c440*/  ISETP.GE.AND P3, PT, R38, RZ, PT ;  /* 0x000000ff2600720c */ /* 0x000fe20003f66270 */
[----:B------:R-:W-:Y:S01]  /*1c450*/  @!P1 IMAD.IADD R6, R6, 0x1, -R5 ;  /* 0x0000000106069824 */ /* 0x000fe200078e0a05 */
[----:B------:R-:W-:Y:S01]  /*1c460*/  ISETP.GE.AND P1, PT, R36, RZ, PT ;  /* 0x000000ff2400720c */ /* 0x000fe20003f26270 */
[----:B------:R-:W-:Y:S01]  /*1c470*/  @!P4 IMAD.MOV R23, RZ, RZ, -R23 ;  /* 0x000000ffff17c224 */ /* 0x000fe200078e0a17 */
[----:B------:R-:W-:-:S05]  /*1c480*/  ISETP.GE.AND P4, PT, R32, RZ, PT ;  /* 0x000000ff2000720c */ /* 0x000fca0003f86270 */
[----:B------:R-:W-:Y:S02]  /*1c490*/  @!P0 IMAD.MOV R21, RZ, RZ, -R21 ;  /* 0x000000ffff158224 */ /* 0x000fe400078e0a15 */
[----:B------:R-:W-:Y:S01]  /*1c4a0*/  @!P2 IMAD.MOV R18, RZ, RZ, -R18 ;  /* 0x000000ffff12a224 */ /* 0x000fe200078e0a12 */
[----:B------:R-:W-:Y:S02]  /*1c4b0*/  ISETP.GE.AND P0, PT, R28, RZ, PT ;  /* 0x000000ff1c00720c */ /* 0x000fe40003f06270 */
[----:B------:R-:W-:Y:S01]  /*1c4c0*/  ISETP.GE.AND P2, PT, R30, RZ, PT ;  /* 0x000000ff1e00720c */ /* 0x000fe20003f46270 */
[----:B------:R-:W-:Y:S01]  /*1c4d0*/  @!P3 IMAD.MOV R22, RZ, RZ, -R22 ;  /* 0x000000ffff16b224 */ /* 0x000fe200078e0a16 */
[----:B------:R-:W-:Y:S01]  /*1c4e0*/  ISETP.GE.AND P3, PT, R40, RZ, PT ;  /* 0x000000ff2800720c */ /* 0x000fe20003f66270 */
[----:B------:R-:W-:Y:S01]  /*1c4f0*/  @!P1 IMAD.MOV R20, RZ, RZ, -R20 ;  /* 0x000000ffff149224 */ /* 0x000fe200078e0a14 */
[----:B------:R-:W-:Y:S01]  /*1c500*/  ISETP.GE.AND P1, PT, R35, RZ, PT ;  /* 0x000000ff2300720c */ /* 0x000fe20003f26270 */
[----:B------:R-:W-:Y:S01]  /*1c510*/  @!P4 IMAD.MOV R19, RZ, RZ, -R19 ;  /* 0x000000ffff13c224 */ /* 0x000fe200078e0a13 */
[----:B------:R-:W-:Y:S01]  /*1c520*/  ISETP.GE.AND P4, PT, R34, RZ, PT ;  /* 0x000000ff2200720c */ /* 0x000fe20003f86270 */
[----:B------:R-:W-:Y:S01]  /*1c530*/  VIADD R0, R26, 0xff ;  /* 0x000000ff1a007836 */ /* 0x000fe20000000000 */
[----:B------:R-:W-:-:S03]  /*1c540*/  LOP3.LUT R5, RZ, R25, RZ, 0x33, !PT ;  /* 0x00000019ff057212 */ /* 0x000fc600078e33ff */
[----:B------:R-:W-:Y:S02]  /*1c550*/  @!P0 IMAD.MOV R16, RZ, RZ, -R16 ;  /* 0x000000ffff108224 */ /* 0x000fe400078e0a10 */
[----:B------:R-:W-:Y:S01]  /*1c560*/  @!P2 IMAD.MOV R13, RZ, RZ, -R13 ;  /* 0x000000ffff0da224 */ /* 0x000fe200078e0a0d */
[----:B------:R-:W-:Y:S01]  /*1c570*/  ISETP.NE.AND P2, PT, R25, RZ, PT ;  /* 0x000000ff1900720c */ /* 0x000fe20003f45270 */
[----:B------:R-:W-:Y:S01]  /*1c580*/  @!P3 IMAD.MOV R17, RZ, RZ, -R17 ;  /* 0x000000ffff11b224 */ /* 0x000fe200078e0a11 */
[----:B---3--:R-:W-:Y:S01]  /*1c590*/  STL [R1+0x18b4], R46 ;  /* 0x0018b42e01007387 */ /* 0x008fe20000100800 */
[----:B------:R-:W-:-:S03]  /*1c5a0*/  ISETP.GT.AND P0, PT, R0, 0xff, PT ;  /* 0x000000ff0000780c */ /* 0x000fc60003f04270 */
[----:B------:R0:W-:Y:S01]  /*1c5b0*/  STL [R1+0x18b8], R38 ;  /* 0x0018b82601007387 */ /* 0x0001e20000100800 */
[----:B------:R-:W-:-:S03]  /*1c5c0*/  SEL R0, R5, R16, !P2 ;  /* 0x0000001005007207 */ /* 0x000fc60005000000 */
[----:B------:R-:W-:Y:S01]  /*1c5d0*/  STL [R1+0x18bc], R36 ;  /* 0x0018bc2401007387 */ /* 0x000fe20000100800 */
[----:B------:R-:W-:Y:S01]  /*1c5e0*/  ISETP.GE.AND P3, PT, R39, RZ, PT ;  /* 0x000000ff2700720c */ /* 0x000fe20003f66270 */
[----:B------:R-:W-:Y:S02]  /*1c5f0*/  @!P1 IMAD.MOV R15, RZ, RZ, -R15 ;  /* 0x000000ffff0f9224 */ /* 0x000fe400078e0a0f */
[----:B------:R1:W-:Y:S01]  /*1c600*/  STL [R1+0x18c0], R32 ;  /* 0x0018c02001007387 */ /* 0x0003e20000100800 */
[----:B------:R-:W-:Y:S01]  /*1c610*/  ISETP.GE.AND P1, PT, R27, RZ, PT ;  /* 0x000000ff1b00720c */ /* 0x000fe20003f26270 */
[----:B------:R-:W-:Y:S01]  /*1c620*/  @!P4 IMAD.MOV R14, RZ, RZ, -R14 ;  /* 0x000000ffff0ec224 */ /* 0x000fe200078e0a0e */
[----:B------:R-:W-:Y:S02]  /*1c630*/  SEL R3, R5, R17, !P2 ;  /* 0x0000001105037207 */ /* 0x000fe40005000000 */
[----:B------:R-:W-:Y:S02]  /*1c640*/  ISETP.GE.AND P4, PT, R33, RZ, PT ;  /* 0x000000ff2100720c */ /* 0x000fe40003f86270 */
[C---:B------:R-:W-:Y:S01]  /*1c650*/  SEL R30, R5.reuse, R18, !P2 ;  /* 0x00000012051e7207 */ /* 0x040fe20005000000 */
[----:B------:R-:W2:Y:S04]  /*1c660*/  LDL.LU R17, [R1+0x770] ;  /* 0x0007700001117983 */ /* 0x000ea80000300800 */
[----:B------:R-:W3:Y:S04]  /*1c670*/  LDL.LU R18, [R1+0x76c] ;  /* 0x00076c0001127983 */ /* 0x000ee80000300800 */
[----:B------:R4:W-:Y:S04]  /*1c680*/  STL [R1+0x394], R0 ;  /* 0x0003940001007387 */ /* 0x0009e80000100800 */
[----:B0-----:R-:W2:Y:S01]  /*1c690*/  LDL.LU R38, [R1+0x740] ;  /* 0x0007400001267983 */ /* 0x001ea20000300800 */
[----:B------:R-:W-:-:S03]  /*1c6a0*/  SEL R29, R5, R19, !P2 ;  /* 0x00000013051d7207 */ /* 0x000fc60005000000 */
[----:B------:R-:W3:Y:S01]  /*1c6b0*/  LDL.LU R4, [R1+0x73c] ;  /* 0x00073c0001047983 */ /* 0x000ee20000300800 */
[----:B------:R-:W-:-:S03]  /*1c6c0*/  SEL R27, R5, R20, !P2 ;  /* 0x00000014051b7207 */ /* 0x000fc60005000000 */
[----:B------:R-:W3:Y:S04]  /*1c6d0*/  LDL.LU R19, [R1+0x6b8] ;  /* 0x0006b80001137983 */ /* 0x000ee80000300800 */
[----:B------:R-:W3:Y:S04]  /*1c6e0*/  LDL.LU R20, [R1+0x6b0] ;  /* 0x0006b00001147983 */ /* 0x000ee80000300800 */
[----:B-1----:R-:W3:Y:S04]  /*1c6f0*/  LDL.LU R32, [R1+0x678] ;  /* 0x0006780001207983 */ /* 0x002ee80000300800 */
[----:B------:R-:W3:Y:S04]  /*1c700*/  LDL.LU R36, [R1+0x670] ;  /* 0x0006700001247983 */ /* 0x000ee80000300800 */
[----:B------:R-:W3:Y:S01]  /*1c710*/  LDL.LU R12, [R1+0x638] ;  /* 0x00063800010c7983 */ /* 0x000ee20000300800 */
[----:B------:R-:W-:-:S03]  /*1c720*/  @!P6 IMAD.MOV R11, RZ, RZ, -R11 ;  /* 0x000000ffff0be224 */ /* 0x000fc600078e0a0b */
[----:B------:R-:W3:Y:S01]  /*1c730*/  LDL.LU R46, [R1+0x630] ;  /* 0x00063000012e7983 */ /* 0x000ee20000300800 */
[----:B------:R-:W-:-:S03]  /*1c740*/  @!P3 IMAD.MOV R10, RZ, RZ, -R10 ;  /* 0x000000ffff0ab224 */ /* 0x000fc600078e0a0a */
[----:B------:R-:W3:Y:S01]  /*1c750*/  LDL.LU R2, [R1+0x5f8] ;  /* 0x0005f80001027983 */ /* 0x000ee20000300800 */
[----:B------:R-:W-:Y:S01]  /*1c760*/  @!P1 IMAD.MOV R9, RZ, RZ, -R9 ;  /* 0x000000ffff099224 */ /* 0x000fe200078e0a09 */
[----:B------:R-:W-:Y:S02]  /*1c770*/  SEL R24, R5, R23, !P2 ;  /* 0x0000001705187207 */ /* 0x000fe40005000000 */
[----:B----4-:R-:W4:Y:S01]  /*1c780*/  LDL.LU R0, [R1+0x5f0] ;  /* 0x0005f00001007983 */ /* 0x010f220000300800 */
[----:B------:R-:W-:-:S03]  /*1c790*/  @!P4 IMAD.MOV R6, RZ, RZ, -R6 ;  /* 0x000000ffff06c224 */ /* 0x000fc600078e0a06 */
[----:B------:R-:W4:Y:S01]  /*1c7a0*/  LDL.LU R45, [R1+0x5b8] ;  /* 0x0005b800012d7983 */ /* 0x000f220000300800 */
[C---:B------:R-:W-:Y:S02]  /*1c7b0*/  SEL R23, R5.reuse, R15, !P2 ;  /* 0x0000000f05177207 */ /* 0x040fe40005000000 */
[C---:B------:R-:W-:Y:S01]  /*1c7c0*/  SEL R16, R5.reuse, R14, !P2 ;  /* 0x0000000e05107207 */ /* 0x040fe20005000000 */
[----:B------:R-:W4:Y:S01]  /*1c7d0*/  LDL.LU R15, [R1+0x79c] ;  /* 0x00079c00010f7983 */ /* 0x000f220000300800 */
[----:B------:R-:W-:-:S03]  /*1c7e0*/  SEL R25, R5, R13, !P2 ;  /* 0x0000000d05197207 */ /* 0x000fc60005000000 */
[----:B------:R-:W4:Y:S01]  /*1c7f0*/  LDL.LU R14, [R1+0x7a0] ;  /* 0x0007a000010e7983 */ /* 0x000f220000300800 */
[C---:B------:R-:W-:Y:S02]  /*1c800*/  SEL R13, R5.reuse, R11, !P2 ;  /* 0x0000000b050d7207 */ /* 0x040fe40005000000 */
[C---:B------:R-:W-:Y:S01]  /*1c810*/  SEL R28, R5.reuse, R10, !P2 ;  /* 0x0000000a051c7207 */ /* 0x040fe20005000000 */
[----:B------:R-:W4:Y:S04]  /*1c820*/  LDL.LU R11, [R1+0x7a4] ;  /* 0x0007a400010b7983 */ /* 0x000f280000300800 */
[----:B------:R-:W4:Y:S01]  /*1c830*/  LDL.LU R10, [R1+0x7a8] ;  /* 0x0007a800010a7983 */ /* 0x000f220000300800 */
[C---:B------:R-:W-:Y:S02]  /*1c840*/  SEL R31, R5.reuse, R9, !P2 ;  /* 0x00000009051f7207 */ /* 0x040fe40005000000 */
[C---:B------:R-:W-:Y:S01]  /*1c850*/  SEL R7, R5.reuse, R8, !P2 ;  /* 0x0000000805077207 */ /* 0x040fe20005000000 */
[----:B------:R-:W4:Y:S01]  /*1c860*/  LDL.LU R9, [R1+0x7ac] ;  /* 0x0007ac0001097983 */ /* 0x000f220000300800 */
[----:B------:R-:W-:-:S02]  /*1c870*/  SEL R37, R5, R6, !P2 ;  /* 0x0000000605257207 */ /* 0x000fc40005000000 */
[C---:B------:R-:W-:Y:S02]  /*1c880*/  SEL R22, R5.reuse, R22, !P2 ;  /* 0x0000001605167207 */ /* 0x040fe40005000000 */
[----:B------:R-:W-:Y:S01]  /*1c890*/  SEL R21, R5, R21, !P2 ;  /* 0x0000001505157207 */ /* 0x000fe20005000000 */
[----:B------:R-:W4:Y:S04]  /*1c8a0*/  LDL.LU R6, [R1+0x7b0] ;  /* 0x0007b00001067983 */ /* 0x000f280000300800 */
[----:B------:R-:W4:Y:S04]  /*1c8b0*/  LDL.LU R5, [R1+0x7b8] ;  /* 0x0007b80001057983 */ /* 0x000f280000300800 */
[----:B------:R-:W4:Y:S04]  /*1c8c0*/  LDL.LU R8, [R1+0x7b4] ;  /* 0x0007b40001087983 */ /* 0x000f280000300800 */
[----:B------:R0:W-:Y:S04]  /*1c8d0*/  STL [R1+0x2d4], R7 ;  /* 0x0002d40701007387 */ /* 0x0001e80000100800 */
[----:B------:R-:W4:Y:S04]  /*1c8e0*/  LDL.LU R41, [R1+0x5b0] ;  /* 0x0005b00001297983 */ /* 0x000f280000300800 */
[----:B------:R-:W4:Y:S04]  /*1c8f0*/  LDL.LU R42, [R1+0x578] ;  /* 0x00057800012a7983 */ /* 0x000f280000300800 */
[----:B0-----:R-:W4:Y:S01]  /*1c900*/  LDL.LU R7, [R1+0x570] ;  /* 0x0005700001077983 */ /* 0x001f220000300800 */
[----:B------:R-:W0:Y:S01]  /*1c910*/  S2R R44, SR_TID.X ;  /* 0x00000000002c7919 */ /* 0x000e220000002100 */
[----:B------:R-:W-:-:S04]  /*1c920*/  @!UP1 UIADD3 UR10, UPT, UPT, -UR10, 0x100000, URZ ;  /* 0x001000000a0a9890 */ /* 0x000fc8000fffe1ff */
[----:B------:R-:W-:Y:S02]  /*1c930*/  @!UP1 USHF.L.U32 UR11, UR10, 0xb, URZ ;  /* 0x0000000b0a0b9899 */ /* 0x000fe400080006ff */
[----:B------:R-:W-:Y:S01]  /*1c940*/  @!UP1 USHF.L.U32 UR10, UR10, 0x1, URZ ;  /* 0x000000010a0a9899 */ /* 0x000fe200080006ff */
[----:B------:R-:W-:-:S11]  /*1c950*/  VOTEU.ALL UP2, P5 ;  /* 0x0000000000ff7886 */ /* 0x000fd60002840000 */
[----:B------:R1:W2:Y:S02]  /*1c960*/  @!UP2 SYNCS.EXCH.64 URZ, [UR5+0x22008], UR10 ;  /* 0x0220080a05ffa5b2 */ /* 0x0002a40008000100 */
[----:B-1----:R-:W1:Y:S01]  /*1c970*/  LDCU UR10, c[0x0][0x3b0] ;  /* 0x00007600ff0a77ac */ /* 0x002e620008000800 */
[----:B------:R-:W1:Y:S01]  /*1c980*/  LDCU UR11, c[0x0][0x3b0] ;  /* 0x00007600ff0b77ac */ /* 0x000e620008000800 */
[----:B0-----:R-:W-:-:S05]  /*1c990*/  LOP3.LUT R44, R44, 0x7f, RZ, 0xc0, !PT ;  /* 0x0000007f2c2c7812 */ /* 0x001fca00078ec0ff */
[----:B--2---:R0:W-:Y:S04]  /*1c9a0*/  STS.U8 [R44+UR5+0x7800], R38 ;  /* 0x007800262c007988 */ /* 0x0041e80008000005 */
[----:B---3--:R2:W-:Y:S04]  /*1c9b0*/  STS.U8 [R44+UR5+0xf800], R4 ;  /* 0x00f800042c007988 */ /* 0x0085e80008000005 */
[----:B------:R3:W-:Y:S04]  /*1c9c0*/  STS.U8 [R44+UR5+0x6c00], R12 ;  /* 0x006c000c2c007988 */ /* 0x0007e80008000005 */
[----:B0-----:R-:W4:Y:S04]  /*1c9d0*/  LDL.LU R38, [R1+0x538] ;  /* 0x0005380001267983 */ /* 0x001f280000300800 */
[----:B--2---:R-:W2:Y:S04]  /*1c9e0*/  LDL.LU R4, [R1+0x530] ;  /* 0x0005300001047983 */ /* 0x004ea80000300800 */
[----:B------:R-:W-:Y:S04]  /*1c9f0*/  STS.U8 [R44+UR5+0xec00], R46 ;  /* 0x00ec002e2c007988 */ /* 0x000fe80008000005 */
[----:B------:R-:W-:Y:S04]  /*1ca00*/  STS.U8 [R44+UR5+0x6800], R2 ;  /* 0x006800022c007988 */ /* 0x000fe80008000005 */
[----:B----4-:R-:W-:Y:S04]  /*1ca10*/  STS.U8 [R44+UR5+0xe800], R0 ;  /* 0x00e800002c007988 */ /* 0x010fe80008000005 */
[----:B------:R0:W-:Y:S04]  /*1ca20*/  STS.U8 [R44+UR5+0x6400], R45 ;  /* 0x0064002d2c007988 */ /* 0x0001e80008000005 */
[----:B---3--:R-:W3:Y:S04]  /*1ca30*/  LDL.LU R12, [R1+0x4f8] ;  /* 0x0004f800010c7983 */ /* 0x008ee80000300800 */
[----:B0-----:R-:W4:Y:S04]  /*1ca40*/  LDL.LU R45, [R1+0x4f0] ;  /* 0x0004f000012d7983 */ /* 0x001f280000300800 */
[----:B------:R-:W4:Y:S04]  /*1ca50*/  LDL.LU R46, [R1+0x4b8] ;  /* 0x0004b800012e7983 */ /* 0x000f280000300800 */
[----:B------:R-:W4:Y:S04]  /*1ca60*/  LDL.LU R2, [R1+0x4b0] ;  /* 0x0004b00001027983 */ /* 0x000f280000300800 */
[----:B------:R-:W4:Y:S04]  /*1ca70*/  LDL.LU R0, [R1+0x478] ;  /* 0x0004780001007983 */ /* 0x000f280000300800 */
[----:B------:R0:W-:Y:S04]  /*1ca80*/  STS.U8 [R44+UR5+0xe400], R41 ;  /* 0x00e400292c007988 */ /* 0x0001e80008000005 */
[----:B------:R1:W-:Y:S04]  /*1ca90*/  STS.U8 [R44+UR5+0x6000], R42 ;  /* 0x0060002a2c007988 */ /* 0x0003e80008000005 */
[----:B------:R1:W-:Y:S04]  /*1caa0*/  STS.U8 [R44+UR5+0xe000], R7 ;  /* 0x00e000072c007988 */ /* 0x0003e80008000005 */
[----:B0-----:R-:W4:Y:S04]  /*1cab0*/  LDL.LU R41, [R1+0x470] ;  /* 0x0004700001297983 */ /* 0x001f280000300800 */
[----:B-1----:R-:W4:Y:S04]  /*1cac0*/  LDL.LU R42, [R1+0x438] ;  /* 0x00043800012a7983 */ /* 0x002f280000300800 */
[----:B------:R-:W4:Y:S01]  /*1cad0*/  LDL.LU R7, [R1+0x430] ;  /* 0x0004300001077983 */ /* 0x000f220000300800 */
[----:B------:R-:W-:-:S03]  /*1cae0*/  ISETP.LT.AND P1, PT, R44, R26, P0 ;  /* 0x0000001a2c00720c */ /* 0x000fc60000721270 */
[----:B------:R0:W-:Y:S04]  /*1caf0*/  STS.U8 [R44+UR5], R5 ;  /* 0x000000052c007988 */ /* 0x0001e80008000005 */
[----:B------:R-:W4:Y:S04]  /*1cb00*/  LDL.LU R26, [R1+0x3f8] ;  /* 0x0003f800011a7983 */ /* 0x000f280000300800 */
[----:B------:R1:W-:Y:S04]  /*1cb10*/  STS.U8 [R44+UR5+0x8000], R8 ;  /* 0x008000082c007988 */ /* 0x0003e80008000005 */
[----:B------:R0:W-:Y:S04]  /*1cb20*/  STS.U8 [R44+UR5+0x400], R6 ;  /* 0x000400062c007988 */ /* 0x0001e80008000005 */
[----:B------:R0:W-:Y:S04]  /*1cb30*/  STS.U8 [R44+UR5+0x8400], R9 ;  /* 0x008400092c007988 */ /* 0x0001e80008000005 */
[----:B------:R1:W-:Y:S04]  /*1cb40*/  STS.U8 [R44+UR5+0x800], R10 ;  /* 0x0008000a2c007988 */ /* 0x0003e80008000005 */
[----:B------:R1:W-:Y:S04]  /*1cb50*/  STS.U8 [R44+UR5+0x8800], R11 ;  /* 0x0088000b2c007988 */ /* 0x0003e80008000005 */
[----:B0-----:R-:W4:Y:S04]  /*1cb60*/  LDL.LU R5, [R1+0x3f0] ;  /* 0x0003f00001057983 */ /* 0x001f280000300800 */
[----:B-1----:R-:W4:Y:S04]  /*1cb70*/  LDL.LU R8, [R1+0x3b8] ;  /* 0x0003b80001087983 */ /* 0x002f280000300800 */
[----:B------:R-:W4:Y:S04]  /*1cb80*/  LDL.LU R6, [R1+0x3b0] ;  /* 0x0003b00001067983 */ /* 0x000f280000300800 */
[----:B------:R-:W4:Y:S04]  /*1cb90*/  LDL.LU R9, [R1+0x374] ;  /* 0x0003740001097983 */ /* 0x000f280000300800 */
[----:B------:R-:W4:Y:S04]  /*1cba0*/  LDL.LU R10, [R1+0x36c] ;  /* 0x00036c00010a7983 */ /* 0x000f280000300800 */
[----:B------:R0:W-:Y:S04]  /*1cbb0*/  STS.U8 [R44+UR5+0xc00], R14 ;  /* 0x000c000e2c007988 */ /* 0x0001e80008000005 */
        /* <DEDUP_REMOVED lines=14> */
[----:B0-----:R-:W4:Y:S04]  /*1cca0*/  LDL.LU R32, [R1+0x240] ;  /* 0x0002400001207983 */ /* 0x001f280000300800 */
[----:B-1----:R-:W4:Y:S04]  /*1ccb0*/  LDL.LU R36, [R1+0x23c] ;  /* 0x00023c0001247983 */ /* 0x002f280000300800 */
[----:B------:R0:W-:Y:S04]  /*1ccc0*/  STS.U8 [R44+UR5+0x5c00], R38 ;  /* 0x005c00262c007988 */ /* 0x0001e80008000005 */
[----:B--2---:R1:W-:Y:S04]  /*1ccd0*/  STS.U8 [R44+UR5+0xdc00], R4 ;  /* 0x00dc00042c007988 */ /* 0x0043e80008000005 */
[----:B---3--:R2:W-:Y:S04]  /*1cce0*/  STS.U8 [R44+UR5+0x5800], R12 ;  /* 0x0058000c2c007988 */ /* 0x0085e80008000005 */
[----:B0-----:R-:W3:Y:S04]  /*1ccf0*/  LDL.LU R38, [R1+0x210] ;  /* 0x0002100001267983 */ /* 0x001ee80000300800 */
[----:B-1----:R-:W3:Y:S04]  /*1cd00*/  LDL.LU R4, [R1+0x208] ;  /* 0x0002080001047983 */ /* 0x002ee80000300800 */
[----:B----4-:R0:W-:Y:S04]  /*1cd10*/  STS.U8 [R44+UR5+0xd800], R45 ;  /* 0x00d8002d2c007988 */ /* 0x0101e80008000005 */
[----:B--2---:R-:W2:Y:S04]  /*1cd20*/  LDL.LU R12, [R1+0x1d8] ;  /* 0x0001d800010c7983 */ /* 0x004ea80000300800 */
[----:B------:R1:W-:Y:S04]  /*1cd30*/  STS.U8 [R44+UR5+0x5400], R46 ;  /* 0x0054002e2c007988 */ /* 0x0003e80008000005 */
[----:B------:R4:W-:Y:S04]  /*1cd40*/  STS.U8 [R44+UR5+0xd400], R2 ;  /* 0x00d400022c007988 */ /* 0x0009e80008000005 */
[----:B------:R4:W-:Y:S04]  /*1cd50*/  STS.U8 [R44+UR5+0x5000], R0 ;  /* 0x005000002c007988 */ /* 0x0009e80008000005 */
[----:B0-----:R-:W2:Y:S04]  /*1cd60*/  LDL.LU R45, [R1+0x18e4] ;  /* 0x0018e400012d7983 */ /* 0x001ea80000300800 */
[----:B-1----:R-:W2:Y:S04]  /*1cd70*/  LDL.LU R46, [R1+0x1d0] ;  /* 0x0001d000012e7983 */ /* 0x002ea80000300800 */
[----:B----4-:R-:W4:Y:S04]  /*1cd80*/  LDL.LU R2, [R1+0x174] ;  /* 0x0001740001027983 */ /* 0x010f280000300800 */
[----:B------:R-:W2:Y:S04]  /*1cd90*/  LDL.LU R0, [R1+0x170] ;  /* 0x0001700001007983 */ /* 0x000ea80000300800 */
[----:B------:R0:W-:Y:S04]  /*1cda0*/  STS.U8 [R44+UR5+0xd000], R41 ;  /* 0x00d000292c007988 */ /* 0x0001e80008000005 */
[----:B------:R1:W-:Y:S04]  /*1cdb0*/  STS.U8 [R44+UR5+0x4c00], R42 ;  /* 0x004c002a2c007988 */ /* 0x0003e80008000005 */
[----:B------:R1:W-:Y:S04]  /*1cdc0*/  STS.U8 [R44+UR5+0xcc00], R7 ;  /* 0x00cc00072c007988 */ /* 0x0003e80008000005 */
[----:B0-----:R-:W2:Y:S04]  /*1cdd0*/  LDL.LU R41, [R1+0x18e0] ;  /* 0x0018e00001297983 */ /* 0x001ea80000300800 */
[----:B-1----:R-:W2:Y:S04]  /*1cde0*/  LDL.LU R42, [R1+0x18dc] ;  /* 0x0018dc00012a7983 */ /* 0x002ea80000300800 */
[----:B------:R-:W2:Y:S04]  /*1cdf0*/  LDL.LU R7, [R1+0x18d8] ;  /* 0x0018d80001077983 */ /* 0x000ea80000300800 */
[----:B--2---:R0:W-:Y:S04]  /*1ce00*/  STS.U8 [R44+UR5+0x3800], R7 ;  /* 0x003800072c007988 */ /* 0x0041e80008000005 */
[----:B0-----:R-:W2:Y:S04]  /*1ce10*/  LDL.LU R7, [R1+0x18d4] ;  /* 0x0018d40001077983 */ /* 0x001ea80000300800 */
[----:B---3--:R-:W-:Y:S04]  /*1ce20*/  STS.U8 [R44+UR5+0xa800], R4 ;  /* 0x00a800042c007988 */ /* 0x008fe80008000005 */
[----:B------:R-:W-:Y:S04]  /*1ce30*/  STS.U8 [R44+UR5+0xa000], R0 ;  /* 0x00a000002c007988 */ /* 0x000fe80008000005 */
[----:B------:R0:W-:Y:S04]  /*1ce40*/  STS.U8 [R44+UR5+0xc800], R5 ;  /* 0x00c800052c007988 */ /* 0x0001e80008000005 */
[----:B------:R1:W-:Y:S04]  /*1ce50*/  STS.U8 [R44+UR5+0x1400], R49 ;  /* 0x001400312c007988 */ /* 0x0003e80008000005 */
[----:B------:R3:W-:Y:S04]  /*1ce60*/  STS.U8 [R44+UR5+0x1000], R50 ;  /* 0x001000322c007988 */ /* 0x0007e80008000005 */
[----:B------:R1:W-:Y:S04]  /*1ce70*/  STS.U8 [R44+UR5+0x9000], R47 ;  /* 0x0090002f2c007988 */ /* 0x0003e80008000005 */
[----:B------:R-:W-:Y:S04]  /*1ce80*/  STS.U8 [R44+UR5+0x4800], R26 ;  /* 0x0048001a2c007988 */ /* 0x000fe80008000005 */
[----:B------:R-:W-:Y:S01]  /*1ce90*/  STS.U8 [R44+UR5+0x4400], R8 ;  /* 0x004400082c007988 */ /* 0x000fe20008000005 */
[----:B0-----:R-:W-:-:S03]  /*1cea0*/  LOP3.LUT R5, R44, 0x80, RZ, 0xfc, !PT ;  /* 0x000000802c057812 */ /* 0x001fc600078efcff */
[----:B------:R-:W-:Y:S04]  /*1ceb0*/  STS.U8 [R44+UR5+0xc400], R6 ;  /* 0x00c400062c007988 */ /* 0x000fe80008000005 */
[----:B------:R-:W-:Y:S04]  /*1cec0*/  STS.U8 [R44+UR5+0x4000], R9 ;  /* 0x004000092c007988 */ /* 0x000fe80008000005 */
[----:B------:R-:W-:Y:S01]  /*1ced0*/  STS.U8 [R44+UR5+0xc000], R10 ;  /* 0x00c0000a2c007988 */ /* 0x000fe20008000005 */
[----:B------:R-:W-:-:S03]  /*1cee0*/  ISETP.LT.AND P0, PT, R5, UR4, P0 ;  /* 0x0000000405007c0c */ /* 0x000fc60008701270 */
[----:B------:R-:W-:Y:S04]  /*1cef0*/  STS.U8 [R44+UR5+0x3c00], R11 ;  /* 0x003c000b2c007988 */ /* 0x000fe80008000005 */
[----:B------:R-:W-:Y:S04]  /*1cf00*/  STS.U8 [R44+UR5+0xbc00], R14 ;  /* 0x00bc000e2c007988 */ /* 0x000fe80008000005 */
[----:B------:R-:W-:Y:S04]  /*1cf10*/  STS.U8 [R44+UR5+0xb800], R15 ;  /* 0x00b8000f2c007988 */ /* 0x000fe80008000005 */
[----:B------:R-:W-:Y:S04]  /*1cf20*/  STS.U8 [R44+UR5+0x3400], R17 ;  /* 0x003400112c007988 */ /* 0x000fe80008000005 */
[----:B------:R-:W-:Y:S04]  /*1cf30*/  STS.U8 [R44+UR5+0xb400], R18 ;  /* 0x00b400122c007988 */ /* 0x000fe80008000005 */
[----:B------:R-:W-:Y:S01]  /*1cf40*/  STS.U8 [R44+UR5+0x3000], R19 ;  /* 0x003000132c007988 */ /* 0x000fe20008000005 */
[----:B--2---:R-:W-:-:S03]  /*1cf50*/  IMAD R4, R44, R7, RZ ;  /* 0x000000072c047224 */ /* 0x004fc600078e02ff */
[----:B------:R-:W-:Y:S04]  /*1cf60*/  STS.U8 [R44+UR5+0xb000], R20 ;  /* 0x00b000142c007988 */ /* 0x000fe80008000005 */
[----:B------:R-:W-:Y:S04]  /*1cf70*/  STS.U8 [R44+UR5+0x2c00], R32 ;  /* 0x002c00202c007988 */ /* 0x000fe80008000005 */
[----:B------:R-:W-:Y:S04]  /*1cf80*/  STL [R1+0x208], R4 ;  /* 0x0002080401007387 */ /* 0x000fe80000100800 */
[----:B------:R-:W2:Y:S04]  /*1cf90*/  LDL.LU R0, [R1+0x4] ;  /* 0x0000040001007983 */ /* 0x000ea80000300800 */
[----:B-1----:R-:W2:Y:S04]  /*1cfa0*/  LDL.LU R49, [R1+0x18d0] ;  /* 0x0018d00001317983 */ /* 0x002ea80000300800 */
[----:B---3--:R-:W3:Y:S04]  /*1cfb0*/  LDL.LU R50, [R1+0x18cc] ;  /* 0x0018cc0001327983 */ /* 0x008ee80000300800 */
[----:B------:R-:W-:Y:S04]  /*1cfc0*/  STS.U8 [R44+UR5+0xac00], R36 ;  /* 0x00ac00242c007988 */ /* 0x000fe80008000005 */
[----:B------:R-:W-:Y:S04]  /*1cfd0*/  STS.U8 [R44+UR5+0x2800], R38 ;  /* 0x002800262c007988 */ /* 0x000fe80008000005 */
[----:B------:R-:W-:Y:S04]  /*1cfe0*/  STS.U8 [R44+UR5+0x2400], R12 ;  /* 0x0024000c2c007988 */ /* 0x000fe80008000005 */
[----:B------:R-:W-:Y:S04]  /*1cff0*/  STS.U8 [R44+UR5+0xa400], R46 ;  /* 0x00a4002e2c007988 */ /* 0x000fe80008000005 */
[----:B----4-:R-:W-:Y:S04]  /*1d000*/  STS.U8 [R44+UR5+0x2000], R2 ;  /* 0x002000022c007988 */ /* 0x010fe80008000005 */
[----:B------:R-:W-:Y:S04]  /*1d010*/  STS.U8 [R44+UR5+0x1c00], R42 ;  /* 0x001c002a2c007988 */ /* 0x000fe80008000005 */
[----:B------:R-:W-:Y:S04]  /*1d020*/  STS.U8 [R44+UR5+0x9c00], R41 ;  /* 0x009c00292c007988 */ /* 0x000fe80008000005 */
[----:B------:R-:W-:Y:S04]  /*1d030*/  STS.U8 [R44+UR5+0x1800], R45 ;  /* 0x0018002d2c007988 */ /* 0x000fe80008000005 */
[----:B------:R-:W-:Y:S01]  /*1d040*/  STS.U8 [R44+UR5+0x9800], R43 ;  /* 0x0098002b2c007988 */ /* 0x000fe20008000005 */
[----:B------:R-:W-:-:S03]  /*1d050*/  LOP3.LUT R5, R44, 0x10, RZ, 0x3c, !PT ;  /* 0x000000102c057812 */ /* 0x000fc600078e3cff */
[----:B------:R0:W-:Y:S04]  /*1d060*/  STS.U8 [R44+UR5+0x9400], R53 ;  /* 0x009400352c007988 */ /* 0x0001e80008000005 */
[----:B------:R-:W4:Y:S01]  /*1d070*/  LDL.LU R47, [R1+0x18c8] ;  /* 0x0018c800012f7983 */ /* 0x000f220000300800 */
[----:B------:R-:W1:Y:S03]  /*1d080*/  LDCU UR4, c[0x0][0x3b0] ;  /* 0x00007600ff0477ac */ /* 0x000e660008000800 */
[----:B0-----:R-:W3:Y:S04]  /*1d090*/  LDL.LU R44, [R1+0x178] ;  /* 0x00017800012c7983 */ /* 0x001ee80000300800 */
[----:B------:R-:W3:Y:S04]  /*1d0a0*/  LDL.LU R53, [R1+0x1e0] ;  /* 0x0001e00001357983 */ /* 0x000ee80000300800 */
        /* <DEDUP_REMOVED lines=11> */
[----:B------:R-:W4:Y:S04]  /*1d160*/  LDL.LU R19, [R1+0x344] ;  /* 0x0003440001137983 */ /* 0x000f280000300800 */
[----:B------:R-:W4:Y:S04]  /*1d170*/  LDL.LU R20, [R1+0x33c] ;  /* 0x00033c0001147983 */ /* 0x000f280000300800 */
[----:B------:R-:W4:Y:S01]  /*1d180*/  LDL.LU R32, [R1+0x384] ;  /* 0x0003840001207983 */ /* 0x000f220000300800 */
[----:B------:R-:W-:-:S03]  /*1d190*/  IADD3 R11, P2, PT, R4, UR22, RZ ;  /* 0x00000016040b7c10 */ /* 0x000fc6000ff5e0ff */
[----:B------:R0:W-:Y:S01]  /*1d1a0*/  STS.U8 [R5+UR5+0x1080], R48 ;  /* 0x0010803005007988 */ /* 0x0001e20008000005 */
[----:B------:R-:W-:-:S03]  /*1d1b0*/  LEA.HI.X.SX32 R12, R4, UR23, 0x1, P2 ;  /* 0x00000017040c7c11 */ /* 0x000fc600090f0eff */
[----:B0-----:R-:W4:Y:S04]  /*1d1c0*/  LDL.LU R48, [R1+0x18c4] ;  /* 0x0018c40001307983 */ /* 0x001f280000300800 */
[----:B------:R-:W4:Y:S04]  /*1d1d0*/  LDL.LU R36, [R1+0x37c] ;  /* 0x00037c0001247983 */ /* 0x000f280000300800 */
[----:B------:R-:W4:Y:S04]  /*1d1e0*/  LDL.LU R38, [R1+0x3c8] ;  /* 0x0003c80001267983 */ /* 0x000f280000300800 */
[----:B------:R-:W4:Y:S04]  /*1d1f0*/  LDL.LU R46, [R1+0x3c0] ;  /* 0x0003c000012e7983 */ /* 0x000f280000300800 */
[----:B------:R-:W4:Y:S04]  /*1d200*/  LDL.LU R4, [R1+0x408] ;  /* 0x0004080001047983 */ /* 0x000f280000300800 */
[----:B------:R-:W4:Y:S04]  /*1d210*/  LDL.LU R2, [R1+0x400] ;  /* 0x0004000001027983 */ /* 0x000f280000300800 */
[----:B------:R-:W-:Y:S04]  /*1d220*/  STS.U8 [R5+UR5+0x1480], R52 ;  /* 0x0014803405007988 */ /* 0x000fe80008000005 */
[----:B--2---:R0:W-:Y:S04]  /*1d230*/  STS.U8 [R5+UR5+0x9080], R0 ;  /* 0x0090800005007988 */ /* 0x0041e80008000005 */
[----:B0-----:R-:W2:Y:S04]  /*1d240*/  LDL.LU R0, [R1+0x448] ;  /* 0x0004480001007983 */ /* 0x001ea80000300800 */
[----:B------:R-:W2:Y:S04]  /*1d250*/  LDL.LU R52, [R1+0x17c] ;  /* 0x00017c0001347983 */ /* 0x000ea80000300800 */
[----:B---3--:R0:W-:Y:S04]  /*1d260*/  STS.U8 [R5+UR5+0xb880], R18 ;  /* 0x00b8801205007988 */ /* 0x0081e80008000005 */
[----:B----4-:R3:W-:Y:S04]  /*1d270*/  STS.U8 [R5+UR5+0x4080], R32 ;  /* 0x0040802005007988 */ /* 0x0107e80008000005 */
[----:B------:R4:W-:Y:S04]  /*1d280*/  STS.U8 [R5+UR5+0x3c80], R19 ;  /* 0x003c801305007988 */ /* 0x0009e80008000005 */
[----:B0-----:R-:W2:Y:S04]  /*1d290*/  LDL.LU R18, [R1+0x440] ;  /* 0x0004400001127983 */ /* 0x001ea80000300800 */
[----:B---3--:R-:W3:Y:S04]  /*1d2a0*/  LDL.LU R32, [R1+0x488] ;  /* 0x0004880001207983 */ /* 0x008ee80000300800 */
[----:B----4-:R-:W4:Y:S04]  /*1d2b0*/  LDL.LU R19, [R1+0x480] ;  /* 0x0004800001137983 */ /* 0x010f280000300800 */
[----:B------:R-:W-:Y:S04]  /*1d2c0*/  STS.U8 [R5+UR5+0xc080], R36 ;  /* 0x00c0802405007988 */ /* 0x000fe80008000005 */
[----:B------:R0:W-:Y:S04]  /*1d2d0*/  STS.U8 [R5+UR5+0x4880], R4 ;  /* 0x0048800405007988 */ /* 0x0001e80008000005 */
[----:B------:R0:W-:Y:S04]  /*1d2e0*/  STS.U8 [R5+UR5+0x4480], R38 ;  /* 0x0044802605007988 */ /* 0x0001e80008000005 */
[----:B------:R1:W-:Y:S04]  /*1d2f0*/  STS.U8 [R5+UR5+0xc480], R46 ;  /* 0x00c4802e05007988 */ /* 0x0003e80008000005 */
[----:B------:R1:W-:Y:S04]  /*1d300*/  STS.U8 [R5+UR5+0xc880], R2 ;  /* 0x00c8800205007988 */ /* 0x0003e80008000005 */
[----:B0-----:R-:W4:Y:S04]  /*1d310*/  LDL.LU R4, [R1+0x4c8] ;  /* 0x0004c80001047983 */ /* 0x001f280000300800 */
[----:B------:R-:W4:Y:S04]  /*1d320*/  LDL.LU R36, [R1+0x4c0] ;  /* 0x0004c00001247983 */ /* 0x000f280000300800 */
[----:B------:R-:W4:Y:S04]  /*1d330*/  LDL.LU R38, [R1+0x508] ;  /* 0x0005080001267983 */ /* 0x000f280000300800 */
[----:B-1----:R-:W4:Y:S04]  /*1d340*/  LDL.LU R46, [R1+0x500] ;  /* 0x00050000012e7983 */ /* 0x002f280000300800 */
[----:B------:R-:W4:Y:S04]  /*1d350*/  LDL.LU R2, [R1+0x548] ;  /* 0x0005480001027983 */ /* 0x000f280000300800 */
[----:B------:R-:W-:Y:S04]  /*1d360*/  STS.U8 [R5+UR5+0xa080], R44 ;  /* 0x00a0802c05007988 */ /* 0x000fe80008000005 */
        /* <DEDUP_REMOVED lines=14> */
[----:B--2---:R0:W-:Y:S04]  /*1d450*/  STS.U8 [R5+UR5+0x4c80], R0 ;  /* 0x004c800005007988 */ /* 0x0041e80008000005 */
[----:B0-----:R-:W2:Y:S04]  /*1d460*/  LDL.LU R0, [R1+0x540] ;  /* 0x0005400001007983 */ /* 0x001ea80000300800 */
[----:B------:R-:W2:Y:S04]  /*1d470*/  LDL.LU R44, [R1+0x588] ;  /* 0x00058800012c7983 */ /* 0x000ea80000300800 */
[----:B------:R-:W2:Y:S04]  /*1d480*/  LDL.LU R47, [R1+0x580] ;  /* 0x00058000012f7983 */ /* 0x000ea80000300800 */
[----:B------:R-:W2:Y:S04]  /*1d490*/  LDL.LU R48, [R1+0x5c8] ;  /* 0x0005c80001307983 */ /* 0x000ea80000300800 */
[----:B------:R-:W2:Y:S04]  /*1d4a0*/  LDL.LU R49, [R1+0x5c0] ;  /* 0x0005c00001317983 */ /* 0x000ea80000300800 */
[----:B------:R-:W2:Y:S04]  /*1d4b0*/  LDL.LU R50, [R1+0x608] ;  /* 0x0006080001327983 */ /* 0x000ea80000300800 */
[----:B------:R0:W-:Y:S04]  /*1d4c0*/  STS.U8 [R5+UR5+0x2080], R52 ;  /* 0x0020803405007988 */ /* 0x0001e80008000005 */
[----:B------:R-:W2:Y:S04]  /*1d4d0*/  LDL.LU R51, [R1+0x600] ;  /* 0x0006000001337983 */ /* 0x000ea80000300800 */
[----:B0-----:R-:W2:Y:S04]  /*1d4e0*/  LDL.LU R52, [R1+0x648] ;  /* 0x0006480001347983 */ /* 0x001ea80000300800 */
[----:B------:R-:W2:Y:S04]  /*1d4f0*/  LDL.LU R53, [R1+0x640] ;  /* 0x0006400001357983 */ /* 0x000ea80000300800 */
        /* <DEDUP_REMOVED lines=8> */
[----:B------:R0:W-:Y:S04]  /*1d580*/  STS.U8 [R5+UR5+0x3480], R14 ;  /* 0x0034800e05007988 */ /* 0x0001e80008000005 */
[----:B------:R1:W-:Y:S04]  /*1d590*/  STS.U8 [R5+UR5+0xb480], R15 ;  /* 0x00b4800f05007988 */ /* 0x0003e80008000005 */
[----:B------:R0:W-:Y:S04]  /*1d5a0*/  STS.U8 [R5+UR5+0x3880], R17 ;  /* 0x0038801105007988 */ /* 0x0001e80008000005 */
[----:B------:R3:W-:Y:S04]  /*1d5b0*/  STS.U8 [R5+UR5+0xcc80], R18 ;  /* 0x00cc801205007988 */ /* 0x0007e80008000005 */
[----:B0-----:R-:W2:Y:S04]  /*1d5c0*/  LDL.LU R14, [R1+0x18] ;  /* 0x00001800010e7983 */ /* 0x001ea80000300800 */
[----:B-1----:R-:W2:Y:S04]  /*1d5d0*/  LDL.LU R15, [R1+0x14] ;  /* 0x00001400010f7983 */ /* 0x002ea80000300800 */
[----:B------:R-:W2:Y:S04]  /*1d5e0*/  LDL.LU R17, [R1+0x20] ;  /* 0x0000200001117983 */ /* 0x000ea80000300800 */
[----:B---3--:R-:W3:Y:S04]  /*1d5f0*/  LDL.LU R18, [R1+0x1c] ;  /* 0x00001c0001127983 */ /* 0x008ee80000300800 */
[----:B------:R0:W-:Y:S04]  /*1d600*/  STS.U8 [R5+UR5+0x5080], R32 ;  /* 0x0050802005007988 */ /* 0x0001e80008000005 */
[----:B----4-:R1:W-:Y:S04]  /*1d610*/  STS.U8 [R5+UR5+0xd080], R19 ;  /* 0x00d0801305007988 */ /* 0x0103e80008000005 */
[----:B------:R4:W-:Y:S04]  /*1d620*/  STS.U8 [R5+UR5+0x5480], R4 ;  /* 0x0054800405007988 */ /* 0x0009e80008000005 */
[----:B------:R4:W-:Y:S04]  /*1d630*/  STS.U8 [R5+UR5+0xd480], R36 ;  /* 0x00d4802405007988 */ /* 0x0009e80008000005 */
[----:B0-----:R-:W3:Y:S04]  /*1d640*/  LDL.LU R32, [R1+0x18c0] ;  /* 0x0018c00001207983 */ /* 0x001ee80000300800 */
[----:B-1----:R-:W3:Y:S04]  /*1d650*/  LDL.LU R19, [R1+0x64] ;  /* 0x0000640001137983 */ /* 0x002ee80000300800 */
[----:B----4-:R-:W4:Y:S04]  /*1d660*/  LDL.LU R4, [R1+0x60] ;  /* 0x0000600001047983 */ /* 0x010f280000300800 */
[----:B------:R-:W4:Y:S04]  /*1d670*/  LDL.LU R36, [R1+0x18bc] ;  /* 0x0018bc0001247983 */ /* 0x000f280000300800 */
[----:B------:R0:W-:Y:S04]  /*1d680*/  STS.U8 [R5+UR5+0x5880], R38 ;  /* 0x0058802605007988 */ /* 0x0001e80008000005 */
[----:B------:R1:W-:Y:S04]  /*1d690*/  STS.U8 [R5+UR5+0xd880], R46 ;  /* 0x00d8802e05007988 */ /* 0x0003e80008000005 */
[----:B------:R1:W-:Y:S04]  /*1d6a0*/  STS.U8 [R5+UR5+0x5c80], R2 ;  /* 0x005c800205007988 */ /* 0x0003e80008000005 */
[----:B0-----:R-:W4:Y:S04]  /*1d6b0*/  LDL.LU R38, [R1+0x18b8] ;  /* 0x0018b80001267983 */ /* 0x001f280000300800 */
[----:B-1----:R-:W4:Y:S04]  /*1d6c0*/  LDL.LU R46, [R1+0x18b4] ;  /* 0x0018b400012e7983 */ /* 0x002f280000300800 */
[----:B------:R-:W4:Y:S04]  /*1d6d0*/  LDL.LU R2, [R1+0x18b0] ;  /* 0x0018b00001027983 */ /* 0x000f280000300800 */
[----:B--2---:R0:W-:Y:S04]  /*1d6e0*/  STS.U8 [R5+UR5+0xdc80], R0 ;  /* 0x00dc800005007988 */ /* 0x0041e80008000005 */
[----:B0-----:R-:W2:Y:S04]  /*1d6f0*/  LDL.LU R0, [R1+0x18ac] ;  /* 0x0018ac0001007983 */ /* 0x001ea80000300800 */
[----:B------:R0:W-:Y:S04]  /*1d700*/  STS.U8 [R5+UR5+0xfc80], R20 ;  /* 0x00fc801405007988 */ /* 0x0001e80008000005 */
[----:B0-----:R-:W2:Y:S04]  /*1d710*/  LDL.LU R20, [R1+0x68] ;  /* 0x0000680001147983 */ /* 0x001ea80000300800 */
[----:B------:R0:W-:Y:S02]  /*1d720*/  STS.U8 [R5+UR5+0x6080], R44 ;  /* 0x0060802c05007988 */ /* 0x0001e40008000005 */
[----:B0-----:R-:W0:Y:S02]  /*1d730*/  S2R R44, SR_TID.X ;  /* 0x00000000002c7919 */ /* 0x001e240000002100 */
[----:B------:R1:W-:Y:S04]  /*1d740*/  STS.U8 [R5+UR5+0x880], R17 ;  /* 0x0008801105007988 */ /* 0x0003e80008000005 */
[----:B------:R-:W-:Y:S04]  /*1d750*/  STS.U8 [R5+UR5+0x7880], R6 ;  /* 0x0078800605007988 */ /* 0x000fe80008000005 */
[----:B---3--:R3:W-:Y:S04]  /*1d760*/  STS.U8 [R5+UR5+0x8880], R18 ;  /* 0x0088801205007988 */ /* 0x0087e80008000005 */
[----:B------:R0:W-:Y:S04]  /*1d770*/  STS.U8 [R5+UR5+0xe080], R47 ;  /* 0x00e0802f05007988 */ /* 0x0001e80008000005 */
[----:B------:R0:W-:Y:S04]  /*1d780*/  STS.U8 [R5+UR5+0x6480], R48 ;  /* 0x0064803005007988 */ /* 0x0001e80008000005 */
[----:B------:R0:W-:Y:S04]  /*1d790*/  STS.U8 [R5+UR5+0xe480], R49 ;  /* 0x00e4803105007988 */ /* 0x0001e80008000005 */
[----:B-1----:R-:W2:Y:S04]  /*1d7a0*/  LDL.LU R17, [R1+0x5c] ;  /* 0x00005c0001117983 */ /* 0x002ea80000300800 */
[----:B---3--:R-:W3:Y:S04]  /*1d7b0*/  LDL.LU R18, [R1+0x54] ;  /* 0x0000540001127983 */ /* 0x008ee80000300800 */
[----:B------:R1:W-:Y:S04]  /*1d7c0*/  STS.U8 [R5+UR5+0x6880], R50 ;  /* 0x0068803205007988 */ /* 0x0003e80008000005 */
[----:B------:R0:W-:Y:S04]  /*1d7d0*/  STS.U8 [R5+UR5+0x480], R19 ;  /* 0x0004801305007988 */ /* 0x0001e80008000005 */
[----:B------:R0:W-:Y:S04]  /*1d7e0*/  STS.U8 [R5+UR5+0xe880], R51 ;  /* 0x00e8803305007988 */ /* 0x0001e80008000005 */
[----:B------:R1:W-:Y:S04]  /*1d7f0*/  STS.U8 [R5+UR5+0x6c80], R52 ;  /* 0x006c803405007988 */ /* 0x0003e80008000005 */
[----:B------:R1:W-:Y:S04]  /*1d800*/  STS.U8 [R5+UR5+0xec80], R53 ;  /* 0x00ec803505007988 */ /* 0x0003e80008000005 */
[----:B------:R1:W-:Y:S01]  /*1d810*/  STS.U8 [R5+UR5+0x7080], R45 ;  /* 0x0070802d05007988 */ /* 0x0003e20008000005 */
[----:B0-----:R-:W-:-:S04]  /*1d820*/  LOP3.LUT R44, R44, 0x7f, RZ, 0xc0, !PT ;  /* 0x0000007f2c2c7812 */ /* 0x001fc800078ec0ff */
[----:B------:R-:W-:Y:S02]  /*1d830*/  LOP3.LUT R6, R44, 0x20, RZ, 0x3c, !PT ;  /* 0x000000202c067812 */ /* 0x000fe400078e3cff */
[----:B------:R-:W3:Y:S04]  /*1d840*/  LDL.LU R44, [R1+0x4c] ;  /* 0x00004c00012c7983 */ /* 0x000ee80000300800 */
[----:B------:R-:W3:Y:S04]  /*1d850*/  LDL.LU R47, [R1+0x48] ;  /* 0x00004800012f7983 */ /* 0x000ee80000300800 */
[----:B------:R-:W3:Y:S04]  /*1d860*/  LDL.LU R48, [R1+0x44] ;  /* 0x0000440001307983 */ /* 0x000ee80000300800 */
[----:B------:R-:W3:Y:S04]  /*1d870*/  LDL.LU R49, [R1+0x40] ;  /* 0x0000400001317983 */ /* 0x000ee80000300800 */
[----:B-1----:R-:W3:Y:S04]  /*1d880*/  LDL.LU R50, [R1+0x3c] ;  /* 0x00003c0001327983 */ /* 0x002ee80000300800 */
[----:B------:R-:W3:Y:S04]  /*1d890*/  LDL.LU R19, [R1+0x38] ;  /* 0x0000380001137983 */ /* 0x000ee80000300800 */
[----:B------:R-:W3:Y:S04]  /*1d8a0*/  LDL.LU R51, [R1+0x34] ;  /* 0x0000340001337983 */ /* 0x000ee80000300800 */
[----:B------:R-:W3:Y:S04]  /*1d8b0*/  LDL.LU R52, [R1+0x30] ;  /* 0x0000300001347983 */ /* 0x000ee80000300800 */
[----:B------:R-:W3:Y:S04]  /*1d8c0*/  LDL.LU R53, [R1+0x2c] ;  /* 0x00002c0001357983 */ /* 0x000ee80000300800 */
[----:B------:R0:W-:Y:S04]  /*1d8d0*/  STS.U8 [R5+UR5+0xf080], R7 ;  /* 0x00f0800705007988 */ /* 0x0001e80008000005 */
[----:B------:R-:W3:Y:S04]  /*1d8e0*/  LDL.LU R45, [R1+0x28] ;  /* 0x00002800012d7983 */ /* 0x000ee80000300800 */
[----:B------:R1:W-:Y:S04]  /*1d8f0*/  STS.U8 [R5+UR5+0x7480], R26 ;  /* 0x0074801a05007988 */ /* 0x0003e80008000005 */
[----:B------:R0:W-:Y:S04]  /*1d900*/  STS.U8 [R5+UR5+0xf480], R8 ;  /* 0x00f4800805007988 */ /* 0x0001e80008000005 */
[----:B----4-:R4:W-:Y:S04]  /*1d910*/  STS.U8 [R5+UR5+0x8480], R4 ;  /* 0x0084800405007988 */ /* 0x0109e80008000005 */
[----:B------:R1:W-:Y:S04]  /*1d920*/  STS.U8 [R5+UR5+0xf880], R9 ;  /* 0x00f8800905007988 */ /* 0x0003e80008000005 */
[----:B------:R4:W-:Y:S04]  /*1d930*/  STS.U8 [R5+UR5+0x7c80], R10 ;  /* 0x007c800a05007988 */ /* 0x0009e80008000005 */
[----:B0-----:R-:W3:Y:S04]  /*1d940*/  LDL.LU R7, [R1+0x184] ;  /* 0x0001840001077983 */ /* 0x001ee80000300800 */
[----:B-1----:R-:W3:Y:S04]  /*1d950*/  LDL.LU R26, [R1+0x180] ;  /* 0x00018000011a7983 */ /* 0x002ee80000300800 */
[----:B------:R-:W3:Y:S04]  /*1d960*/  LDL.LU R8, [R1+0x1e8] ;  /* 0x0001e80001087983 */ /* 0x000ee80000300800 */
[----:B----4-:R-:W4:Y:S04]  /*1d970*/  LDL.LU R4, [R1+0x1e4] ;  /* 0x0001e40001047983 */ /* 0x010f280000300800 */
[----:B------:R-:W4:Y:S04]  /*1d980*/  LDL.LU R9, [R1+0x220] ;  /* 0x0002200001097983 */ /* 0x000f280000300800 */
[----:B------:R-:W4:Y:S04]  /*1d990*/  LDL.LU R10, [R1+0x21c] ;  /* 0x00021c00010a7983 */ /* 0x000f280000300800 */
[----:B------:R-:W-:Y:S04]  /*1d9a0*/  STS.U8 [R5+UR5+0x8080], R46 ;  /* 0x0080802e05007988 */ /* 0x000fe80008000005 */
[----:B------:R-:W-:Y:S04]  /*1d9b0*/  STS.U8 [R5+UR5+0xc80], R14 ;  /* 0x000c800e05007988 */ /* 0x000fe80008000005 */
[----:B------:R-:W-:Y:S04]  /*1d9c0*/  STS.U8 [R5+UR5+0x8c80], R15 ;  /* 0x008c800f05007988 */ /* 0x000fe80008000005 */
[----:B--2---:R0:W-:Y:S04]  /*1d9d0*/  STS.U8 [R5+UR5+0x80], R0 ;  /* 0x0000800005007988 */ /* 0x0041e80008000005 */
[----:B0-----:R-:W2:Y:S04]  /*1d9e0*/  LDL.LU R0, [R1+0x250] ;  /* 0x0002500001007983 */ /* 0x001ea80000300800 */
[----:B------:R-:W2:Y:S04]  /*1d9f0*/  LDL.LU R46, [R1+0x58] ;  /* 0x00005800012e7983 */ /* 0x000ea80000300800 */
[----:B------:R-:W2:Y:S04]  /*1da00*/  LDL.LU R5, [R1+0x50] ;  /* 0x0000500001057983 */ /* 0x000ea80000300800 */
[----:B------:R-:W-:Y:S04]  /*1da10*/  STS.U8 [R6+UR5+0x8100], R2 ;  /* 0x0081000206007988 */ /* 0x000fe80008000005 */
[----:B------:R0:W-:Y:S04]  /*1da20*/  STS.U8 [R6+UR5+0x100], R20 ;  /* 0x0001001406007988 */ /* 0x0001e80008000005 */
[----:B0-----:R-:W2:Y:S04]  /*1da30*/  LDL.LU R20, [R1+0x24c] ;  /* 0x00024c0001147983 */ /* 0x001ea80000300800 */
[----:B------:R-:W2:Y:S04]  /*1da40*/  LDL.LU R14, [R1+0x280] ;  /* 0x00028000010e7983 */ /* 0x000ea80000300800 */
[----:B------:R-:W2:Y:S04]  /*1da50*/  LDL.LU R15, [R1+0x27c] ;  /* 0x00027c00010f7983 */ /* 0x000ea80000300800 */
[----:B------:R-:W2:Y:S04]  /*1da60*/  LDL.LU R2, [R1+0x2b8] ;  /* 0x0002b80001027983 */ /* 0x000ea80000300800 */
[----:B------:R0:W-:Y:S04]  /*1da70*/  STS.U8 [R6+UR5+0x500], R17 ;  /* 0x0005001106007988 */ /* 0x0001e80008000005 */
[----:B---3--:R1:W-:Y:S04]  /*1da80*/  STS.U8 [R6+UR5+0x900], R18 ;  /* 0x0009001206007988 */ /* 0x0083e80008000005 */
[----:B0-----:R-:W3:Y:S04]  /*1da90*/  LDL.LU R17, [R1+0x2b4] ;  /* 0x0002b40001117983 */ /* 0x001ee80000300800 */
[----:B-1----:R-:W3:Y:S04]  /*1daa0*/  LDL.LU R18, [R1+0x30c] ;  /* 0x00030c0001127983 */ /* 0x002ee80000300800 */
[----:B------:R0:W-:Y:S04]  /*1dab0*/  STS.U8 [R6+UR5+0x9500], R19 ;  /* 0x0095001306007988 */ /* 0x0001e80008000005 */
[----:B0-----:R-:W3:Y:S04]  /*1dac0*/  LDL.LU R19, [R1+0x308] ;  /* 0x0003080001137983 */ /* 0x001ee80000300800 */
[----:B----4-:R0:W-:Y:S04]  /*1dad0*/  STS.U8 [R6+UR5+0xa500], R4 ;  /* 0x00a5000406007988 */ /* 0x0101e80008000005 */
[----:B0-----:R-:W4:Y:S04]  /*1dae0*/  LDL.LU R4, [R1+0x34c] ;  /* 0x00034c0001047983 */ /* 0x001f280000300800 */
[----:B--2---:R0:W-:Y:S04]  /*1daf0*/  STS.U8 [R6+UR5+0x2d00], R0 ;  /* 0x002d000006007988 */ /* 0x0041e80008000005 */
[----:B0-----:R-:W2:Y:S04]  /*1db00*/  LDL.LU R0, [R1+0x348] ;  /* 0x0003480001007983 */ /* 0x001ea80000300800 */
[----:B------:R0:W-:Y:S04]  /*1db10*/  STS.U8 [R6+UR5+0xad00], R20 ;  /* 0x00ad001406007988 */ /* 0x0001e80008000005 */
[----:B------:R1:W-:Y:S04]  /*1db20*/  STS.U8 [R6+UR5+0x3500], R2 ;  /* 0x0035000206007988 */ /* 0x0003e80008000005 */
[----:B0-----:R-:W2:Y:S04]  /*1db30*/  LDL.LU R20, [R1+0x38c] ;  /* 0x00038c0001147983 */ /* 0x001ea80000300800 */
[----:B-1----:R-:W2:Y:S04]  /*1db40*/  LDL.LU R2, [R1+0x388] ;  /* 0x0003880001027983 */ /* 0x002ea80000300800 */
[----:B------:R0:W-:Y:S04]  /*1db50*/  STS.U8 [R6+UR5+0xd00], R44 ;  /* 0x000d002c06007988 */ /* 0x0001e80008000005 */
[----:B------:R-:W-:Y:S04]  /*1db60*/  STS.U8 [R6+UR5+0x8500], R46 ;  /* 0x0085002e06007988 */ /* 0x000fe80008000005 */
[----:B------:R-:W-:Y:S04]  /*1db70*/  STS.U8 [R6+UR5+0x8900], R5 ;  /* 0x0089000506007988 */ /* 0x000fe80008000005 */
[----:B------:R-:W-:Y:S04]  /*1db80*/  STS.U8 [R6+UR5+0x8d00], R47 ;  /* 0x008d002f06007988 */ /* 0x000fe80008000005 */
[----:B------:R-:W-:Y:S04]  /*1db90*/  STS.U8 [R6+UR5+0x1100], R48 ;  /* 0x0011003006007988 */ /* 0x000fe80008000005 */
[----:B------:R-:W-:Y:S04]  /*1dba0*/  STS.U8 [R6+UR5+0x9100], R49 ;  /* 0x0091003106007988 */ /* 0x000fe80008000005 */
[----:B---3--:R1:W-:Y:S04]  /*1dbb0*/  STS.U8 [R6+UR5+0xb500], R17 ;  /* 0x00b5001106007988 */ /* 0x0083e80008000005 */
[----:B0-----:R-:W3:Y:S04]  /*1dbc0*/  LDL.LU R44, [R1+0x3d0] ;  /* 0x0003d000012c7983 */ /* 0x001ee80000300800 */
[----:B------:R0:W-:Y:S04]  /*1dbd0*/  STS.U8 [R6+UR5+0x1500], R50 ;  /* 0x0015003206007988 */ /* 0x0001e80008000005 */
[----:B------:R0:W-:Y:S04]  /*1dbe0*/  STS.U8 [R6+UR5+0x3900], R18 ;  /* 0x0039001206007988 */ /* 0x0001e80008000005 */
[----:B-1----:R-:W3:Y:S04]  /*1dbf0*/  LDL.LU R17, [R1+0x3cc] ;  /* 0x0003cc0001117983 */ /* 0x002ee80000300800 */
[----:B------:R-:W3:Y:S04]  /*1dc00*/  LDL.LU R46, [R1+0x410] ;  /* 0x00041000012e7983 */ /* 0x000ee80000300800 */
[----:B------:R-:W3:Y:S04]  /*1dc10*/  LDL.LU R5, [R1+0x40c] ;  /* 0x00040c0001057983 */ /* 0x000ee80000300800 */
[----:B------:R-:W3:Y:S04]  /*1dc20*/  LDL.LU R47, [R1+0x450] ;  /* 0x00045000012f7983 */ /* 0x000ee80000300800 */
[----:B------:R-:W3:Y:S04]  /*1dc30*/  LDL.LU R48, [R1+0x44c] ;  /* 0x00044c0001307983 */ /* 0x000ee80000300800 */
[----:B------:R-:W3:Y:S04]  /*1dc40*/  LDL.LU R49, [R1+0x490] ;  /* 0x0004900001317983 */ /* 0x000ee80000300800 */
[----:B0-----:R-:W3:Y:S04]  /*1dc50*/  LDL.LU R50, [R1+0x48c] ;  /* 0x00048c0001327983 */ /* 0x001ee80000300800 */
[----:B------:R0:W-:Y:S04]  /*1dc60*/  STS.U8 [R6+UR5+0x1900], R51 ;  /* 0x0019003306007988 */ /* 0x0001e80008000005 */
[----:B------:R-:W3:Y:S04]  /*1dc70*/  LDL.LU R18, [R1+0x4d0] ;  /* 0x0004d00001127983 */ /* 0x000ee80000300800 */
[----:B------:R1:W-:Y:S04]  /*1dc80*/  STS.U8 [R6+UR5+0x9900], R52 ;  /* 0x0099003406007988 */ /* 0x0003e80008000005 */
[----:B------:R0:W-:Y:S04]  /*1dc90*/  STS.U8 [R6+UR5+0x1d00], R53 ;  /* 0x001d003506007988 */ /* 0x0001e80008000005 */
[----:B------:R0:W-:Y:S04]  /*1dca0*/  STS.U8 [R6+UR5+0x9d00], R45 ;  /* 0x009d002d06007988 */ /* 0x0001e80008000005 */
[----:B------:R1:W-:Y:S04]  /*1dcb0*/  STS.U8 [R6+UR5+0x2100], R7 ;  /* 0x0021000706007988 */ /* 0x0003e80008000005 */
[----:B------:R1:W-:Y:S04]  /*1dcc0*/  STS.U8 [R6+UR5+0xa100], R26 ;  /* 0x00a1001a06007988 */ /* 0x0003e80008000005 */
[----:B0-----:R-:W3:Y:S04]  /*1dcd0*/  LDL.LU R51, [R1+0x4cc] ;  /* 0x0004cc0001337983 */ /* 0x001ee80000300800 */
[----:B-1----:R-:W3:Y:S04]  /*1dce0*/  LDL.LU R52, [R1+0x510] ;  /* 0x0005100001347983 */ /* 0x002ee80000300800 */
[----:B------:R-:W3:Y:S04]  /*1dcf0*/  LDL.LU R53, [R1+0x50c] ;  /* 0x00050c0001357983 */ /* 0x000ee80000300800 */
[----:B------:R-:W3:Y:S04]  /*1dd00*/  LDL.LU R45, [R1+0x550] ;  /* 0x00055000012d7983 */ /* 0x000ee80000300800 */
[----:B------:R-:W3:Y:S04]  /*1dd10*/  LDL.LU R7, [R1+0x54c] ;  /* 0x00054c0001077983 */ /* 0x000ee80000300800 */
[----:B------:R0:W-:Y:S04]  /*1dd20*/  STS.U8 [R6+UR5+0x2500], R8 ;  /* 0x0025000806007988 */ /* 0x0001e80008000005 */
[----:B------:R-:W3:Y:S04]  /*1dd30*/  LDL.LU R26, [R1+0x590] ;  /* 0x00059000011a7983 */ /* 0x000ee80000300800 */
[----:B------:R1:W-:Y:S04]  /*1dd40*/  STS.U8 [R6+UR5+0xb900], R19 ;  /* 0x00b9001306007988 */ /* 0x0003e80008000005 */
[----:B------:R1:W-:Y:S04]  /*1dd50*/  STS.U8 [R6+UR5+0x2900], R9 ;  /* 0x0029000906007988 */ /* 0x0003e80008000005 */
[----:B------:R4:W-:Y:S04]  /*1dd60*/  STS.U8 [R6+UR5+0xa900], R10 ;  /* 0x00a9000a06007988 */ /* 0x0009e80008000005 */
[----:B0-----:R-:W3:Y:S04]  /*1dd70*/  LDL.LU R8, [R1+0x58c] ;  /* 0x00058c0001087983 */ /* 0x001ee80000300800 */
[----:B-1----:R-:W3:Y:S04]  /*1dd80*/  LDL.LU R19, [R1+0x5d0] ;  /* 0x0005d00001137983 */ /* 0x002ee80000300800 */
[----:B------:R-:W3:Y:S04]  /*1dd90*/  LDL.LU R9, [R1+0x5cc] ;  /* 0x0005cc0001097983 */ /* 0x000ee80000300800 */
[----:B----4-:R-:W4:Y:S04]  /*1dda0*/  LDL.LU R10, [R1+0x610] ;  /* 0x00061000010a7983 */ /* 0x010f280000300800 */
[----:B------:R0:W-:Y:S04]  /*1ddb0*/  STS.U8 [R6+UR5+0x3d00], R4 ;  /* 0x003d000406007988 */ /* 0x0001e80008000005 */
[----:B0-----:R-:W4:Y:S04]  /*1ddc0*/  LDL.LU R4, [R1+0x60c] ;  /* 0x00060c0001047983 */ /* 0x001f280000300800 */
[----:B------:R-:W-:Y:S04]  /*1ddd0*/  STS.U8 [R6+UR5+0x3100], R14 ;  /* 0x0031000e06007988 */ /* 0x000fe80008000005 */
[----:B------:R-:W-:Y:S04]  /*1dde0*/  STS.U8 [R6+UR5+0xb100], R15 ;  /* 0x00b1000f06007988 */ /* 0x000fe80008000005 */
[----:B--2---:R0:W-:Y:S04]  /*1ddf0*/  STS.U8 [R6+UR5+0xbd00], R0 ;  /* 0x00bd000006007988 */ /* 0x0041e80008000005 */
[----:B0-----:R-:W2:Y:S04]  /*1de00*/  LDL.LU R0, [R1+0x650] ;  /* 0x0006500001007983 */ /* 0x001ea80000300800 */
[----:B------:R-:W2:Y:S04]  /*1de10*/  LDL.LU R14, [R1+0x64c] ;  /* 0x00064c00010e7983 */ /* 0x000ea80000300800 */
[----:B------:R-:W2:Y:S04]  /*1de20*/  LDL.LU R15, [R1+0x690] ;  /* 0x00069000010f7983 */ /* 0x000ea80000300800 */
[----:B------:R0:W-:Y:S04]  /*1de30*/  STS.U8 [R6+UR5+0x4100], R20 ;  /* 0x0041001406007988 */ /* 0x0001e80008000005 */
[----:B------:R1:W-:Y:S04]  /*1de40*/  STS.U8 [R6+UR5+0xc100], R2 ;  /* 0x00c1000206007988 */ /* 0x0003e80008000005 */
[----:B0-----:R-:W2:Y:S04]  /*1de50*/  LDL.LU R20, [R1+0x68c] ;  /* 0x00068c0001147983 */ /* 0x001ea80000300800 */
[----:B-1----:R-:W2:Y:S04]  /*1de60*/  LDL.LU R2, [R1+0x6d0] ;  /* 0x0006d00001027983 */ /* 0x002ea80000300800 */
[----:B---3--:R0:W-:Y:S04]  /*1de70*/  STS.U8 [R6+UR5+0xc500], R17 ;  /* 0x00c5001106007988 */ /* 0x0081e80008000005 */
[----:B0-----:R-:W3:Y:S04]  /*1de80*/  LDL.LU R17, [R1+0x6cc] ;  /* 0x0006cc0001117983 */ /* 0x001ee80000300800 */
[----:B------:R0:W-:Y:S04]  /*1de90*/  STS.U8 [R6+UR5+0x5500], R18 ;  /* 0x0055001206007988 */ /* 0x0001e80008000005 */
[----:B0-----:R-:W3:Y:S04]  /*1dea0*/  LDL.LU R18, [R1+0x750] ;  /* 0x0007500001127983 */ /* 0x001ee80000300800 */
[----:B------:R0:W-:Y:S04]  /*1deb0*/  STS.U8 [R6+UR5+0x6500], R19 ;  /* 0x0065001306007988 */ /* 0x0001e80008000005 */
[----:B0-----:R-:W3:Y:S04]  /*1dec0*/  LDL.LU R19, [R1+0x74c] ;  /* 0x00074c0001137983 */ /* 0x001ee80000300800 */
[----:B----4-:R0:W-:Y:S04]  /*1ded0*/  STS.U8 [R6+UR5+0xe900], R4 ;  /* 0x00e9000406007988 */ /* 0x0101e80008000005 */
[----:B0-----:R-:W4:Y:S04]  /*1dee0*/  LDL.LU R4, [R1+0x780] ;  /* 0x0007800001047983 */ /* 0x001f280000300800 */
[----:B--2---:R0:W-:Y:S04]  /*1def0*/  STS.U8 [R6+UR5+0x6d00], R0 ;  /* 0x006d000006007988 */ /* 0x0041e80008000005 */
[----:B0-----:R-:W2:Y:S04]  /*1df00*/  LDL.LU R0, [R1+0x77c] ;  /* 0x00077c0001007983 */ /* 0x001ea80000300800 */
[----:B------:R-:W-:Y:S04]  /*1df10*/  STS.U8 [R6+UR5+0xed00], R14 ;  /* 0x00ed000e06007988 */ /* 0x000fe80008000005 */
[----:B------:R0:W-:Y:S04]  /*1df20*/  STS.U8 [R6+UR5+0xf100], R20 ;  /* 0x00f1001406007988 */ /* 0x0001e80008000005 */
[----:B------:R1:W-:Y:S04]  /*1df30*/  STS.U8 [R6+UR5+0x7500], R2 ;  /* 0x0075000206007988 */ /* 0x0003e80008000005 */
[----:B0-----:R-:W2:Y:S04]  /*1df40*/  LDL.LU R20, [R1+0xac] ;  /* 0x0000ac0001147983 */ /* 0x001ea80000300800 */
[----:B------:R-:W2:Y:S04]  /*1df50*/  LDL.LU R14, [R1+0xa8] ;  /* 0x0000a800010e7983 */ /* 0x000ea80000300800 */
[----:B-1----:R-:W2:Y:S04]  /*1df60*/  LDL.LU R2, [R1+0xa4] ;  /* 0x0000a40001027983 */ /* 0x002ea80000300800 */
[----:B------:R0:W-:Y:S04]  /*1df70*/  STS.U8 [R6+UR5+0x4500], R44 ;  /* 0x0045002c06007988 */ /* 0x0001e80008000005 */
[----:B------:R1:W-:Y:S04]  /*1df80*/  STS.U8 [R6+UR5+0x4900], R46 ;  /* 0x0049002e06007988 */ /* 0x0003e80008000005 */
[----:B------:R1:W-:Y:S04]  /*1df90*/  STS.U8 [R6+UR5+0xc900], R5 ;  /* 0x00c9000506007988 */ /* 0x0003e80008000005 */
[----:B------:R1:W-:Y:S04]  /*1dfa0*/  STS.U8 [R6+UR5+0x4d00], R47 ;  /* 0x004d002f06007988 */ /* 0x0003e80008000005 */
[----:B------:R1:W-:Y:S01]  /*1dfb0*/  STS.U8 [R6+UR5+0xcd00], R48 ;  /* 0x00cd003006007988 */ /* 0x0003e20008000005 */
[----:B0-----:R-:W0:Y:S03]  /*1dfc0*/  S2R R44, SR_TID.X ;  /* 0x00000000002c7919 */ /* 0x001e260000002100 */
[----:B-1----:R-:W2:Y:S04]  /*1dfd0*/  LDL.LU R46, [R1+0x9c] ;  /* 0x00009c00012e7983 */ /* 0x002ea80000300800 */
[----:B------:R-:W2:Y:S04]  /*1dfe0*/  LDL.LU R5, [R1+0x98] ;  /* 0x0000980001057983 */ /* 0x000ea80000300800 */
[----:B------:R-:W2:Y:S04]  /*1dff0*/  LDL.LU R47, [R1+0x94] ;  /* 0x00009400012f7983 */ /* 0x000ea80000300800 */
[----:B------:R1:W-:Y:S04]  /*1e000*/  STS.U8 [R6+UR5+0x5100], R49 ;  /* 0x0051003106007988 */ /* 0x0003e80008000005 */
[----:B------:R-:W2:Y:S04]  /*1e010*/  LDL.LU R48, [R1+0x90] ;  /* 0x0000900001307983 */ /* 0x000ea80000300800 */
[----:B---3--:R3:W-:Y:S04]  /*1e020*/  STS.U8 [R6+UR5+0xf500], R17 ;  /* 0x00f5001106007988 */ /* 0x0087e80008000005 */
[----:B------:R0:W-:Y:S04]  /*1e030*/  STS.U8 [R6+UR5+0xd100], R50 ;  /* 0x00d1003206007988 */ /* 0x0001e80008000005 */
[----:B------:R0:W-:Y:S04]  /*1e040*/  STS.U8 [R6+UR5+0xd500], R51 ;  /* 0x00d5003306007988 */ /* 0x0001e80008000005 */
[----:B------:R0:W-:Y:S04]  /*1e050*/  STS.U8 [R6+UR5+0x5900], R52 ;  /* 0x0059003406007988 */ /* 0x0001e80008000005 */
[----:B------:R0:W-:Y:S04]  /*1e060*/  STS.U8 [R6+UR5+0xd900], R53 ;  /* 0x00d9003506007988 */ /* 0x0001e80008000005 */
[----:B-1----:R-:W2:Y:S04]  /*1e070*/  LDL.LU R49, [R1+0x8c] ;  /* 0x00008c0001317983 */ /* 0x002ea80000300800 */
[----:B---3--:R-:W3:Y:S04]  /*1e080*/  LDL.LU R17, [R1+0x88] ;  /* 0x0000880001117983 */ /* 0x008ee80000300800 */
[----:B0-----:R-:W3:Y:S04]  /*1e090*/  LDL.LU R50, [R1+0x84] ;  /* 0x0000840001327983 */ /* 0x001ee80000300800 */
[----:B------:R-:W3:Y:S04]  /*1e0a0*/  LDL.LU R51, [R1+0x80] ;  /* 0x0000800001337983 */ /* 0x000ee80000300800 */
[----:B------:R-:W3:Y:S04]  /*1e0b0*/  LDL.LU R52, [R1+0x7c] ;  /* 0x00007c0001347983 */ /* 0x000ee80000300800 */
        /* <DEDUP_REMOVED lines=14> */
[----:B------:R-:W-:Y:S04]  /*1e1a0*/  STS.U8 [R6+UR5+0xdd00], R7 ;  /* 0x00dd000706007988 */ /* 0x000fe80008000005 */
[----:B------:R-:W-:Y:S04]  /*1e1b0*/  STS.U8 [R6+UR5+0x7100], R15 ;  /* 0x0071000f06007988 */ /* 0x000fe80008000005 */
[----:B0-----:R-:W3:Y:S04]  /*1e1c0*/  LDL.LU R19, [R1+0x228] ;  /* 0x0002280001137983 */ /* 0x001ee80000300800 */
[----:B----4-:R0:W-:Y:S04]  /*1e1d0*/  STS.U8 [R6+UR5+0x7d00], R4 ;  /* 0x007d000406007988 */ /* 0x0101e80008000005 */
[----:B0-----:R-:W4:Y:S01]  /*1e1e0*/  LDL.LU R4, [R1+0x224] ;  /* 0x0002240001047983 */ /* 0x001f220000300800 */
[----:B------:R-:W-:-:S04]  /*1e1f0*/  LOP3.LUT R44, R44, 0x7f, RZ, 0xc0, !PT ;  /* 0x0000007f2c2c7812 */ /* 0x000fc800078ec0ff */
[C---:B------:R-:W-:Y:S01]  /*1e200*/  LOP3.LUT R7, R44.reuse, 0x30, RZ, 0x3c, !PT ;  /* 0x000000302c077812 */ /* 0x040fe200078e3cff */
[----:B--2---:R0:W-:Y:S04]  /*1e210*/  STS.U8 [R6+UR5+0xfd00], R0 ;  /* 0x00fd000006007988 */ /* 0x0041e80008000005 */
[----:B0-----:R-:W2:Y:S04]  /*1e220*/  LDL.LU R6, [R1+0xa0] ;  /* 0x0000a00001067983 */ /* 0x001ea80000300800 */
[----:B------:R-:W3:Y:S04]  /*1e230*/  LDL.LU R15, [R1+0x258] ;  /* 0x00025800010f7983 */ /* 0x000ee80000300800 */
[----:B------:R-:W3:Y:S04]  /*1e240*/  LDL.LU R0, [R1+0x254] ;  /* 0x0002540001007983 */ /* 0x000ee80000300800 */
[----:B------:R0:W-:Y:S04]  /*1e250*/  STS.U8 [R7+UR5+0x180], R20 ;  /* 0x0001801407007988 */ /* 0x0001e80008000005 */
[----:B------:R1:W-:Y:S04]  /*1e260*/  STS.U8 [R7+UR5+0x8180], R14 ;  /* 0x0081800e07007988 */ /* 0x0003e80008000005 */
[----:B------:R1:W-:Y:S04]  /*1e270*/  STS.U8 [R7+UR5+0x580], R2 ;  /* 0x0005800207007988 */ /* 0x0003e80008000005 */
[----:B0-----:R-:W4:Y:S04]  /*1e280*/  LDL.LU R20, [R1+0x288] ;  /* 0x0002880001147983 */ /* 0x001f280000300800 */
[----:B-1----:R-:W4:Y:S04]  /*1e290*/  LDL.LU R14, [R1+0x284] ;  /* 0x00028400010e7983 */ /* 0x002f280000300800 */
[----:B------:R-:W4:Y:S04]  /*1e2a0*/  LDL.LU R2, [R1+0x2c8] ;  /* 0x0002c80001027983 */ /* 0x000f280000300800 */
[----:B------:R-:W-:Y:S04]  /*1e2b0*/  STS.U8 [R7+UR5+0x980], R46 ;  /* 0x0009802e07007988 */ /* 0x000fe80008000005 */
[----:B------:R-:W-:Y:S04]  /*1e2c0*/  STS.U8 [R7+UR5+0x8980], R5 ;  /* 0x0089800507007988 */ /* 0x000fe80008000005 */
[----:B------:R-:W-:Y:S04]  /*1e2d0*/  STS.U8 [R7+UR5+0xd80], R47 ;  /* 0x000d802f07007988 */ /* 0x000fe80008000005 */
[----:B--2---:R-:W-:Y:S04]  /*1e2e0*/  STS.U8 [R7+UR5+0x8580], R6 ;  /* 0x0085800607007988 */ /* 0x004fe80008000005 */
[----:B------:R-:W-:Y:S04]  /*1e2f0*/  STS.U8 [R7+UR5+0x8d80], R48 ;  /* 0x008d803007007988 */ /* 0x000fe80008000005 */
[----:B---3--:R0:W-:Y:S04]  /*1e300*/  STS.U8 [R7+UR5+0x9180], R17 ;  /* 0x0091801107007988 */ /* 0x0081e80008000005 */
[----:B------:R1:W-:Y:S04]  /*1e310*/  STS.U8 [R7+UR5+0xa180], R18 ;  /* 0x00a1801207007988 */ /* 0x0003e80008000005 */
[----:B------:R2:W-:Y:S04]  /*1e320*/  STS.U8 [R7+UR5+0x2980], R19 ;  /* 0x0029801307007988 */ /* 0x0005e80008000005 */
[----:B0-----:R-:W3:Y:S04]  /*1e330*/  LDL.LU R17, [R1+0x2c0] ;  /* 0x0002c00001117983 */ /* 0x001ee80000300800 */
[----:B-1----:R-:W3:Y:S04]  /*1e340*/  LDL.LU R18, [R1+0x314] ;  /* 0x0003140001127983 */ /* 0x002ee80000300800 */
[----:B--2---:R-:W2:Y:S04]  /*1e350*/  LDL.LU R19, [R1+0x310] ;  /* 0x0003100001137983 */ /* 0x004ea80000300800 */
[----:B----4-:R0:W-:Y:S04]  /*1e360*/  STS.U8 [R7+UR5+0xa980], R4 ;  /* 0x00a9800407007988 */ /* 0x0101e80008000005 */
[----:B------:R1:W-:Y:S04]  /*1e370*/  STS.U8 [R7+UR5+0xad80], R0 ;  /* 0x00ad800007007988 */ /* 0x0003e80008000005 */
[----:B------:R4:W-:Y:S04]  /*1e380*/  STS.U8 [R7+UR5+0x2d80], R15 ;  /* 0x002d800f07007988 */ /* 0x0009e80008000005 */
[----:B0-----:R-:W2:Y:S04]  /*1e390*/  LDL.LU R4, [R1+0x354] ;  /* 0x0003540001047983 */ /* 0x001ea80000300800 */
[----:B-1----:R-:W2:Y:S04]  /*1e3a0*/  LDL.LU R0, [R1+0x350] ;  /* 0x0003500001007983 */ /* 0x002ea80000300800 */
[----:B------:R0:W-:Y:S04]  /*1e3b0*/  STS.U8 [R7+UR5+0x3180], R20 ;  /* 0x0031801407007988 */ /* 0x0001e80008000005 */
[----:B----4-:R-:W4:Y:S04]  /*1e3c0*/  LDL.LU R15, [R1+0x398] ;  /* 0x00039800010f7983 */ /* 0x010f280000300800 */
[----:B------:R1:W-:Y:S04]  /*1e3d0*/  STS.U8 [R7+UR5+0x1180], R49 ;  /* 0x0011803107007988 */ /* 0x0003e80008000005 */
[----:B------:R1:W-:Y:S04]  /*1e3e0*/  STS.U8 [R7+UR5+0x3580], R2 ;  /* 0x0035800207007988 */ /* 0x0003e80008000005 */
[----:B0-----:R-:W4:Y:S04]  /*1e3f0*/  LDL.LU R20, [R1+0x390] ;  /* 0x0003900001147983 */ /* 0x001f280000300800 */
[----:B------:R-:W4:Y:S04]  /*1e400*/  LDL.LU R6, [R1+0x3d8] ;  /* 0x0003d80001067983 */ /* 0x000f280000300800 */
[----:B------:R-:W4:Y:S04]  /*1e410*/  LDL.LU R46, [R1+0x3d4] ;  /* 0x0003d400012e7983 */ /* 0x000f280000300800 */
[----:B------:R-:W4:Y:S04]  /*1e420*/  LDL.LU R5, [R1+0x418] ;  /* 0x0004180001057983 */ /* 0x000f280000300800 */
[----:B------:R-:W4:Y:S04]  /*1e430*/  LDL.LU R47, [R1+0x414] ;  /* 0x00041400012f7983 */ /* 0x000f280000300800 */
[----:B------:R-:W4:Y:S04]  /*1e440*/  LDL.LU R48, [R1+0x458] ;  /* 0x0004580001307983 */ /* 0x000f280000300800 */
[----:B-1----:R-:W4:Y:S04]  /*1e450*/  LDL.LU R49, [R1+0x454] ;  /* 0x0004540001317983 */ /* 0x002f280000300800 */
[----:B------:R-:W4:Y:S04]  /*1e460*/  LDL.LU R2, [R1+0x498] ;  /* 0x0004980001027983 */ /* 0x000f280000300800 */
[----:B------:R0:W-:Y:S04]  /*1e470*/  STS.U8 [R7+UR5+0x1580], R50 ;  /* 0x0015803207007988 */ /* 0x0001e80008000005 */
        /* <DEDUP_REMOVED lines=12> */
[----:B------:R-:W-:Y:S04]  /*1e540*/  STS.U8 [R7+UR5+0x2580], R9 ;  /* 0x0025800907007988 */ /* 0x000fe80008000005 */
[----:B------:R-:W-:Y:S04]  /*1e550*/  STS.U8 [R7+UR5+0xa580], R10 ;  /* 0x00a5800a07007988 */ /* 0x000fe80008000005 */
[----:B0-----:R-:W4:Y:S04]  /*1e560*/  LDL.LU R8, [R1+0x554] ;  /* 0x0005540001087983 */ /* 0x001f280000300800 */
[----:B------:R-:W-:Y:S04]  /*1e570*/  STS.U8 [R7+UR5+0xb180], R14 ;  /* 0x00b1800e07007988 */ /* 0x000fe80008000005 */
[----:B---3--:R0:W-:Y:S04]  /*1e580*/  STS.U8 [R7+UR5+0xb580], R17 ;  /* 0x00b5801107007988 */ /* 0x0081e80008000005 */
[----:B------:R1:W-:Y:S04]  /*1e590*/  STS.U8 [R7+UR5+0x3980], R18 ;  /* 0x0039801207007988 */ /* 0x0003e80008000005 */
[----:B--2---:R2:W-:Y:S04]  /*1e5a0*/  STS.U8 [R7+UR5+0xb980], R19 ;  /* 0x00b9801307007988 */ /* 0x0045e80008000005 */
[----:B0-----:R-:W3:Y:S04]  /*1e5b0*/  LDL.LU R17, [R1+0x598] ;  /* 0x0005980001117983 */ /* 0x001ee80000300800 */
[----:B------:R-:W3:Y:S04]  /*1e5c0*/  LDL.LU R9, [R1+0x594] ;  /* 0x0005940001097983 */ /* 0x000ee80000300800 */
[----:B------:R-:W3:Y:S04]  /*1e5d0*/  LDL.LU R10, [R1+0x5d8] ;  /* 0x0005d800010a7983 */ /* 0x000ee80000300800 */
[----:B-1----:R-:W3:Y:S04]  /*1e5e0*/  LDL.LU R18, [R1+0x5d4] ;  /* 0x0005d40001127983 */ /* 0x002ee80000300800 */
[----:B--2---:R-:W2:Y:S04]  /*1e5f0*/  LDL.LU R19, [R1+0x618] ;  /* 0x0006180001137983 */ /* 0x004ea80000300800 */
[----:B------:R0:W-:Y:S04]  /*1e600*/  STS.U8 [R7+UR5+0x3d80], R4 ;  /* 0x003d800407007988 */ /* 0x0001e80008000005 */
[----:B------:R-:W2:Y:S04]  /*1e610*/  LDL.LU R14, [R1+0x614] ;  /* 0x00061400010e7983 */ /* 0x000ea80000300800 */
[----:B------:R1:W-:Y:S04]  /*1e620*/  STS.U8 [R7+UR5+0xbd80], R0 ;  /* 0x00bd800007007988 */ /* 0x0003e80008000005 */
[----:B----4-:R4:W-:Y:S04]  /*1e630*/  STS.U8 [R7+UR5+0x4180], R15 ;  /* 0x0041800f07007988 */ /* 0x0109e80008000005 */
[----:B0-----:R-:W2:Y:S04]  /*1e640*/  LDL.LU R4, [R1+0x658] ;  /* 0x0006580001047983 */ /* 0x001ea80000300800 */
[----:B-1----:R-:W2:Y:S04]  /*1e650*/  LDL.LU R0, [R1+0x654] ;  /* 0x0006540001007983 */ /* 0x002ea80000300800 */
[----:B------:R0:W-:Y:S04]  /*1e660*/  STS.U8 [R7+UR5+0xc180], R20 ;  /* 0x00c1801407007988 */ /* 0x0001e80008000005 */
[----:B----4-:R-:W4:Y:S04]  /*1e670*/  LDL.LU R15, [R1+0x698] ;  /* 0x00069800010f7983 */ /* 0x010f280000300800 */
[----:B0-----:R-:W4:Y:S04]  /*1e680*/  LDL.LU R20, [R1+0x694] ;  /* 0x0006940001147983 */ /* 0x001f280000300800 */
[----:B------:R0:W-:Y:S04]  /*1e690*/  STS.U8 [R7+UR5+0x5180], R2 ;  /* 0x0051800207007988 */ /* 0x0001e80008000005 */
[----:B0-----:R-:W4:Y:S04]  /*1e6a0*/  LDL.LU R2, [R1+0x700] ;  /* 0x0007000001027983 */ /* 0x001f280000300800 */
        /* <DEDUP_REMOVED lines=12> */
[----:B---3--:R0:W-:Y:S04]  /*1e770*/  STS.U8 [R7+UR5+0x6180], R17 ;  /* 0x0061801107007988 */ /* 0x0081e80008000005 */
[----:B------:R1:W-:Y:S04]  /*1e780*/  STS.U8 [R7+UR5+0xe580], R18 ;  /* 0x00e5801207007988 */ /* 0x0003e80008000005 */
[----:B--2---:R2:W-:Y:S04]  /*1e790*/  STS.U8 [R7+UR5+0x6980], R19 ;  /* 0x0069801307007988 */ /* 0x0045e80008000005 */
[----:B0-----:R-:W3:Y:S04]  /*1e7a0*/  LDL.LU R17, [R1+0x6d4] ;  /* 0x0006d40001117983 */ /* 0x001ee80000300800 */
[----:B-1----:R-:W3:Y:S04]  /*1e7b0*/  LDL.LU R18, [R1+0x758] ;  /* 0x0007580001127983 */ /* 0x002ee80000300800 */
[----:B--2---:R-:W2:Y:S04]  /*1e7c0*/  LDL.LU R19, [R1+0x754] ;  /* 0x0007540001137983 */ /* 0x004ea80000300800 */
[----:B------:R-:W-:Y:S04]  /*1e7d0*/  STS.U8 [R7+UR5+0xe980], R14 ;  /* 0x00e9800e07007988 */ /* 0x000fe80008000005 */
[----:B------:R0:W-:Y:S04]  /*1e7e0*/  STS.U8 [R7+UR5+0x6d80], R4 ;  /* 0x006d800407007988 */ /* 0x0001e80008000005 */
[----:B------:R1:W-:Y:S04]  /*1e7f0*/  STS.U8 [R7+UR5+0xed80], R0 ;  /* 0x00ed800007007988 */ /* 0x0003e80008000005 */
[----:B0-----:R-:W2:Y:S04]  /*1e800*/  LDL.LU R4, [R1+0x788] ;  /* 0x0007880001047983 */ /* 0x001ea80000300800 */
[----:B------:R-:W2:Y:S04]  /*1e810*/  LDL.LU R14, [R1+0x784] ;  /* 0x00078400010e7983 */ /* 0x000ea80000300800 */
[----:B-1----:R-:W2:Y:S04]  /*1e820*/  LDL.LU R0, [R1+0xec] ;  /* 0x0000ec0001007983 */ /* 0x002ea80000300800 */
[----:B------:R-:W2:Y:S04]  /*1e830*/  LDL.LU R6, [R1+0xe8] ;  /* 0x0000e80001067983 */ /* 0x000ea80000300800 */
[----:B------:R-:W2:Y:S04]  /*1e840*/  LDL.LU R46, [R1+0xe4] ;  /* 0x0000e400012e7983 */ /* 0x000ea80000300800 */
[----:B------:R-:W2:Y:S04]  /*1e850*/  LDL.LU R5, [R1+0xe0] ;  /* 0x0000e00001057983 */ /* 0x000ea80000300800 */
[----:B------:R-:W2:Y:S04]  /*1e860*/  LDL.LU R47, [R1+0xdc] ;  /* 0x0000dc00012f7983 */ /* 0x000ea80000300800 */
[----:B------:R-:W2:Y:S04]  /*1e870*/  LDL.LU R48, [R1+0xd8] ;  /* 0x0000d80001307983 */ /* 0x000ea80000300800 */
[----:B----4-:R0:W-:Y:S04]  /*1e880*/  STS.U8 [R7+UR5+0xf180], R20 ;  /* 0x00f1801407007988 */ /* 0x0101e80008000005 */
[----:B------:R-:W4:Y:S04]  /*1e890*/  LDL.LU R49, [R1+0xd4] ;  /* 0x0000d40001317983 */ /* 0x000f280000300800 */
[----:B------:R1:W-:Y:S04]  /*1e8a0*/  STS.U8 [R7+UR5+0x7180], R15 ;  /* 0x0071800f07007988 */ /* 0x0003e80008000005 */
[----:B0-----:R-:W4:Y:S04]  /*1e8b0*/  LDL.LU R20, [R1+0xd0] ;  /* 0x0000d00001147983 */ /* 0x001f280000300800 */
[----:B------:R-:W4:Y:S04]  /*1e8c0*/  LDL.LU R50, [R1+0xcc] ;  /* 0x0000cc0001327983 */ /* 0x000f280000300800 */
[----:B------:R-:W4:Y:S04]  /*1e8d0*/  LDL.LU R51, [R1+0xc8] ;  /* 0x0000c80001337983 */ /* 0x000f280000300800 */
[----:B------:R-:W4:Y:S04]  /*1e8e0*/  LDL.LU R52, [R1+0xc4] ;  /* 0x0000c40001347983 */ /* 0x000f280000300800 */
[----:B------:R-:W4:Y:S04]  /*1e8f0*/  LDL.LU R53, [R1+0xc0] ;  /* 0x0000c00001357983 */ /* 0x000f280000300800 */
[----:B------:R-:W4:Y:S04]  /*1e900*/  LDL.LU R45, [R1+0xbc] ;  /* 0x0000bc00012d7983 */ /* 0x000f280000300800 */
[----:B------:R-:W4:Y:S04]  /*1e910*/  LDL.LU R26, [R1+0xb8] ;  /* 0x0000b800011a7983 */ /* 0x000f280000300800 */
[----:B------:R0:W-:Y:S04]  /*1e920*/  STS.U8 [R7+UR5+0x7580], R2 ;  /* 0x0075800207007988 */ /* 0x0001e80008000005 */
[----:B-1----:R-:W4:Y:S04]  /*1e930*/  LDL.LU R15, [R1+0xb4] ;  /* 0x0000b400010f7983 */ /* 0x002f280000300800 */
[----:B0-----:R-:W4:Y:S04]  /*1e940*/  LDL.LU R2, [R1+0xb0] ;  /* 0x0000b00001027983 */ /* 0x001f280000300800 */
[----:B------:R0:W-:Y:S04]  /*1e950*/  STS.U8 [R7+UR5+0xe180], R9 ;  /* 0x00e1800907007988 */ /* 0x0001e80008000005 */
[----:B------:R-:W-:Y:S04]  /*1e960*/  STS.U8 [R7+UR5+0x6580], R10 ;  /* 0x0065800a07007988 */ /* 0x000fe80008000005 */
[----:B------:R1:W-:Y:S04]  /*1e970*/  STS.U8 [R7+UR5+0xdd80], R8 ;  /* 0x00dd800807007988 */ /* 0x0003e80008000005 */
[----:B0-----:R-:W4:Y:S01]  /*1e980*/  LDL.LU R9, [R1+0x194] ;  /* 0x0001940001097983 */ /* 0x001f220000300800 */
[----:B-1----:R-:W-:-:S03]  /*1e990*/  LOP3.LUT R8, R44, 0x40, RZ, 0x3c, !PT ;  /* 0x000000402c087812 */ /* 0x002fc600078e3cff */
[----:B---3--:R0:W-:Y:S04]  /*1e9a0*/  STS.U8 [R7+UR5+0xf580], R17 ;  /* 0x00f5801107007988 */ /* 0x0081e80008000005 */
[----:B------:R1:W-:Y:S04]  /*1e9b0*/  STS.U8 [R7+UR5+0x7980], R18 ;  /* 0x0079801207007988 */ /* 0x0003e80008000005 */
[----:B--2---:R2:W-:Y:S04]  /*1e9c0*/  STS.U8 [R7+UR5+0xf980], R19 ;  /* 0x00f9801307007988 */ /* 0x0045e80008000005 */
[----:B0-----:R-:W3:Y:S04]  /*1e9d0*/  LDL.LU R17, [R1+0x190] ;  /* 0x0001900001117983 */ /* 0x001ee80000300800 */
[----:B-1----:R-:W3:Y:S04]  /*1e9e0*/  LDL.LU R18, [R1+0x1f8] ;  /* 0x0001f80001127983 */ /* 0x002ee80000300800 */
[----:B------:R-:W3:Y:S04]  /*1e9f0*/  LDL.LU R10, [R1+0x1f4] ;  /* 0x0001f400010a7983 */ /* 0x000ee80000300800 */
[----:B--2---:R-:W2:Y:S04]  /*1ea00*/  LDL.LU R19, [R1+0x230] ;  /* 0x0002300001137983 */ /* 0x004ea80000300800 */
[----:B------:R0:W-:Y:S04]  /*1ea10*/  STS.U8 [R7+UR5+0x7d80], R4 ;  /* 0x007d800407007988 */ /* 0x0001e80008000005 */
[----:B------:R1:W-:Y:S04]  /*1ea20*/  STS.U8 [R7+UR5+0xfd80], R14 ;  /* 0x00fd800e07007988 */ /* 0x0003e80008000005 */
[----:B------:R1:W-:Y:S04]  /*1ea30*/  STS.U8 [R8+UR5+0x200], R0 ;  /* 0x0002000008007988 */ /* 0x0003e80008000005 */
[----:B0-----:R-:W2:Y:S04]  /*1ea40*/  LDL.LU R4, [R1+0x22c] ;  /* 0x00022c0001047983 */ /* 0x001ea80000300800 */
[----:B-1----:R-:W2:Y:S04]  /*1ea50*/  LDL.LU R14, [R1+0x260] ;  /* 0x00026000010e7983 */ /* 0x002ea80000300800 */
[----:B------:R-:W2:Y:S04]  /*1ea60*/  LDL.LU R0, [R1+0x25c] ;  /* 0x00025c0001007983 */ /* 0x000ea80000300800 */
[----:B----4-:R0:W-:Y:S04]  /*1ea70*/  STS.U8 [R8+UR5+0x8e00], R20 ;  /* 0x008e001408007988 */ /* 0x0101e80008000005 */
[----:B------:R1:W-:Y:S04]  /*1ea80*/  STS.U8 [R8+UR5+0x1e00], R15 ;  /* 0x001e000f08007988 */ /* 0x0003e80008000005 */
[----:B0-----:R-:W4:Y:S04]  /*1ea90*/  LDL.LU R20, [R1+0x290] ;  /* 0x0002900001147983 */ /* 0x001f280000300800 */
[----:B------:R0:W-:Y:S04]  /*1eaa0*/  STS.U8 [R8+UR5+0x9e00], R2 ;  /* 0x009e000208007988 */ /* 0x0001e80008000005 */
[----:B-1----:R-:W4:Y:S04]  /*1eab0*/  LDL.LU R15, [R1+0x28c] ;  /* 0x00028c00010f7983 */ /* 0x002f280000300800 */
        /* <DEDUP_REMOVED lines=17> */
[----:B------:R3:W-:Y:S04]  /*1ebd0*/  STS.U8 [R8+UR5+0xa600], R10 ;  /* 0x00a6000a08007988 */ /* 0x0007e80008000005 */
[----:B0-----:R-:W4:Y:S04]  /*1ebe0*/  LDL.LU R17, [R1+0x2d8] ;  /* 0x0002d80001117983 */ /* 0x001f280000300800 */
[----:B-1----:R-:W4:Y:S04]  /*1ebf0*/  LDL.LU R18, [R1+0x31c] ;  /* 0x00031c0001127983 */ /* 0x002f280000300800 */
[----:B--2---:R-:W2:Y:S04]  /*1ec00*/  LDL.LU R19, [R1+0x318] ;  /* 0x0003180001137983 */ /* 0x004ea80000300800 */
[----:B---3--:R-:W3:Y:S04]  /*1ec10*/  LDL.LU R10, [R1+0x35c] ;  /* 0x00035c00010a7983 */ /* 0x008ee80000300800 */
[----:B------:R0:W-:Y:S04]  /*1ec20*/  STS.U8 [R8+UR5+0xaa00], R4 ;  /* 0x00aa000408007988 */ /* 0x0001e80008000005 */
[----:B------:R1:W-:Y:S04]  /*1ec30*/  STS.U8 [R8+UR5+0xae00], R0 ;  /* 0x00ae000008007988 */ /* 0x0003e80008000005 */
[----:B0-----:R-:W3:Y:S04]  /*1ec40*/  LDL.LU R4, [R1+0x358] ;  /* 0x0003580001047983 */ /* 0x001ee80000300800 */
[----:B------:R-:W3:Y:S04]  /*1ec50*/  LDL.LU R6, [R1+0x3a0] ;  /* 0x0003a00001067983 */ /* 0x000ee80000300800 */
[----:B------:R-:W3:Y:S04]  /*1ec60*/  LDL.LU R46, [R1+0x39c] ;  /* 0x00039c00012e7983 */ /* 0x000ee80000300800 */
        /* <DEDUP_REMOVED lines=9> */
[----:B------:R-:W3:Y:S04]  /*1ed00*/  LDL.LU R45, [R1+0x4dc] ;  /* 0x0004dc00012d7983 */ /* 0x000ee80000300800 */
[----:B------:R0:W-:Y:S04]  /*1ed10*/  STS.U8 [R8+UR5+0x2e00], R14 ;  /* 0x002e000e08007988 */ /* 0x0001e80008000005 */
[----:B------:R-:W3:Y:S04]  /*1ed20*/  LDL.LU R26, [R1+0x520] ;  /* 0x00052000011a7983 */ /* 0x000ee80000300800 */
[----:B----4-:R1:W-:Y:S04]  /*1ed30*/  STS.U8 [R8+UR5+0x3200], R20 ;  /* 0x0032001408007988 */ /* 0x0103e80008000005 */
[----:B0-----:R-:W4:Y:S04]  /*1ed40*/  LDL.LU R14, [R1+0x51c] ;  /* 0x00051c00010e7983 */ /* 0x001f280000300800 */
[----:B-1----:R-:W4:Y:S04]  /*1ed50*/  LDL.LU R20, [R1+0x560] ;  /* 0x0005600001147983 */ /* 0x002f280000300800 */
[----:B------:R0:W-:Y:S04]  /*1ed60*/  STS.U8 [R8+UR5+0x3600], R2 ;  /* 0x0036000208007988 */ /* 0x0001e80008000005 */
[----:B------:R-:W4:Y:S04]  /*1ed70*/  LDL.LU R9, [R1+0x55c] ;  /* 0x00055c0001097983 */ /* 0x000f280000300800 */
[----:B0-----:R-:W4:Y:S04]  /*1ed80*/  LDL.LU R2, [R1+0x5a0] ;  /* 0x0005a00001027983 */ /* 0x001f280000300800 */
[----:B------:R0:W-:Y:S04]  /*1ed90*/  STS.U8 [R8+UR5+0xb200], R15 ;  /* 0x00b2000f08007988 */ /* 0x0001e80008000005 */
[----:B0-----:R-:W4:Y:S04]  /*1eda0*/  LDL.LU R15, [R1+0x59c] ;  /* 0x00059c00010f7983 */ /* 0x001f280000300800 */
[----:B------:R0:W-:Y:S04]  /*1edb0*/  STS.U8 [R8+UR5+0xb600], R17 ;  /* 0x00b6001108007988 */ /* 0x0001e80008000005 */
[----:B------:R1:W-:Y:S04]  /*1edc0*/  STS.U8 [R8+UR5+0x3a00], R18 ;  /* 0x003a001208007988 */ /* 0x0003e80008000005 */
[----:B--2---:R2:W-:Y:S04]  /*1edd0*/  STS.U8 [R8+UR5+0xba00], R19 ;  /* 0x00ba001308007988 */ /* 0x0045e80008000005 */
[----:B---3--:R3:W-:Y:S04]  /*1ede0*/  STS.U8 [R8+UR5+0x3e00], R10 ;  /* 0x003e000a08007988 */ /* 0x0087e80008000005 */
[----:B0-----:R-:W4:Y:S04]  /*1edf0*/  LDL.LU R17, [R1+0x5e0] ;  /* 0x0005e00001117983 */ /* 0x001f280000300800 */
[----:B-1----:R-:W4:Y:S04]  /*1ee00*/  LDL.LU R18, [R1+0x5dc] ;  /* 0x0005dc0001127983 */ /* 0x002f280000300800 */
[----:B--2---:R-:W2:Y:S04]  /*1ee10*/  LDL.LU R19, [R1+0x620] ;  /* 0x0006200001137983 */ /* 0x004ea80000300800 */
[----:B---3--:R-:W3:Y:S04]  /*1ee20*/  LDL.LU R10, [R1+0x61c] ;  /* 0x00061c00010a7983 */ /* 0x008ee80000300800 */
[----:B------:R0:W-:Y:S04]  /*1ee30*/  STS.U8 [R8+UR5+0xbe00], R4 ;  /* 0x00be000408007988 */ /* 0x0001e80008000005 */
[----:B0-----:R-:W3:Y:S04]  /*1ee40*/  LDL.LU R4, [R1+0x660] ;  /* 0x0006600001047983 */ /* 0x001ee80000300800 */
[----:B------:R0:W-:Y:S04]  /*1ee50*/  STS.U8 [R8+UR5+0x4e00], R0 ;  /* 0x004e000008007988 */ /* 0x0001e80008000005 */
[----:B0-----:R-:W3:Y:S04]  /*1ee60*/  LDL.LU R0, [R1+0x65c] ;  /* 0x00065c0001007983 */ /* 0x001ee80000300800 */
[----:B----4-:R0:W-:Y:S04]  /*1ee70*/  STS.U8 [R8+UR5+0xda00], R14 ;  /* 0x00da000e08007988 */ /* 0x0101e80008000005 */
[----:B------:R1:W-:Y:S04]  /*1ee80*/  STS.U8 [R8+UR5+0x5e00], R20 ;  /* 0x005e001408007988 */ /* 0x0003e80008000005 */
[----:B0-----:R-:W4:Y:S04]  /*1ee90*/  LDL.LU R14, [R1+0x6a0] ;  /* 0x0006a000010e7983 */ /* 0x001f280000300800 */
[----:B-1----:R-:W4:Y:S04]  /*1eea0*/  LDL.LU R20, [R1+0x69c] ;  /* 0x00069c0001147983 */ /* 0x002f280000300800 */
[----:B------:R0:W-:Y:S04]  /*1eeb0*/  STS.U8 [R8+UR5+0x6200], R2 ;  /* 0x0062000208007988 */ /* 0x0001e80008000005 */
[----:B0-----:R-:W4:Y:S04]  /*1eec0*/  LDL.LU R2, [R1+0x730] ;  /* 0x0007300001027983 */ /* 0x001f280000300800 */
[----:B------:R0:W-:Y:S04]  /*1eed0*/  STS.U8 [R8+UR5+0xe200], R15 ;  /* 0x00e2000f08007988 */ /* 0x0001e80008000005 */
[----:B------:R-:W-:Y:S04]  /*1eee0*/  STS.U8 [R8+UR5+0x4200], R6 ;  /* 0x0042000608007988 */ /* 0x000fe80008000005 */
[----:B------:R-:W-:Y:S04]  /*1eef0*/  STS.U8 [R8+UR5+0xc200], R46 ;  /* 0x00c2002e08007988 */ /* 0x000fe80008000005 */
[----:B------:R-:W-:Y:S04]  /*1ef00*/  STS.U8 [R8+UR5+0x4600], R5 ;  /* 0x0046000508007988 */ /* 0x000fe80008000005 */
[----:B------:R-:W-:Y:S04]  /*1ef10*/  STS.U8 [R8+UR5+0xc600], R47 ;  /* 0x00c6002f08007988 */ /* 0x000fe80008000005 */
        /* <DEDUP_REMOVED lines=9> */
[----:B------:R0:W-:Y:S04]  /*1efb0*/  STS.U8 [R8+UR5+0x6600], R17 ;  /* 0x0066001108007988 */ /* 0x0001e80008000005 */
[----:B------:R1:W-:Y:S04]  /*1efc0*/  STS.U8 [R8+UR5+0xe600], R18 ;  /* 0x00e6001208007988 */ /* 0x0003e80008000005 */
[----:B--2---:R2:W-:Y:S04]  /*1efd0*/  STS.U8 [R8+UR5+0x6a00], R19 ;  /* 0x006a001308007988 */ /* 0x0045e80008000005 */
[----:B0-----:R-:W4:Y:S04]  /*1efe0*/  LDL.LU R17, [R1+0x760] ;  /* 0x0007600001117983 */ /* 0x001f280000300800 */
[----:B-1----:R-:W4:Y:S04]  /*1eff0*/  LDL.LU R18, [R1+0x75c] ;  /* 0x00075c0001127983 */ /* 0x002f280000300800 */
[----:B--2---:R-:W2:Y:S04]  /*1f000*/  LDL.LU R19, [R1+0x790] ;  /* 0x0007900001137983 */ /* 0x004ea80000300800 */
[----:B------:R-:W2:Y:S04]  /*1f010*/  LDL.LU R6, [R1+0x78c] ;  /* 0x00078c0001067983 */ /* 0x000ea80000300800 */
[----:B------:R-:W2:Y:S04]  /*1f020*/  LDL.LU R46, [R1+0x124] ;  /* 0x00012400012e7983 */ /* 0x000ea80000300800 */
[----:B------:R-:W2:Y:S04]  /*1f030*/  LDL.LU R5, [R1+0x120] ;  /* 0x0001200001057983 */ /* 0x000ea80000300800 */
[----:B------:R-:W2:Y:S04]  /*1f040*/  LDL.LU R47, [R1+0x11c] ;  /* 0x00011c00012f7983 */ /* 0x000ea80000300800 */
[----:B------:R-:W2:Y:S04]  /*1f050*/  LDL.LU R48, [R1+0x118] ;  /* 0x0001180001307983 */ /* 0x000ea80000300800 */
[----:B---3--:R0:W-:Y:S04]  /*1f060*/  STS.U8 [R8+UR5+0x6e00], R4 ;  /* 0x006e000408007988 */ /* 0x0081e80008000005 */
[----:B------:R-:W3:Y:S04]  /*1f070*/  LDL.LU R49, [R1+0x114] ;  /* 0x0001140001317983 */ /* 0x000ee80000300800 */
        /* <DEDUP_REMOVED lines=8> */
[----:B------:R0:W-:Y:S04]  /*1f100*/  STS.U8 [R8+UR5+0xee00], R0 ;  /* 0x00ee000008007988 */ /* 0x0001e80008000005 */
[----:B-1----:R-:W3:Y:S04]  /*1f110*/  LDL.LU R10, [R1+0xf4] ;  /* 0x0000f400010a7983 */ /* 0x002ee80000300800 */
[----:B----4-:R1:W-:Y:S04]  /*1f120*/  STS.U8 [R8+UR5+0x7200], R14 ;  /* 0x0072000e08007988 */ /* 0x0103e80008000005 */
[----:B------:R4:W-:Y:S04]  /*1f130*/  STS.U8 [R8+UR5+0xf200], R20 ;  /* 0x00f2001408007988 */ /* 0x0009e80008000005 */
[----:B0-----:R-:W3:Y:S04]  /*1f140*/  LDL.LU R0, [R1+0xf0] ;  /* 0x0000f00001007983 */ /* 0x001ee80000300800 */
[----:B-1----:R-:W3:Y:S04]  /*1f150*/  LDL.LU R14, [R1+0x164] ;  /* 0x00016400010e7983 */ /* 0x002ee80000300800 */
[----:B----4-:R-:W4:Y:S04]  /*1f160*/  LDL.LU R20, [R1+0x160] ;  /* 0x0001600001147983 */ /* 0x010f280000300800 */
[----:B------:R0:W-:Y:S04]  /*1f170*/  STS.U8 [R8+UR5+0x7600], R2 ;  /* 0x0076000208007988 */ /* 0x0001e80008000005 */
[----:B0-----:R-:W4:Y:S04]  /*1f180*/  LDL.LU R2, [R1+0x1cc] ;  /* 0x0001cc0001027983 */ /* 0x001f280000300800 */
[----:B------:R0:W-:Y:S04]  /*1f190*/  STS.U8 [R8+UR5+0xf600], R15 ;  /* 0x00f6000f08007988 */ /* 0x0001e80008000005 */
[----:B------:R1:W-:Y:S04]  /*1f1a0*/  STS.U8 [R8+UR5+0xde00], R9 ;  /* 0x00de000908007988 */ /* 0x0003e80008000005 */
[----:B0-----:R-:W4:Y:S01]  /*1f1b0*/  LDL.LU R15, [R1+0x198] ;  /* 0x00019800010f7983 */ /* 0x001f220000300800 */
[----:B-1----:R-:W-:-:S03]  /*1f1c0*/  LOP3.LUT R9, R44, 0x50, RZ, 0x3c, !PT ;  /* 0x000000502c097812 */ /* 0x002fc600078e3cff */
[----:B------:R0:W-:Y:S04]  /*1f1d0*/  STS.U8 [R8+UR5+0x7a00], R17 ;  /* 0x007a001108007988 */ /* 0x0001e80008000005 */
[----:B------:R1:W-:Y:S04]  /*1f1e0*/  STS.U8 [R8+UR5+0xfa00], R18 ;  /* 0x00fa001208007988 */ /* 0x0003e80008000005 */
[----:B--2---:R2:W-:Y:S04]  /*1f1f0*/  STS.U8 [R8+UR5+0x7e00], R19 ;  /* 0x007e001308007988 */ /* 0x0045e80008000005 */
[----:B0-----:R-:W4:Y:S04]  /*1f200*/  LDL.LU R17, [R1+0x200] ;  /* 0x0002000001117983 */ /* 0x001f280000300800 */
[----:B-1----:R-:W4:Y:S04]  /*1f210*/  LDL.LU R18, [R1+0x1fc] ;  /* 0x0001fc0001127983 */ /* 0x002f280000300800 */
[----:B--2---:R-:W2:Y:S04]  /*1f220*/  LDL.LU R19, [R1+0x238] ;  /* 0x0002380001137983 */ /* 0x004ea80000300800 */
[----:B------:R-:W-:Y:S04]  /*1f230*/  STS.U8 [R8+UR5+0xfe00], R6 ;  /* 0x00fe000608007988 */ /* 0x000fe80008000005 */
[----:B---3--:R0:W-:Y:S04]  /*1f240*/  STS.U8 [R9+UR5+0x8a80], R4 ;  /* 0x008a800409007988 */ /* 0x0081e80008000005 */
[----:B------:R1:W-:Y:S04]  /*1f250*/  STS.U8 [R9+UR5+0x1a80], R10 ;  /* 0x001a800a09007988 */ /* 0x0003e80008000005 */
[----:B0-----:R-:W3:Y:S04]  /*1f260*/  LDL.LU R4, [R1+0x234] ;  /* 0x0002340001047983 */ /* 0x001ee80000300800 */
[----:B------:R0:W-:Y:S04]  /*1f270*/  STS.U8 [R9+UR5+0x9a80], R0 ;  /* 0x009a800009007988 */ /* 0x0001e80008000005 */
[----:B-1----:R-:W3:Y:S04]  /*1f280*/  LDL.LU R10, [R1+0x268] ;  /* 0x00026800010a7983 */ /* 0x002ee80000300800 */
[----:B----4-:R1:W-:Y:S04]  /*1f290*/  STS.U8 [R9+UR5+0x9e80], R20 ;  /* 0x009e801409007988 */ /* 0x0103e80008000005 */
[----:B0-----:R-:W4:Y:S04]  /*1f2a0*/  LDL.LU R0, [R1+0x264] ;  /* 0x0002640001007983 */ /* 0x001f280000300800 */
[----:B-1----:R-:W4:Y:S04]  /*1f2b0*/  LDL.LU R20, [R1+0x2a0] ;  /* 0x0002a00001147983 */ /* 0x002f280000300800 */
[----:B------:R0:W-:Y:S04]  /*1f2c0*/  STS.U8 [R9+UR5+0x2280], R2 ;  /* 0x0022800209007988 */ /* 0x0001e80008000005 */
[----:B------:R-:W4:Y:S04]  /*1f2d0*/  LDL.LU R7, [R1+0x294] ;  /* 0x0002940001077983 */ /* 0x000f280000300800 */
[----:B0-----:R-:W4:Y:S04]  /*1f2e0*/  LDL.LU R2, [R1+0x2e4] ;  /* 0x0002e40001027983 */ /* 0x001f280000300800 */
[----:B------:R0:W-:Y:S04]  /*1f2f0*/  STS.U8 [R9+UR5+0x1e80], R14 ;  /* 0x001e800e09007988 */ /* 0x0001e80008000005 */
[----:B------:R1:W-:Y:S04]  /*1f300*/  STS.U8 [R9+UR5+0xa280], R15 ;  /* 0x00a2800f09007988 */ /* 0x0003e80008000005 */
[----:B------:R-:W-:Y:S04]  /*1f310*/  STS.U8 [R9+UR5+0x280], R46 ;  /* 0x0002802e09007988 */ /* 0x000fe80008000005 */
[----:B------:R-:W-:Y:S04]  /*1f320*/  STS.U8 [R9+UR5+0x8280], R5 ;  /* 0x0082800509007988 */ /* 0x000fe80008000005 */
[----:B------:R-:W-:Y:S04]  /*1f330*/  STS.U8 [R9+UR5+0x680], R47 ;  /* 0x0006802f09007988 */ /* 0x000fe80008000005 */
[----:B0-----:R-:W4:Y:S04]  /*1f340*/  LDL.LU R14, [R1+0x2e0] ;  /* 0x0002e000010e7983 */ /* 0x001f280000300800 */
[----:B-1----:R-:W4:Y:S04]  /*1f350*/  LDL.LU R15, [R1+0x324] ;  /* 0x00032400010f7983 */ /* 0x002f280000300800 */
        /* <DEDUP_REMOVED lines=9> */
[----:B--2---:R1:W-:Y:S04]  /*1f3f0*/  STS.U8 [R9+UR5+0x2a80], R19 ;  /* 0x002a801309007988 */ /* 0x0043e80008000005 */
[----:B0-----:R-:W2:Y:S04]  /*1f400*/  LDL.LU R17, [R1+0x320] ;  /* 0x0003200001117983 */ /* 0x001ea80000300800 */
[----:B------:R-:W2:Y:S04]  /*1f410*/  LDL.LU R6, [R1+0x364] ;  /* 0x0003640001067983 */ /* 0x000ea80000300800 */
[----:B------:R-:W2:Y:S04]  /*1f420*/  LDL.LU R46, [R1+0x360] ;  /* 0x00036000012e7983 */ /* 0x000ea80000300800 */
[----:B------:R-:W2:Y:S04]  /*1f430*/  LDL.LU R5, [R1+0x3a8] ;  /* 0x0003a80001057983 */ /* 0x000ea80000300800 */
[----:B------:R-:W2:Y:S04]  /*1f440*/  LDL.LU R47, [R1+0x3a4] ;  /* 0x0003a400012f7983 */ /* 0x000ea80000300800 */
[----:B------:R-:W2:Y:S04]  /*1f450*/  LDL.LU R48, [R1+0x3e8] ;  /* 0x0003e80001307983 */ /* 0x000ea80000300800 */
[----:B------:R-:W2:Y:S04]  /*1f460*/  LDL.LU R49, [R1+0x3e4] ;  /* 0x0003e40001317983 */ /* 0x000ea80000300800 */
[----:B-1----:R-:W2:Y:S04]  /*1f470*/  LDL.LU R19, [R1+0x428] ;  /* 0x0004280001137983 */ /* 0x002ea80000300800 */
[----:B------:R-:W2:Y:S04]  /*1f480*/  LDL.LU R50, [R1+0x424] ;  /* 0x0004240001327983 */ /* 0x000ea80000300800 */
[----:B------:R-:W2:Y:S04]  /*1f490*/  LDL.LU R51, [R1+0x468] ;  /* 0x0004680001337983 */ /* 0x000ea80000300800 */
[----:B------:R-:W2:Y:S04]  /*1f4a0*/  LDL.LU R52, [R1+0x464] ;  /* 0x0004640001347983 */ /* 0x000ea80000300800 */
[----:B------:R-:W2:Y:S04]  /*1f4b0*/  LDL.LU R53, [R1+0x4a8] ;  /* 0x0004a80001357983 */ /* 0x000ea80000300800 */
[----:B------:R-:W2:Y:S04]  /*1f4c0*/  LDL.LU R45, [R1+0x4a4] ;  /* 0x0004a400012d7983 */ /* 0x000ea80000300800 */
[----:B------:R0:W-:Y:S04]  /*1f4d0*/  STS.U8 [R9+UR5+0xa680], R18 ;  /* 0x00a6801209007988 */ /* 0x0001e80008000005 */
[----:B------:R-:W2:Y:S04]  /*1f4e0*/  LDL.LU R26, [R1+0x4e8] ;  /* 0x0004e800011a7983 */ /* 0x000ea80000300800 */
[----:B---3--:R1:W-:Y:S04]  /*1f4f0*/  STS.U8 [R9+UR5+0xaa80], R4 ;  /* 0x00aa800409007988 */ /* 0x0083e80008000005 */
[----:B------:R3:W-:Y:S04]  /*1f500*/  STS.U8 [R9+UR5+0x2e80], R10 ;  /* 0x002e800a09007988 */ /* 0x0007e80008000005 */
[----:B0-----:R-:W2:Y:S04]  /*1f510*/  LDL.LU R18, [R1+0x4e4] ;  /* 0x0004e40001127983 */ /* 0x001ea80000300800 */
[----:B-1----:R-:W2:Y:S04]  /*1f520*/  LDL.LU R4, [R1+0x528] ;  /* 0x0005280001047983 */ /* 0x002ea80000300800 */
[----:B----4-:R0:W-:Y:S04]  /*1f530*/  STS.U8 [R9+UR5+0xae80], R0 ;  /* 0x00ae800009007988 */ /* 0x0101e80008000005 */
[----:B---3--:R-:W3:Y:S04]  /*1f540*/  LDL.LU R10, [R1+0x524] ;  /* 0x00052400010a7983 */ /* 0x008ee80000300800 */
[----:B------:R1:W-:Y:S04]  /*1f550*/  STS.U8 [R9+UR5+0x3280], R20 ;  /* 0x0032801409007988 */ /* 0x0003e80008000005 */
[----:B0-----:R-:W4:Y:S04]  /*1f560*/  LDL.LU R0, [R1+0x568] ;  /* 0x0005680001007983 */ /* 0x001f280000300800 */
[----:B-1----:R-:W3:Y:S04]  /*1f570*/  LDL.LU R20, [R1+0x564] ;  /* 0x0005640001147983 */ /* 0x002ee80000300800 */
[----:B------:R0:W-:Y:S04]  /*1f580*/  STS.U8 [R9+UR5+0x3680], R2 ;  /* 0x0036800209007988 */ /* 0x0001e80008000005 */
[----:B0-----:R-:W3:Y:S04]  /*1f590*/  LDL.LU R2, [R1+0x5a8] ;  /* 0x0005a80001027983 */ /* 0x001ee80000300800 */
[----:B------:R0:W-:Y:S04]  /*1f5a0*/  STS.U8 [R9+UR5+0xb680], R14 ;  /* 0x00b6800e09007988 */ /* 0x0001e80008000005 */
[----:B------:R1:W-:Y:S04]  /*1f5b0*/  STS.U8 [R9+UR5+0x3a80], R15 ;  /* 0x003a800f09007988 */ /* 0x0003e80008000005 */
[----:B0-----:R-:W3:Y:S04]  /*1f5c0*/  LDL.LU R14, [R1+0x5a4] ;  /* 0x0005a400010e7983 */ /* 0x001ee80000300800 */
[----:B-1----:R-:W3:Y:S04]  /*1f5d0*/  LDL.LU R15, [R1+0x5e8] ;  /* 0x0005e800010f7983 */ /* 0x002ee80000300800 */
[----:B------:R-:W-:Y:S04]  /*1f5e0*/  STS.U8 [R9+UR5+0xb280], R7 ;  /* 0x00b2800709007988 */ /* 0x000fe80008000005 */
[----:B--2---:R0:W-:Y:S04]  /*1f5f0*/  STS.U8 [R9+UR5+0xba80], R17 ;  /* 0x00ba801109007988 */ /* 0x0041e80008000005 */
[----:B------:R1:W-:Y:S04]  /*1f600*/  STS.U8 [R9+UR5+0x4a80], R19 ;  /* 0x004a801309007988 */ /* 0x0003e80008000005 */
[----:B0-----:R-:W2:Y:S04]  /*1f610*/  LDL.LU R17, [R1+0x5e4] ;  /* 0x0005e40001117983 */ /* 0x001ea80000300800 */
[----:B-1----:R-:W2:Y:S04]  /*1f620*/  LDL.LU R19, [R1+0x628] ;  /* 0x0006280001137983 */ /* 0x002ea80000300800 */
[----:B------:R0:W-:Y:S04]  /*1f630*/  STS.U8 [R9+UR5+0xd680], R18 ;  /* 0x00d6801209007988 */ /* 0x0001e80008000005 */
[----:B------:R1:W-:Y:S04]  /*1f640*/  STS.U8 [R9+UR5+0x5a80], R4 ;  /* 0x005a800409007988 */ /* 0x0003e80008000005 */
[----:B0-----:R-:W2:Y:S04]  /*1f650*/  LDL.LU R18, [R1+0x624] ;  /* 0x0006240001127983 */ /* 0x001ea80000300800 */
[----:B-1----:R-:W2:Y:S04]  /*1f660*/  LDL.LU R4, [R1+0x668] ;  /* 0x0006680001047983 */ /* 0x002ea80000300800 */
[----:B----4-:R0:W-:Y:S04]  /*1f670*/  STS.U8 [R9+UR5+0x5e80], R0 ;  /* 0x005e800009007988 */ /* 0x0101e80008000005 */
[----:B---3--:R1:W-:Y:S04]  /*1f680*/  STS.U8 [R9+UR5+0xde80], R20 ;  /* 0x00de801409007988 */ /* 0x0083e80008000005 */
[----:B0-----:R-:W3:Y:S04]  /*1f690*/  LDL.LU R0, [R1+0x664] ;  /* 0x0006640001007983 */ /* 0x001ee80000300800 */
[----:B------:R-:W4:Y:S04]  /*1f6a0*/  LDL.LU R7, [R1+0x6a8] ;  /* 0x0006a80001077983 */ /* 0x000f280000300800 */
[----:B-1----:R-:W4:Y:S04]  /*1f6b0*/  LDL.LU R20, [R1+0x6a4] ;  /* 0x0006a40001147983 */ /* 0x002f280000300800 */
[----:B------:R0:W-:Y:S04]  /*1f6c0*/  STS.U8 [R9+UR5+0x6280], R2 ;  /* 0x0062800209007988 */ /* 0x0001e80008000005 */
[----:B0-----:R-:W4:Y:S04]  /*1f6d0*/  LDL.LU R2, [R1+0x738] ;  /* 0x0007380001027983 */ /* 0x001f280000300800 */
        /* <DEDUP_REMOVED lines=27> */
[----:B0-----:R-:W4:Y:S04]  /*1f890*/  LDL.LU R26, [R1+0x140] ;  /* 0x00014000011a7983 */ /* 0x001f280000300800 */
[----:B-1----:R-:W4:Y:S04]  /*1f8a0*/  LDL.LU R14, [R1+0x13c] ;  /* 0x00013c00010e7983 */ /* 0x002f280000300800 */
[----:B------:R-:W4:Y:S04]  /*1f8b0*/  LDL.LU R15, [R1+0x138] ;  /* 0x00013800010f7983 */ /* 0x000f280000300800 */
        /* <DEDUP_REMOVED lines=8> */
[----:B---3--:R0:W-:Y:S04]  /*1f940*/  STS.U8 [R9+UR5+0xee80], R0 ;  /* 0x00ee800009007988 */ /* 0x0081e80008000005 */
[----:B----4-:R1:W-:Y:S04]  /*1f950*/  STS.U8 [R9+UR5+0xf280], R20 ;  /* 0x00f2801409007988 */ /* 0x0103e80008000005 */
[----:B0-----:R-:W3:Y:S04]  /*1f960*/  LDL.LU R0, [R1+0x16c] ;  /* 0x00016c0001007983 */ /* 0x001ee80000300800 */
[----:B-1----:R-:W4:Y:S04]  /*1f970*/  LDL.LU R20, [R1+0x168] ;  /* 0x0001680001147983 */ /* 0x002f280000300800 */
[----:B------:R0:W-:Y:S04]  /*1f980*/  STS.U8 [R9+UR5+0x7680], R2 ;  /* 0x0076800209007988 */ /* 0x0001e80008000005 */
[----:B0-----:R-:W4:Y:S04]  /*1f990*/  LDL.LU R2, [R1+0x1d4] ;  /* 0x0001d40001027983 */ /* 0x001f280000300800 */
[----:B------:R0:W-:Y:S04]  /*1f9a0*/  STS.U8 [R9+UR5+0x7a80], R10 ;  /* 0x007a800a09007988 */ /* 0x0001e80008000005 */
[----:B------:R-:W-:Y:S04]  /*1f9b0*/  STS.U8 [R9+UR5+0x7280], R7 ;  /* 0x0072800709007988 */ /* 0x000fe80008000005 */
[----:B------:R-:W-:Y:S04]  /*1f9c0*/  STS.U8 [R9+UR5+0xf680], R6 ;  /* 0x00f6800609007988 */ /* 0x000fe80008000005 */
[----:B------:R-:W-:Y:S04]  /*1f9d0*/  STS.U8 [R9+UR5+0xfa80], R46 ;  /* 0x00fa802e09007988 */ /* 0x000fe80008000005 */
[----:B------:R1:W-:Y:S04]  /*1f9e0*/  STS.U8 [R9+UR5+0x7e80], R5 ;  /* 0x007e800509007988 */ /* 0x0003e80008000005 */
[----:B------:R-:W-:Y:S01]  /*1f9f0*/  STS.U8 [R9+UR5+0xfe80], R47 ;  /* 0x00fe802f09007988 */ /* 0x000fe20008000005 */
[----:B0-----:R-:W-:Y:S01]  /*1fa00*/  LOP3.LUT R10, R44, 0x60, RZ, 0x3c, !PT ;  /* 0x000000602c0a7812 */ /* 0x001fe200078e3cff */
[----:B------:R-:W-:Y:S01]  /*1fa10*/  IMAD R23, R23, UR10, RZ ;  /* 0x0000000a17177c24 */ /* 0x000fe2000f8e02ff */
[----:B------:R-:W-:-:S02]  /*1fa20*/  PRMT R43, RZ, 0x7610, R43 ;  /* 0x00007610ff2b7816 */ /* 0x000fc4000000002b */
[----:B------:R-:W-:Y:S02]  /*1fa30*/  PRMT R36, RZ, 0x7610, R36 ;  /* 0x00007610ff247816 */ /* 0x000fe40000000024 */
[----:B------:R-:W-:Y:S01]  /*1fa40*/  PRMT R42, RZ, 0x7610, R42 ;  /* 0x00007610ff2a7816 */ /* 0x000fe2000000002a */
[----:B------:R-:W-:Y:S04]  /*1fa50*/  STS.U8 [R10+UR5+0x300], R48 ;  /* 0x000300300a007988 */ /* 0x000fe80008000005 */
[----:B------:R-:W-:Y:S04]  /*1fa60*/  STS.U8 [R10+UR5+0x8300], R49 ;  /* 0x008300310a007988 */ /* 0x000fe80008000005 */
[----:B------:R-:W-:Y:S04]  /*1fa70*/  STS.U8 [R10+UR5+0x700], R50 ;  /* 0x000700320a007988 */ /* 0x000fe80008000005 */
[----:B------:R-:W-:Y:S04]  /*1fa80*/  STS.U8 [R10+UR5+0x8700], R51 ;  /* 0x008700330a007988 */ /* 0x000fe80008000005 */
[----:B------:R-:W-:Y:S04]  /*1fa90*/  STS.U8 [R10+UR5+0xb00], R52 ;  /* 0x000b00340a007988 */ /* 0x000fe80008000005 */
[----:B------:R-:W-:Y:S04]  /*1faa0*/  STS.U8 [R10+UR5+0x8b00], R53 ;  /* 0x008b00350a007988 */ /* 0x000fe80008000005 */
[----:B------:R-:W-:Y:S01]  /*1fab0*/  STS.U8 [R10+UR5+0xf00], R45 ;  /* 0x000f002d0a007988 */ /* 0x000fe20008000005 */
[----:B-1----:R-:W-:-:S02]  /*1fac0*/  SHF.R.S32.HI R5, RZ, 0x1f, R23 ;  /* 0x0000001fff057819 */ /* 0x002fc40000011417 */
[----:B------:R-:W-:Y:S02]  /*1fad0*/  PRMT R35, RZ, 0x7610, R35 ;  /* 0x00007610ff237816 */ /* 0x000fe40000000023 */
[----:B------:R-:W-:Y:S01]  /*1fae0*/  PRMT R41, RZ, 0x7610, R41 ;  /* 0x00007610ff297816 */ /* 0x000fe20000000029 */
[----:B------:R-:W0:Y:S01]  /*1faf0*/  LDCU UR10, c[0x0][0x3b0] ;  /* 0x00007600ff0a77ac */ /* 0x000e220008000800 */
[----:B------:R-:W-:Y:S04]  /*1fb00*/  STS.U8 [R10+UR5+0x8f00], R26 ;  /* 0x008f001a0a007988 */ /* 0x000fe80008000005 */
[----:B------:R-:W-:Y:S04]  /*1fb10*/  STS.U8 [R10+UR5+0x1300], R14 ;  /* 0x0013000e0a007988 */ /* 0x000fe80008000005 */
[----:B------:R-:W-:Y:S04]  /*1fb20*/  STS.U8 [R10+UR5+0x9300], R15 ;  /* 0x0093000f0a007988 */ /* 0x000fe80008000005 */
[----:B--2---:R1:W-:Y:S04]  /*1fb30*/  STS.U8 [R10+UR5+0x9700], R19 ;  /* 0x009700130a007988 */ /* 0x0043e80008000005 */
[----:B------:R-:W-:Y:S01]  /*1fb40*/  STS.U8 [R10+UR5+0x1700], R17 ;  /* 0x001700110a007988 */ /* 0x000fe20008000005 */
[----:B-1----:R-:W-:-:S03]  /*1fb50*/  IMAD R19, R24, UR4, RZ ;  /* 0x0000000418137c24 */ /* 0x002fc6000f8e02ff */
[----:B------:R1:W-:Y:S04]  /*1fb60*/  STS.U8 [R10+UR5+0x9b00], R4 ;  /* 0x009b00040a007988 */ /* 0x0003e80008000005 */
[----:B------:R-:W-:Y:S04]  /*1fb70*/  STS.U8 [R10+UR5+0x1b00], R18 ;  /* 0x001b00120a007988 */ /* 0x000fe80008000005 */
[----:B---3--:R2:W-:Y:S01]  /*1fb80*/  STS.U8 [R10+UR5+0x1f00], R0 ;  /* 0x001f00000a007988 */ /* 0x0085e20008000005 */
[----:B-1----:R-:W-:-:S03]  /*1fb90*/  SHF.R.S32.HI R4, RZ, 0x1f, R19 ;  /* 0x0000001fff047819 */ /* 0x002fc60000011413 */
[----:B----4-:R-:W-:Y:S01]  /*1fba0*/  STS.U8 [R10+UR5+0x9f00], R20 ;  /* 0x009f00140a007988 */ /* 0x010fe20008000005 */
[----:B------:R-:W-:Y:S01]  /*1fbb0*/  IMAD R24, R16, UR11, RZ ;  /* 0x0000000b10187c24 */ /* 0x000fe2000f8e02ff */
[----:B------:R-:W1:Y:S01]  /*1fbc0*/  LDCU UR4, c[0x0][0x3b0] ;  /* 0x00007600ff0477ac */ /* 0x000e620008000800 */
[----:B0-----:R-:W-:Y:S01]  /*1fbd0*/  IMAD R25, R25, UR10, RZ ;  /* 0x0000000a19197c24 */ /* 0x001fe2000f8e02ff */
[----:B------:R-:W-:Y:S02]  /*1fbe0*/  PRMT R34, RZ, 0x7610, R34 ;  /* 0x00007610ff227816 */ /* 0x000fe40000000022 */
[----:B------:R-:W-:Y:S01]  /*1fbf0*/  PRMT R40, RZ, 0x7610, R40 ;  /* 0x00007610ff287816 */ /* 0x000fe20000000028 */
[----:B------:R-:W0:Y:S01]  /*1fc00*/  LDCU UR11, c[0x0][0x3b0] ;  /* 0x00007600ff0b77ac */ /* 0x000e220008000800 */
[----:B------:R-:W-:Y:S02]  /*1fc10*/  PRMT R33, RZ, 0x7610, R33 ;  /* 0x00007610ff217816 */ /* 0x000fe40000000021 */
[----:B--2---:R-:W-:-:S02]  /*1fc20*/  IADD3 R0, P2, PT, R19, R11, RZ ;  /* 0x0000000b13007210 */ /* 0x004fc40007f5e0ff */
[----:B------:R-:W-:Y:S01]  /*1fc30*/  PRMT R39, RZ, 0x7610, R39 ;  /* 0x00007610ff277816 */ /* 0x000fe20000000027 */
[----:B------:R2:W-:Y:S01]  /*1fc40*/  STS.U8 [R10+UR5+0x2300], R2 ;  /* 0x002300020a007988 */ /* 0x0005e20008000005 */
[----:B------:R-:W3:Y:S01]  /*1fc50*/  LDCU UR10, c[0x0][0x3b0] ;  /* 0x00007600ff0a77ac */ /* 0x000ee20008000800 */
[----:B------:R-:W-:Y:S02]  /*1fc60*/  IMAD.X R6, R4, 0x1, R12, P2 ;  /* 0x0000000104067824 */ /* 0x000fe400010e060c */
[----:B------:R-:W-:Y:S01]  /*1fc70*/  STL [R1+0x734], R0 ;  /* 0x0007340001007387 */ /* 0x000fe20000100800 */
[----:B------:R-:W-:Y:S02]  /*1fc80*/  @P1 IMAD.MOV.U32 R14, RZ, RZ, R0 ;  /* 0x000000ffff0e1224 */ /* 0x000fe400078e0000 */
[----:B------:R-:W-:Y:S01]  /*1fc90*/  @P1 IMAD.MOV.U32 R15, RZ, RZ, R6 ;  /* 0x000000ffff0f1224 */ /* 0x000fe200078e0006 */
[----:B--2---:R-:W-:Y:S01]  /*1fca0*/  IADD3 R2, P2, PT, R23, R11, RZ ;  /* 0x0000000b17027210 */ /* 0x004fe20007f5e0ff */
[----:B------:R2:W-:Y:S04]  /*1fcb0*/  STL [R1+0x730], R6 ;  /* 0x0007300601007387 */ /* 0x0005e80000100800 */
[----:B------:R4:W3:Y:S01]  /*1fcc0*/  @P1 LDG.E.U8 R43, desc[UR18][R14.64] ;  /* 0x000000120e2b1981 */ /* 0x0008e2000c1e1100 */
[----:B------:R-:W-:-:S02]  /*1fcd0*/  @P1 IMAD.MOV.U32 R16, RZ, RZ, R2 ;  /* 0x000000ffff101224 */ /* 0x000fc400078e0002 */
[----:B--2---:R-:W-:Y:S02]  /*1fce0*/  IMAD.X R6, R5, 0x1, R12, P2 ;  /* 0x0000000105067824 */ /* 0x004fe400010e060c */
[----:B----4-:R-:W-:Y:S01]  /*1fcf0*/  IMAD R15, R22, UR9, RZ ;  /* 0x00000009160f7c24 */ /* 0x010fe2000f8e02ff */
[----:B------:R-:W2:Y:S01]  /*1fd00*/  LDCU UR9, c[0x0][0x3b0] ;  /* 0x00007600ff0977ac */ /* 0x000ea20008000800 */
[----:B0-----:R-:W-:Y:S02]  /*1fd10*/  IMAD R26, R13, UR11, RZ ;  /* 0x0000000b0d1a7c24 */ /* 0x001fe4000f8e02ff */
[----:B------:R-:W-:Y:S01]  /*1fd20*/  @P1 IMAD.MOV.U32 R17, RZ, RZ, R6 ;  /* 0x000000ffff111224 */ /* 0x000fe200078e0006 */
[----:B------:R-:W0:Y:S01]  /*1fd30*/  LDCU UR11, c[0x0][0x3b0] ;  /* 0x00007600ff0b77ac */ /* 0x000e220008000800 */
[----:B------:R-:W-:Y:S02]  /*1fd40*/  PRMT R32, RZ, 0x7610, R32 ;  /* 0x00007610ff207816 */ /* 0x000fe40000000020 */
[----:B------:R-:W-:Y:S01]  /*1fd50*/  PRMT R38, RZ, 0x7610, R38 ;  /* 0x00007610ff267816 */ /* 0x000fe20000000026 */
[----:B------:R-:W4:Y:S01]  /*1fd60*/  LDC R14, c[0x0][0x3ac] ;  /* 0x0000eb00ff0e7b82 */ /* 0x000f220000000800 */
[----:B------:R1:W4:Y:S01]  /*1fd70*/  @P1 LDG.E.U8 R36, desc[UR18][R16.64] ;  /* 0x0000001210241981 */ /* 0x000322000c1e1100 */
[----:B------:R-:W-:-:S02]  /*1fd80*/  SHF.R.S32.HI R0, RZ, 0x1f, R15 ;  /* 0x0000001fff007819 */ /* 0x000fc4000001140f */
[----:B------:R-:W-:-:S05]  /*1fd90*/  IADD3 R7, P2, PT, R15, R11, RZ ;  /* 0x0000000b0f077210 */ /* 0x000fca0007f5e0ff */
[----:B------:R-:W-:Y:S02]  /*1fda0*/  IMAD.X R8, R0, 0x1, R12, P2 ;  /* 0x0000000100087824 */ /* 0x000fe400010e060c */
[----:B------:R-:W-:Y:S02]  /*1fdb0*/  @P1 IMAD.MOV.U32 R20, RZ, RZ, R7 ;  /* 0x000000ffff141224 */ /* 0x000fe400078e0007 */
[----:B-1----:R-:W-:Y:S02]  /*1fdc0*/  IMAD R16, R21, UR4, RZ ;  /* 0x0000000415107c24 */ /* 0x002fe4000f8e02ff */
[----:B------:R-:W-:Y:S01]  /*1fdd0*/  @P1 IMAD.MOV.U32 R21, RZ, RZ, R8 ;  /* 0x000000ffff151224 */ /* 0x000fe200078e0008 */
[----:B---3--:R-:W-:Y:S04]  /*1fde0*/  STL [R1+0x1878], R43 ;  /* 0x0018782b01007387 */ /* 0x008fe80000100800 */
[----:B------:R1:W-:Y:S04]  /*1fdf0*/  STL [R1+0x7b4], R2 ;  /* 0x0007b40201007387 */ /* 0x0003e80000100800 */
[----:B------:R3:W-:Y:S04]  /*1fe00*/  STL [R1+0x7b0], R6 ;  /* 0x0007b00601007387 */ /* 0x0007e80000100800 */
[----:B------:R0:W4:Y:S01]  /*1fe10*/  @P1 LDG.E.U8 R42, desc[UR18][R20.64] ;  /* 0x00000012142a1981 */ /* 0x000122000c1e1100 */
[----:B--2---:R-:W-:Y:S01]  /*1fe20*/  IMAD R17, R27, UR9, RZ ;  /* 0x000000091b117c24 */ /* 0x004fe2000f8e02ff */
[----:B------:R-:W2:Y:S01]  /*1fe30*/  LDCU UR4, c[0x0][0x3b0] ;  /* 0x00007600ff0477ac */ /* 0x000ea20008000800 */
[----:B-1----:R-:W-:-:S02]  /*1fe40*/  SHF.R.S32.HI R2, RZ, 0x1f, R24 ;  /* 0x0000001fff027819 */ /* 0x002fc40000011418 */
[-C--:B---3--:R-:W-:Y:S01]  /*1fe50*/  IADD3 R6, P2, PT, R24, R11.reuse, RZ ;  /* 0x0000000b18067210 */ /* 0x088fe20007f5e0ff */
[----:B----4-:R-:W-:Y:S04]  /*1fe60*/  STL [R1+0x187c], R36 ;  /* 0x00187c2401007387 */ /* 0x010fe80000100800 */
[----:B------:R1:W-:Y:S04]  /*1fe70*/  STL [R1+0x744], R7 ;  /* 0x0007440701007387 */ /* 0x0003e80000100800 */
[----:B------:R3:W-:Y:S01]  /*1fe80*/  STL [R1+0x740], R8 ;  /* 0x0007400801007387 */ /* 0x0007e20000100800 */
[----:B0-----:R-:W-:Y:S01]  /*1fe90*/  @P1 IMAD.MOV.U32 R20, RZ, RZ, R6 ;  /* 0x000000ffff141224 */ /* 0x001fe200078e0006 */
[----:B------:R-:W-:Y:S01]  /*1fea0*/  SHF.R.S32.HI R53, RZ, 0x1f, R16 ;  /* 0x0000001fff357819 */ /* 0x000fe20000011410 */
[----:B------:R-:W-:Y:S01]  /*1feb0*/  IMAD R27, R28, UR13, RZ ;  /* 0x0000000d1c1b7c24 */ /* 0x000fe2000f8e02ff */
[----:B------:R-:W0:Y:S01]  /*1fec0*/  LDCU UR9, c[0x0][0x3b0] ;  /* 0x00007600ff0977ac */ /* 0x000e220008000800 */
[----:B-1----:R-:W-:Y:S01]  /*1fed0*/  IMAD.X R7, R2, 0x1, R12, P2 ;  /* 0x0000000102077824 */ /* 0x002fe200010e060c */
[----:B---3--:R-:W-:Y:S01]  /*1fee0*/  IADD3 R8, P2, PT, R16, R11, RZ ;  /* 0x0000000b10087210 */ /* 0x008fe20007f5e0ff */
[----:B------:R1:W-:Y:S01]  /*1fef0*/  STL [R1+0x7c4], R6 ;  /* 0x0007c40601007387 */ /* 0x0003e20000100800 */
[----:B------:R-:W-:Y:S01]  /*1ff00*/  SHF.R.S32.HI R52, RZ, 0x1f, R17 ;  /* 0x0000001fff347819 */ /* 0x000fe20000011411 */
[----:B------:R-:W-:-:S02]  /*1ff10*/  @P1 IMAD.MOV.U32 R21, RZ, RZ, R7 ;  /* 0x000000ffff151224 */ /* 0x000fc400078e0007 */
[----:B--2---:R-:W-:Y:S02]  /*1ff20*/  IMAD R18, R29, UR4, RZ ;  /* 0x000000041d127c24 */ /* 0x004fe4000f8e02ff */
[----:B------:R-:W-:Y:S01]  /*1ff30*/  IMAD.X R9, R53, 0x1, R12, P2 ;  /* 0x0000000135097824 */ /* 0x000fe200010e060c */
[----:B------:R-:W2:Y:S01]  /*1ff40*/  LDCU UR13, c[0x0][0x3b0] ;  /* 0x00007600ff0d77ac */ /* 0x000ea20008000800 */
[----:B------:R-:W-:Y:S01]  /*1ff50*/  IMAD R45, R31, UR11, RZ ;  /* 0x0000000b1f2d7c24 */ /* 0x000fe2000f8e02ff */
[----:B------:R3:W4:Y:S01]  /*1ff60*/  @P1 LDG.E.U8 R35, desc[UR18][R20.64] ;  /* 0x0000001214231981 */ /* 0x000722000c1e1100 */
[----:B------:R-:W0:Y:S01]  /*1ff70*/  LDCU UR4, c[0x0][0x3b0] ;  /* 0x00007600ff0477ac */ /* 0x000e220008000800 */
[----:B---3--:R-:W-:Y:S02]  /*1ff80*/  @P1 IMAD.MOV.U32 R20, RZ, RZ, R8 ;  /* 0x000000ffff141224 */ /* 0x008fe400078e0008 */
[----:B------:R-:W-:-:S05]  /*1ff90*/  @P1 IMAD.MOV.U32 R21, RZ, RZ, R9 ;  /* 0x000000ffff151224 */ /* 0x000fca00078e0009 */
[----:B------:R3:W2:Y:S01]  /*1ffa0*/  @P1 LDG.E.U8 R41, desc[UR18][R20.64] ;  /* 0x0000001214291981 */ /* 0x0006a2000c1e1100 */
[----:B-1----:R-:W-:-:S05]  /*1ffb0*/  IADD3 R6, P2, PT, R25, R11, RZ ;  /* 0x0000000b19067210 */ /* 0x002fca0007f5e0ff */
[----:B---3--:R-:W-:Y:S01]  /*1ffc0*/  @P1 IMAD.MOV.U32 R20, RZ, RZ, R6 ;  /* 0x000000ffff141224 */ /* 0x008fe200078e0006 */
[----:B------:R-:W-:Y:S04]  /*1ffd0*/  STL [R1+0x1880], R42 ;  /* 0x0018802a01007387 */ /* 0x000fe80000100800 */
[----:B------:R1:W-:Y:S02]  /*1ffe0*/  STL [R1+0x7c0], R7 ;  /* 0x0007c00701007387 */ /* 0x0003e40000100800 */
[----:B-1----:R-:W-:Y:S02]  /*1fff0*/  SHF.R.S32.HI R7, RZ, 0x1f, R25 ;  /* 0x0000001fff077819 */ /* 0x002fe40000011419 */
[----:B----4-:R-:W-:Y:S04]  /*20000*/  STL [R1+0x1884], R35 ;  /* 0x0018842301007387 */ /* 0x010fe80000100800 */
[----:B------:R1:W-:Y:S04]  /*20010*/  STL [R1+0x754], R8 ;  /* 0x0007540801007387 */ /* 0x0003e80000100800 */
[----:B------:R-:W-:Y:S04]  /*20020*/  STL [R1+0x750], R9 ;  /* 0x0007500901007387 */ /* 0x000fe80000100800 */
[----:B------:R3:W-:Y:S01]  /*20030*/  STL [R1+0x24], R7 ;  /* 0x0000240701007387 */ /* 0x0007e20000100800 */
[----:B-1----:R-:W-:Y:S01]  /*20040*/  IMAD.X R8, R7, 0x1, R12, P2 ;  /* 0x0000000107087824 */ /* 0x002fe200010e060c */
[----:B---3--:R-:W-:-:S03]  /*20050*/  IADD3 R7, P2, PT, R17, R11, RZ ;  /* 0x0000000b11077210 */ /* 0x008fc60007f5e0ff */
[----:B------:R-:W-:Y:S01]  /*20060*/  @P1 IMAD.MOV.U32 R21, RZ, RZ, R8 ;  /* 0x000000ffff151224 */ /* 0x000fe200078e0008 */
[----:B--2---:R-:W-:Y:S04]  /*20070*/  STL [R1+0x1888], R41 ;  /* 0x0018882901007387 */ /* 0x004fe80000100800 */
[----:B------:R-:W-:Y:S04]  /*20080*/  STL [R1+0x7d4], R6 ;  /* 0x0007d40601007387 */ /* 0x000fe80000100800 */
[----:B------:R1:W-:Y:S04]  /*20090*/  STL [R1+0x7d0], R8 ;  /* 0x0007d00801007387 */ /* 0x0003e80000100800 */
[----:B------:R2:W3:Y:S01]  /*200a0*/  @P1 LDG.E.U8 R34, desc[UR18][R20.64] ;  /* 0x0000001214221981 */ /* 0x0004e2000c1e1100 */
[----:B-1----:R-:W-:-:S02]  /*200b0*/  IMAD.X R8, R52, 0x1, R12, P2 ;  /* 0x0000000134087824 */ /* 0x002fc400010e060c */
[----:B--2---:R-:W-:Y:S02]  /*200c0*/  @P1 IMAD.MOV.U32 R20, RZ, RZ, R7 ;  /* 0x000000ffff141224 */ /* 0x004fe400078e0007 */
[----:B------:R-:W-:-:S05]  /*200d0*/  @P1 IMAD.MOV.U32 R21, RZ, RZ, R8 ;  /* 0x000000ffff151224 */ /* 0x000fca00078e0008 */
[----:B------:R1:W2:Y:S04]  /*200e0*/  @P1 LDG.E.U8 R40, desc[UR18][R20.64] ;  /* 0x0000001214281981 */ /* 0x0002a8000c1e1100 */
[----:B------:R-:W-:Y:S01]  /*200f0*/  STL [R1+0x764], R7 ;  /* 0x0007640701007387 */ /* 0x000fe20000100800 */
[----:B------:R-:W-:Y:S02]  /*20100*/  IADD3 R6, P2, PT, R26, R11, RZ ;  /* 0x0000000b1a067210 */ /* 0x000fe40007f5e0ff */
[----:B------:R-:W-:-:S03]  /*20110*/  SHF.R.S32.HI R51, RZ, 0x1f, R18 ;  /* 0x0000001fff337819 */ /* 0x000fc60000011412 */
[----:B-1----:R-:W-:Y:S01]  /*20120*/  @P1 IMAD.MOV.U32 R20, RZ, RZ, R6 ;  /* 0x000000ffff141224 */ /* 0x002fe200078e0006 */
[----:B---3--:R1:W-:Y:S04]  /*20130*/  STL [R1+0x188c], R34 ;  /* 0x00188c2201007387 */ /* 0x0083e80000100800 */
[----:B------:R-:W-:Y:S01]  /*20140*/  STL [R1+0x760], R8 ;  /* 0x0007600801007387 */ /* 0x000fe20000100800 */
[----:B-1----:R-:W-:-:S05]  /*20150*/  SHF.R.S32.HI R34, RZ, 0x1f, R26 ;  /* 0x0000001fff227819 */ /* 0x002fca000001141a */
[----:B------:R-:W-:Y:S01]  /*20160*/  IMAD.X R7, R34, 0x1, R12, P2 ;  /* 0x0000000122077824 */ /* 0x000fe200010e060c */
[----:B--2---:R-:W-:Y:S03]  /*20170*/  STL [R1+0x1890], R40 ;  /* 0x0018902801007387 */ /* 0x004fe60000100800 */
[----:B------:R-:W-:Y:S01]  /*20180*/  @P1 IMAD.MOV.U32 R21, RZ, RZ, R7 ;  /* 0x000000ffff151224 */ /* 0x000fe200078e0007 */
[----:B------:R-:W-:Y:S04]  /*20190*/  STL [R1+0x7e4], R6 ;  /* 0x0007e40601007387 */ /* 0x000fe80000100800 */
[----:B------:R1:W-:Y:S04]  /*201a0*/  STL [R1+0x7e0], R7 ;  /* 0x0007e00701007387 */ /* 0x0003e80000100800 */
[----:B------:R0:W2:Y:S01]  /*201b0*/  @P1 LDG.E.U8 R33, desc[UR18][R20.64] ;  /* 0x0000001214211981 */ /* 0x0000a2000c1e1100 */
[----:B-1----:R-:W-:-:S05]  /*201c0*/  IADD3 R7, P2, PT, R18, R11, RZ ;  /* 0x0000000b12077210 */ /* 0x002fca0007f5e0ff */
[----:B------:R-:W-:Y:S02]  /*201d0*/  IMAD.X R10, R51, 0x1, R12, P2 ;  /* 0x00000001330a7824 */ /* 0x000fe400010e060c */
[----:B------:R-:W-:Y:S02]  /*201e0*/  @P1 IMAD.MOV.U32 R28, RZ, RZ, R7 ;  /* 0x000000ffff1c1224 */ /* 0x000fe400078e0007 */
[----:B------:R-:W-:-:S05]  /*201f0*/  @P1 IMAD.MOV.U32 R29, RZ, RZ, R10 ;  /* 0x000000ffff1d1224 */ /* 0x000fca00078e000a */
[----:B------:R1:W3:Y:S01]  /*20200*/  @P1 LDG.E.U8 R39, desc[UR18][R28.64] ;  /* 0x000000121c271981 */ /* 0x0002e2000c1e1100 */
[----:B------:R-:W-:Y:S02]  /*20210*/  SHF.R.S32.HI R6, RZ, 0x1f, R27 ;  /* 0x0000001fff067819 */ /* 0x000fe4000001141b */
[----:B------:R-:W-:Y:S01]  /*20220*/  IADD3 R8, P3, PT, R27, R11, RZ ;  /* 0x0000000b1b087210 */ /* 0x000fe20007f7e0ff */
[----:B0-----:R-:W-:Y:S02]  /*20230*/  IMAD R20, R30, UR9, RZ ;  /* 0x000000091e147c24 */ /* 0x001fe4000f8e02ff */
[----:B------:R-:W-:Y:S01]  /*20240*/  IMAD R21, R3, UR10, RZ ;  /* 0x0000000a03157c24 */ /* 0x000fe2000f8e02ff */
[----:B------:R-:W-:Y:S01]  /*20250*/  PRMT R31, RZ, 0x7610, R31 ;  /* 0x00007610ff1f7816 */ /* 0x000fe2000000001f */
[----:B------:R-:W-:Y:S02]  /*20260*/  IMAD R46, R37, UR13, RZ ;  /* 0x0000000d252e7c24 */ /* 0x000fe4000f8e02ff */
[----:B------:R-:W-:Y:S01]  /*20270*/  IMAD.X R9, R6, 0x1, R12, P3 ;  /* 0x0000000106097824 */ /* 0x000fe200018e060c */
[----:B------:R-:W-:Y:S01]  /*20280*/  SHF.R.S32.HI R50, RZ, 0x1f, R20 ;  /* 0x0000001fff327819 */ /* 0x000fe20000011414 */
[----:B-1----:R-:W-:-:S02]  /*20290*/  @P1 IMAD.MOV.U32 R28, RZ, RZ, R8 ;  /* 0x000000ffff1c1224 */ /* 0x002fc400078e0008 */
[----:B------:R-:W-:Y:S01]  /*202a0*/  @P1 IMAD.MOV.U32 R29, RZ, RZ, R9 ;  /* 0x000000ffff1d1224 */ /* 0x000fe200078e0009 */
[----:B------:R-:W-:Y:S02]  /*202b0*/  SHF.R.S32.HI R3, RZ, 0x1f, R45 ;  /* 0x0000001fff037819 */ /* 0x000fe4000001142d */
[-C--:B------:R-:W-:Y:S01]  /*202c0*/  IADD3 R13, P3, PT, R45, R11.reuse, RZ ;  /* 0x0000000b2d0d7210 */ /* 0x080fe20007f7e0ff */
[----:B------:R-:W0:Y:S01]  /*202d0*/  LDCU UR9, c[0x0][0x3b0] ;  /* 0x00007600ff0977ac */ /* 0x000e220008000800 */
[----:B------:R-:W1:Y:S01]  /*202e0*/  LDCU.64 UR10, c[0x0][0x388] ;  /* 0x00007100ff0a77ac */ /* 0x000e620008000a00 */
[----:B------:R4:W3:Y:S01]  /*202f0*/  @P1 LDG.E.U8 R32, desc[UR18][R28.64] ;  /* 0x000000121c201981 */ /* 0x0008e2000c1e1100 */
[----:B------:R-:W-:Y:S01]  /*20300*/  SHF.R.S32.HI R48, RZ, 0x1f, R21 ;  /* 0x0000001fff307819 */ /* 0x000fe20000011415 */
[----:B------:R-:W-:Y:S01]  /*20310*/  IMAD.X R22, R3, 0x1, R12, P3 ;  /* 0x0000000103167824 */ /* 0x000fe200018e060c */
[----:B------:R-:W-:Y:S01]  /*20320*/  PRMT R37, RZ, 0x7610, R37 ;  /* 0x00007610ff257816 */ /* 0x000fe20000000025 */
[----:B--2---:R-:W-:Y:S04]  /*20330*/  STL [R1+0x1894], R33 ;  /* 0x0018942101007387 */ /* 0x004fe80000100800 */
[----:B------:R2:W-:Y:S04]  /*20340*/  STL [R1+0x774], R7 ;  /* 0x0007740701007387 */ /* 0x0005e80000100800 */
[----:B------:R0:W-:Y:S01]  /*20350*/  STL [R1+0x7f4], R8 ;  /* 0x0007f40801007387 */ /* 0x0001e20000100800 */
[----:B--2---:R-:W-:-:S05]  /*20360*/  IADD3 R7, P2, PT, R20, R11, RZ ;  /* 0x0000000b14077210 */ /* 0x004fca0007f5e0ff */
[----:B0-----:R-:W-:Y:S02]  /*20370*/  IMAD.X R8, R50, 0x1, R12, P2 ;  /* 0x0000000132087824 */ /* 0x001fe400010e060c */
[----:B----4-:R-:W-:Y:S01]  /*20380*/  @P1 IMAD.MOV.U32 R28, RZ, RZ, R7 ;  /* 0x000000ffff1c1224 */ /* 0x010fe200078e0007 */
[----:B------:R-:W-:Y:S01]  /*20390*/  STL [R1+0x770], R10 ;  /* 0x0007700a01007387 */ /* 0x000fe20000100800 */
[----:B------:R-:W-:-:S03]  /*203a0*/  @P1 IMAD.MOV.U32 R29, RZ, RZ, R8 ;  /* 0x000000ffff1d1224 */ /* 0x000fc600078e0008 */
[----:B---3--:R-:W-:Y:S04]  /*203b0*/  STL [R1+0x1898], R39 ;  /* 0x0018982701007387 */ /* 0x008fe80000100800 */
[----:B------:R0:W-:Y:S04]  /*203c0*/  STL [R1+0x7f0], R9 ;  /* 0x0007f00901007387 */ /* 0x0001e80000100800 */
[----:B------:R2:W3:Y:S04]  /*203d0*/  @P1 LDG.E.U8 R38, desc[UR18][R28.64] ;  /* 0x000000121c261981 */ /* 0x0004e8000c1e1100 */
[----:B------:R-:W4:Y:S04]  /*203e0*/  LDL.LU R44, [R1+0x208] ;  /* 0x00020800012c7983 */ /* 0x000f280000300800 */
[----:B------:R-:W4:Y:S04]  /*203f0*/  LDL.LU R47, [R1+0x394] ;  /* 0x00039400012f7983 */ /* 0x000f280000300800 */
[----:B------:R1:W-:Y:S04]  /*20400*/  STL [R1+0x784], R7 ;  /* 0x0007840701007387 */ /* 0x0003e80000100800 */
[----:B------:R-:W4:Y:S01]  /*20410*/  LDL.LU R49, [R1+0x2d4] ;  /* 0x0002d40001317983 */ /* 0x000f220000300800 */
[----:B0-----:R-:W-:Y:S01]  /*20420*/  IADD3 R9, P2, PT, R21, R11, RZ ;  /* 0x0000000b15097210 */ /* 0x001fe20007f5e0ff */
[----:B--2---:R-:W-:-:S02]  /*20430*/  @P1 IMAD.MOV.U32 R28, RZ, RZ, R13 ;  /* 0x000000ffff1c1224 */ /* 0x004fc400078e000d */
[----:B------:R-:W-:Y:S02]  /*20440*/  @P1 IMAD.MOV.U32 R29, RZ, RZ, R22 ;  /* 0x000000ffff1d1224 */ /* 0x000fe400078e0016 */
[----:B------:R-:W-:-:S03]  /*20450*/  IMAD.X R10, R48, 0x1, R12, P2 ;  /* 0x00000001300a7824 */ /* 0x000fc600010e060c */
[----:B------:R0:W2:Y:S02]  /*20460*/  @P1 LDG.E.U8 R31, desc[UR18][R28.64] ;  /* 0x000000121c1f1981 */ /* 0x0000a4000c1e1100 */
[----:B0-----:R-:W-:Y:S02]  /*20470*/  @P1 IMAD.MOV.U32 R28, RZ, RZ, R9 ;  /* 0x000000ffff1c1224 */ /* 0x001fe400078e0009 */
[----:B------:R-:W-:-:S05]  /*20480*/  @P1 IMAD.MOV.U32 R29, RZ, RZ, R10 ;  /* 0x000000ffff1d1224 */ /* 0x000fca00078e000a */
[----:B------:R0:W2:Y:S04]  /*20490*/  @P1 LDG.E.U8 R37, desc[UR18][R28.64] ;  /* 0x000000121c251981 */ /* 0x0000a8000c1e1100 */
[----:B------:R-:W-:Y:S04]  /*204a0*/  STL [R1+0x189c], R32 ;  /* 0x00189c2001007387 */ /* 0x000fe80000100800 */
[----:B------:R0:W-:Y:S01]  /*204b0*/  STL [R1+0x780], R8 ;  /* 0x0007800801007387 */ /* 0x0001e20000100800 */
[----:B-1----:R-:W-:Y:S02]  /*204c0*/  IADD3 R7, P2, PT, R46, R11, RZ ;  /* 0x0000000b2e077210 */ /* 0x002fe40007f5e0ff */
[----:B0-----:R-:W-:-:S03]  /*204d0*/  SHF.R.S32.HI R8, RZ, 0x1f, R46 ;  /* 0x0000001fff087819 */ /* 0x001fc6000001142e */
[----:B------:R-:W-:Y:S01]  /*204e0*/  @P1 IMAD.MOV.U32 R28, RZ, RZ, R7 ;  /* 0x000000ffff1c1224 */ /* 0x000fe200078e0007 */
[----:B------:R-:W-:Y:S01]  /*204f0*/  PRMT R30, RZ, 0x7610, R30 ;  /* 0x00007610ff1e7816 */ /* 0x000fe2000000001e */
[----:B---3--:R-:W-:Y:S04]  /*20500*/  STL [R1+0x18a0], R38 ;  /* 0x0018a02601007387 */ /* 0x008fe80000100800 */
[----:B------:R-:W-:Y:S04]  /*20510*/  STL [R1+0x804], R13 ;  /* 0x0008040d01007387 */ /* 0x000fe80000100800 */
[----:B------:R-:W-:Y:S04]  /*20520*/  STL [R1+0x794], R9 ;  /* 0x0007940901007387 */ /* 0x000fe80000100800 */
[----:B------:R0:W-:Y:S04]  /*20530*/  STL [R1+0x800], R22 ;  /* 0x0008001601007387 */ /* 0x0001e80000100800 */
[----:B------:R-:W-:Y:S01]  /*20540*/  STL [R1+0x790], R10 ;  /* 0x0007900a01007387 */ /* 0x000fe20000100800 */
[----:B----4-:R-:W-:-:S03]  /*20550*/  IMAD R14, R14, 0x80, R44 ;  /* 0x000000800e0e7824 */ /* 0x010fc600078e022c */
[----:B------:R1:W-:Y:S01]  /*20560*/  STL [R1+0x18], R8 ;  /* 0x0000180801007387 */ /* 0x0003e20000100800 */
[----:B0-----:R-:W-:Y:S02]  /*20570*/  IMAD R22, R47, UR4, RZ ;  /* 0x000000042f167c24 */ /* 0x001fe4000f8e02ff */
[----:B------:R-:W-:Y:S01]  /*20580*/  IMAD R47, R49, UR9, RZ ;  /* 0x00000009312f7c24 */ /* 0x000fe2000f8e02ff */
[----:B--2---:R-:W-:Y:S04]  /*20590*/  STL [R1+0x18a4], R31 ;  /* 0x0018a41f01007387 */ /* 0x004fe80000100800 */
[----:B------:R0:W-:Y:S01]  /*205a0*/  STL [R1+0x814], R7 ;  /* 0x0008140701007387 */ /* 0x0001e20000100800 */
[----:B-1----:R-:W-:Y:S01]  /*205b0*/  IMAD.X R8, R8, 0x1, R12, P2 ;  /* 0x0000000108087824 */ /* 0x002fe200010e060c */
[----:B------:R-:W-:-:S02]  /*205c0*/  SHF.R.S32.HI R49, RZ, 0x1f, R22 ;  /* 0x0000001fff317819 */ /* 0x000fc40000011416 */
[-C--:B------:R-:W-:Y:S02]  /*205d0*/  IADD3 R9, P3, PT, R22, R11.reuse, RZ ;  /* 0x0000000b16097210 */ /* 0x080fe40007f7e0ff */
[----:B------:R-:W-:Y:S02]  /*205e0*/  SHF.R.S32.HI R38, RZ, 0x1f, R47 ;  /* 0x0000001fff267819 */ /* 0x000fe4000001142f */
[C---:B------:R-:W-:Y:S01]  /*205f0*/  IADD3 R13, P2, PT, R14.reuse, UR10, RZ ;  /* 0x0000000a0e0d7c10 */ /* 0x040fe2000ff5e0ff */
[----:B------:R-:W-:Y:S01]  /*20600*/  @P1 IMAD.MOV.U32 R29, RZ, RZ, R8 ;  /* 0x000000ffff1d1224 */ /* 0x000fe200078e0008 */
[----:B0-----:R-:W-:Y:S02]  /*20610*/  IADD3 R7, P4, PT, R47, R11, RZ ;  /* 0x0000000b2f077210 */ /* 0x001fe40007f9e0ff */
[----:B------:R-:W-:Y:S01]  /*20620*/  LEA.HI.X.SX32 R11, R14, UR11, 0x1, P2 ;  /* 0x0000000b0e0b7c11 */ /* 0x000fe200090f0eff */
[----:B------:R-:W-:Y:S01]  /*20630*/  IMAD.X R10, R49, 0x1, R12, P3 ;  /* 0x00000001310a7824 */ /* 0x000fe200018e060c */
[----:B------:R-:W-:Y:S04]  /*20640*/  STL [R1+0x18a8], R37 ;  /* 0x0018a82501007387 */ /* 0x000fe80000100800 */
[----:B------:R0:W-:Y:S04]  /*20650*/  STL [R1+0x810], R8 ;  /* 0x0008100801007387 */ /* 0x0001e80000100800 */
[----:B------:R1:W-:Y:S04]  /*20660*/  STL [R1+0x7a4], R9 ;  /* 0x0007a40901007387 */ /* 0x0003e80000100800 */
[----:B------:R-:W-:Y:S01]  /*20670*/  STL [R1+0x824], R7 ;  /* 0x0008240701007387 */ /* 0x000fe20000100800 */
[----:B------:R-:W-:-:S03]  /*20680*/  IADD3 R44, P3, PT, R15, R13, RZ ;  /* 0x0000000d0f2c7210 */ /* 0x000fc60007f7e0ff */
[----:B------:R2:W3:Y:S01]  /*20690*/  @P1 LDG.E.U8 R30, desc[UR18][R28.64] ;  /* 0x000000121c1e1981 */ /* 0x0004e2000c1e1100 */
[----:B0-----:R-:W-:Y:S01]  /*206a0*/  IMAD.X R8, R38, 0x1, R12, P4 ;  /* 0x0000000126087824 */ /* 0x001fe200020e060c */
[----:B------:R-:W-:Y:S02]  /*206b0*/  IADD3 R12, P2, PT, R19, R13, RZ ;  /* 0x0000000d130c7210 */ /* 0x000fe40007f5e0ff */
[----:B------:R-:W-:Y:S04]  /*206c0*/  STL [R1+0x7a0], R10 ;  /* 0x0007a00a01007387 */ /* 0x000fe80000100800 */
[----:B------:R0:W-:Y:S01]  /*206d0*/  STL [R1+0x820], R8 ;  /* 0x0008200801007387 */ /* 0x0001e20000100800 */
[----:B------:R-:W-:-:S03]  /*206e0*/  IMAD.X R37, R4, 0x1, R11, P2 ;  /* 0x0000000104257824 */ /* 0x000fc600010e060b */
[----:B------:R4:W-:Y:S04]  /*206f0*/  STL [R1+0x73c], R12 ;  /* 0x00073c0c01007387 */ /* 0x0009e80000100800 */
[----:B------:R0:W-:Y:S04]  /*20700*/  STL [R1+0x738], R37 ;  /* 0x0007382501007387 */ /* 0x0001e80000100800 */
[----:B------:R-:W-:Y:S04]  /*20710*/  STL [R1+0x74c], R44 ;  /* 0x00074c2c01007387 */ /* 0x000fe80000100800 */
[----:B------:R-:W3:Y:S01]  /*20720*/  LDL.LU R40, [R1+0x24] ;  /* 0x0000240001287983 */ /* 0x000ee20000300800 */
[----:B------:R-:W-:Y:S01]  /*20730*/  @P1 IMAD.MOV.U32 R32, RZ, RZ, R9 ;  /* 0x000000ffff201224 */ /* 0x000fe200078e0009 */
[----:B--2---:R-:W-:-:S02]  /*20740*/  PRMT R29, RZ, 0x7610, R29 ;  /* 0x00007610ff1d7816 */ /* 0x004fc4000000001d */
[----:B------:R-:W-:Y:S01]  /*20750*/  PRMT R28, RZ, 0x7610, R28 ;  /* 0x00007610ff1c7816 */ /* 0x000fe2000000001c */
[----:B-1----:R-:W-:Y:S02]  /*20760*/  @P1 IMAD.MOV.U32 R9, RZ, RZ, R8 ;  /* 0x000000ffff091224 */ /* 0x002fe400078e0008 */
[----:B------:R-:W-:Y:S02]  /*20770*/  @P1 IMAD.MOV.U32 R33, RZ, RZ, R10 ;  /* 0x000000ffff211224 */ /* 0x000fe400078e000a */
[----:B0-----:R-:W-:Y:S01]  /*20780*/  @P1 IMAD.MOV.U32 R8, RZ, RZ, R7 ;  /* 0x000000ffff081224 */ /* 0x001fe200078e0007 */
[-C--:B------:R-:W-:Y:S02]  /*20790*/  IADD3 R41, P4, PT, R16, R13.reuse, RZ ;  /* 0x0000000d10297210 */ /* 0x080fe40007f9e0ff */
[-C--:B------:R-:W-:Y:S01]  /*207a0*/  IADD3 R35, P2, PT, R17, R13.reuse, RZ ;  /* 0x0000000d11237210 */ /* 0x080fe20007f5e0ff */
[--C-:B------:R-:W-:Y:S01]  /*207b0*/  IMAD.X R10, R0, 0x1, R11.reuse, P3 ;  /* 0x00000001000a7824 */ /* 0x100fe200018e060b */
[----:B------:R-:W2:Y:S04]  /*207c0*/  @P1 LDG.E.U8 R29, desc[UR18][R32.64] ;  /* 0x00000012201d1981 */ /* 0x000ea8000c1e1100 */
[----:B------:R0:W2:Y:S01]  /*207d0*/  @P1 LDG.E.U8 R28, desc[UR18][R8.64] ;  /* 0x00000012081c1981 */ /* 0x0000a2000c1e1100 */
[----:B------:R-:W-:Y:S01]  /*207e0*/  IADD3 R7, P1, PT, R18, R13, RZ ;  /* 0x0000000d12077210 */ /* 0x000fe20007f3e0ff */
[----:B------:R-:W-:-:S02]  /*207f0*/  IMAD.X R42, R53, 0x1, R11, P4 ;  /* 0x00000001352a7824 */ /* 0x000fc400020e060b */
[----:B------:R-:W-:Y:S01]  /*20800*/  STL [R1+0x75c], R41 ;  /* 0x00075c2901007387 */ /* 0x000fe20000100800 */
[----:B------:R-:W-:-:S03]  /*20810*/  IADD3 R0, P3, PT, R20, R13, RZ ;  /* 0x0000000d14007210 */ /* 0x000fc60007f7e0ff */
[----:B------:R-:W-:Y:S04]  /*20820*/  STL [R1+0x76c], R35 ;  /* 0x00076c2301007387 */ /* 0x000fe80000100800 */
[----:B------:R-:W-:Y:S01]  /*20830*/  STL [R1+0x748], R10 ;  /* 0x0007480a01007387 */ /* 0x000fe20000100800 */
[----:B------:R-:W-:-:S03]  /*20840*/  IMAD.X R36, R52, 0x1, R11, P2 ;  /* 0x0000000134247824 */ /* 0x000fc600010e060b */
[----:B------:R-:W-:Y:S01]  /*20850*/  STL [R1+0x77c], R7 ;  /* 0x00077c0701007387 */ /* 0x000fe20000100800 */
[-C--:B0-----:R-:W-:Y:S02]  /*20860*/  IADD3 R9, P4, PT, R21, R13.reuse, RZ ;  /* 0x0000000d15097210 */ /* 0x081fe40007f9e0ff */
[----:B------:R-:W-:Y:S01]  /*20870*/  IADD3 R53, P2, PT, R22, R13, RZ ;  /* 0x0000000d16357210 */ /* 0x000fe20007f5e0ff */
[----:B------:R-:W-:Y:S01]  /*20880*/  STL [R1+0x758], R42 ;  /* 0x0007582a01007387 */ /* 0x000fe20000100800 */
[----:B------:R-:W-:-:S03]  /*20890*/  IMAD.X R8, R51, 0x1, R11, P1 ;  /* 0x0000000133087824 */ /* 0x000fc600008e060b */
[----:B------:R-:W-:Y:S01]  /*208a0*/  STL [R1+0x78c], R0 ;  /* 0x00078c0001007387 */ /* 0x000fe20000100800 */
[----:B------:R-:W-:-:S03]  /*208b0*/  IADD3 R52, P1, PT, R23, R13, RZ ;  /* 0x0000000d17347210 */ /* 0x000fc60007f3e0ff */
[----:B------:R-:W-:Y:S04]  /*208c0*/  STL [R1+0x79c], R9 ;  /* 0x00079c0901007387 */ /* 0x000fe80000100800 */
[----:B------:R-:W-:Y:S04]  /*208d0*/  STL [R1+0x768], R36 ;  /* 0x0007682401007387 */ /* 0x000fe80000100800 */
[----:B------:R-:W-:Y:S04]  /*208e0*/  STL [R1+0x7ac], R53 ;  /* 0x0007ac3501007387 */ /* 0x000fe80000100800 */
[----:B------:R-:W-:Y:S04]  /*208f0*/  STL [R1+0x778], R8 ;  /* 0x0007780801007387 */ /* 0x000fe80000100800 */
[----:B------:R-:W-:Y:S01]  /*20900*/  STL [R1+0x7bc], R52 ;  /* 0x0007bc3401007387 */ /* 0x000fe20000100800 */
[----:B------:R-:W-:-:S03]  /*20910*/  IMAD.X R51, R48, 0x1, R11, P4 ;  /* 0x0000000130337824 */ /* 0x000fc600020e060b */
[----:B------:R-:W2:Y:S01]  /*20920*/  LDL.LU R48, [R1+0x18] ;  /* 0x0000180001307983 */ /* 0x000ea20000300800 */
[--C-:B------:R-:W-:Y:S01]  /*20930*/  IMAD.X R4, R50, 0x1, R11.reuse, P3 ;  /* 0x0000000132047824 */ /* 0x100fe200018e060b */
[-C--:B------:R-:W-:Y:S01]  /*20940*/  IADD3 R43, P3, PT, R24, R13.reuse, RZ ;  /* 0x0000000d182b7210 */ /* 0x080fe20007f7e0ff */
[--C-:B------:R-:W-:Y:S01]  /*20950*/  IMAD.X R49, R49, 0x1, R11.reuse, P2 ;  /* 0x0000000131317824 */ /* 0x100fe200010e060b */
[-C--:B------:R-:W-:Y:S02]  /*20960*/  IADD3 R39, P4, PT, R25, R13.reuse, RZ ;  /* 0x0000000d19277210 */ /* 0x080fe40007f9e0ff */
[-C--:B------:R-:W-:Y:S01]  /*20970*/  IADD3 R33, P2, PT, R26, R13.reuse, RZ ;  /* 0x0000000d1a217210 */ /* 0x080fe20007f5e0ff */
[--C-:B------:R-:W-:Y:S02]  /*20980*/  IMAD.X R31, R5, 0x1, R11.reuse, P1 ;  /* 0x00000001051f7824 */ /* 0x100fe400008e060b */
[----:B------:R-:W-:Y:S01]  /*20990*/  IMAD.X R50, R2, 0x1, R11, P3 ;  /* 0x0000000102327824 */ /* 0x000fe200018e060b */
[----:B------:R-:W-:-:S02]  /*209a0*/  IADD3 R5, P1, PT, R27, R13, RZ ;  /* 0x0000000d1b057210 */ /* 0x000fc40007f3e0ff */
[-C--:B------:R-:W-:Y:S01]  /*209b0*/  IADD3 R2, P3, PT, R45, R13.reuse, RZ ;  /* 0x0000000d2d027210 */ /* 0x080fe20007f7e0ff */
[----:B------:R-:W-:Y:S01]  /*209c0*/  IMAD.X R34, R34, 0x1, R11, P2 ;  /* 0x0000000122227824 */ /* 0x000fe200010e060b */
[----:B------:R-:W-:Y:S02]  /*209d0*/  IADD3 R32, P2, PT, R47, R13, RZ ;  /* 0x0000000d2f207210 */ /* 0x000fe40007f5e0ff */
[----:B------:R-:W-:Y:S02]  /*209e0*/  PRMT R27, RZ, 0x7610, R27 ;  /* 0x00007610ff1b7816 */ /* 0x000fe4000000001b */
[----:B------:R-:W-:Y:S02]  /*209f0*/  PRMT R19, RZ, 0x7610, R19 ;  /* 0x00007610ff137816 */ /* 0x000fe40000000013 */
[----:B------:R-:W-:Y:S02]  /*20a00*/  PRMT R26, RZ, 0x7610, R26 ;  /* 0x00007610ff1a7816 */ /* 0x000fe4000000001a */
[----:B------:R-:W-:-:S02]  /*20a10*/  PRMT R18, RZ, 0x7610, R18 ;  /* 0x00007610ff127816 */ /* 0x000fc40000000012 */
[----:B------:R-:W-:Y:S02]  /*20a20*/  PRMT R25, RZ, 0x7610, R25 ;  /* 0x00007610ff197816 */ /* 0x000fe40000000019 */
[----:B------:R-:W-:Y:S01]  /*20a30*/  PRMT R17, RZ, 0x7610, R17 ;  /* 0x00007610ff117816 */ /* 0x000fe20000000011 */
[----:B------:R-:W-:Y:S04]  /*20a40*/  STL [R1+0x788], R4 ;  /* 0x0007880401007387 */ /* 0x000fe80000100800 */
[----:B------:R-:W-:Y:S04]  /*20a50*/  STL [R1+0x7cc], R43 ;  /* 0x0007cc2b01007387 */ /* 0x000fe80000100800 */
[----:B------:R-:W-:Y:S04]  /*20a60*/  STL [R1+0x798], R51 ;  /* 0x0007983301007387 */ /* 0x000fe80000100800 */
[----:B------:R-:W-:Y:S04]  /*20a70*/  STL [R1+0x7dc], R39 ;  /* 0x0007dc2701007387 */ /* 0x000fe80000100800 */
[----:B------:R-:W-:Y:S04]  /*20a80*/  STL [R1+0x7ec], R33 ;  /* 0x0007ec2101007387 */ /* 0x000fe80000100800 */
[----:B------:R-:W-:Y:S01]  /*20a90*/  STL [R1+0x7a8], R49 ;  /* 0x0007a83101007387 */ /* 0x000fe20000100800 */
[----:B------:R-:W-:-:S03]  /*20aa0*/  PRMT R24, RZ, 0x7610, R24 ;  /* 0x00007610ff187816 */ /* 0x000fc60000000018 */
[----:B------:R0:W-:Y:S04]  /*20ab0*/  STL [R1+0x7b8], R31 ;  /* 0x0007b81f01007387 */ /* 0x0001e80000100800 */
[----:B------:R-:W-:Y:S04]  /*20ac0*/  STL [R1+0x7fc], R5 ;  /* 0x0007fc0501007387 */ /* 0x000fe80000100800 */
[----:B------:R-:W-:Y:S04]  /*20ad0*/  STL [R1+0x7c8], R50 ;  /* 0x0007c83201007387 */ /* 0x000fe80000100800 */
[----:B------:R-:W-:Y:S01]  /*20ae0*/  STL [R1+0x80c], R2 ;  /* 0x00080c0201007387 */ /* 0x000fe20000100800 */
[----:B------:R-:W-:-:S02]  /*20af0*/  IMAD.X R6, R6, 0x1, R11, P1 ;  /* 0x0000000106067824 */ /* 0x000fc400008e060b */
[--C-:B------:R-:W-:Y:S01]  /*20b00*/  IMAD.X R3, R3, 0x1, R11.reuse, P3 ;  /* 0x0000000103037824 */ /* 0x100fe200018e060b */
[----:B------:R-:W-:Y:S01]  /*20b10*/  PRMT R16, RZ, 0x7610, R16 ;  /* 0x00007610ff107816 */ /* 0x000fe20000000010 */
[----:B------:R-:W-:Y:S01]  /*20b20*/  IMAD.X R38, R38, 0x1, R11, P2 ;  /* 0x0000000126267824 */ /* 0x000fe200010e060b */
[----:B------:R-:W-:Y:S02]  /*20b30*/  PRMT R23, RZ, 0x7610, R23 ;  /* 0x00007610ff177816 */ /* 0x000fe40000000017 */
[----:B------:R-:W-:Y:S01]  /*20b40*/  PRMT R15, RZ, 0x7610, R15 ;  /* 0x00007610ff0f7816 */ /* 0x000fe2000000000f */
[----:B---3--:R-:W-:Y:S01]  /*20b50*/  IMAD.X R40, R40, 0x1, R11, P4 ;  /* 0x0000000128287824 */ /* 0x008fe200020e060b */
[----:B------:R-:W-:Y:S01]  /*20b60*/  IADD3 R45, P4, PT, R46, R13, RZ ;  /* 0x0000000d2e2d7210 */ /* 0x000fe20007f9e0ff */
[----:B------:R-:W-:-:S05]  /*20b70*/  @P0 IMAD.MOV.U32 R13, RZ, RZ, R37 ;  /* 0x000000ffff0d0224 */ /* 0x000fca00078e0025 */
[----:B------:R4:W3:Y:S02]  /*20b80*/  @P0 LDG.E.U8 R27, desc[UR18][R12.64] ;  /* 0x000000120c1b0981 */ /* 0x0008e4000c1e1100 */
[----:B----4-:R-:W-:Y:S02]  /*20b90*/  @P0 IMAD.MOV.U32 R12, RZ, RZ, R52 ;  /* 0x000000ffff0c0224 */ /* 0x010fe400078e0034 */
[----:B------:R-:W-:-:S05]  /*20ba0*/  @P0 IMAD.MOV.U32 R13, RZ, RZ, R31 ;  /* 0x000000ffff0d0224 */ /* 0x000fca00078e001f */
[----:B------:R1:W4:Y:S02]  /*20bb0*/  @P0 LDG.E.U8 R19, desc[UR18][R12.64] ;  /* 0x000000120c130981 */ /* 0x000324000c1e1100 */
[----:B-1----:R-:W-:Y:S02]  /*20bc0*/  @P0 IMAD.MOV.U32 R12, RZ, RZ, R44 ;  /* 0x000000ffff0c0224 */ /* 0x002fe400078e002c */
[----:B------:R-:W-:-:S05]  /*20bd0*/  @P0 IMAD.MOV.U32 R13, RZ, RZ, R10 ;  /* 0x000000ffff0d0224 */ /* 0x000fca00078e000a */
[----:B------:R1:W3:Y:S02]  /*20be0*/  @P0 LDG.E.U8 R26, desc[UR18][R12.64] ;  /* 0x000000120c1a0981 */ /* 0x0002e4000c1e1100 */
        /* <DEDUP_REMOVED lines=8> */
[----:B------:R1:W3:Y:S04]  /*20c70*/  @P0 LDG.E.U8 R17, desc[UR18][R12.64] ;  /* 0x000000120c110981 */ /* 0x0002e8000c1e1100 */
[----:B------:R0:W-:Y:S04]  /*20c80*/  STL [R1+0x7d8], R40 ;  /* 0x0007d82801007387 */ /* 0x0001e80000100800 */
[----:B------:R0:W-:Y:S04]  /*20c90*/  STL [R1+0x7e8], R34 ;  /* 0x0007e82201007387 */ /* 0x0001e80000100800 */
[----:B------:R-:W-:Y:S01]  /*20ca0*/  STL [R1+0x81c], R45 ;  /* 0x00081c2d01007387 */ /* 0x000fe20000100800 */
[----:B--2---:R-:W-:-:S02]  /*20cb0*/  IMAD.X R48, R48, 0x1, R11, P4 ;  /* 0x0000000130307824 */ /* 0x004fc400020e060b */
[----:B-1----:R-:W-:Y:S02]  /*20cc0*/  @P0 IMAD.MOV.U32 R12, RZ, RZ, R35 ;  /* 0x000000ffff0c0224 */ /* 0x002fe400078e0023 */
[----:B------:R-:W-:Y:S01]  /*20cd0*/  @P0 IMAD.MOV.U32 R13, RZ, RZ, R36 ;  /* 0x000000ffff0d0224 */ /* 0x000fe200078e0024 */
[----:B------:R-:W-:Y:S04]  /*20ce0*/  STL [R1+0x82c], R32 ;  /* 0x00082c2001007387 */ /* 0x000fe80000100800 */
[----:B------:R1:W-:Y:S04]  /*20cf0*/  STL [R1+0x7f8], R6 ;  /* 0x0007f80601007387 */ /* 0x0003e80000100800 */
[----:B------:R2:W3:Y:S04]  /*20d00*/  @P0 LDG.E.U8 R24, desc[UR18][R12.64] ;  /* 0x000000120c180981 */ /* 0x0004e8000c1e1100 */
[----:B------:R0:W-:Y:S04]  /*20d10*/  STL [R1+0x808], R3 ;  /* 0x0008080301007387 */ /* 0x0001e80000100800 */
[----:B------:R-:W3:Y:S04]  /*20d20*/  LDL.LU R37, [R1+0x18a8] ;  /* 0x0018a80001257983 */ /* 0x000ee80000300800 */
[----:B------:R-:W-:Y:S04]  /*20d30*/  STL [R1+0x818], R48 ;  /* 0x0008183001007387 */ /* 0x000fe80000100800 */
[----:B------:R-:W-:Y:S04]  /*20d40*/  STL [R1+0x828], R38 ;  /* 0x0008282601007387 */ /* 0x000fe80000100800 */
[----:B0-----:R-:W3:Y:S04]  /*20d50*/  LDL.LU R31, [R1+0x18a4] ;  /* 0x0018a400011f7983 */ /* 0x001ee80000300800 */
[----:B------:R-:W3:Y:S01]  /*20d60*/  LDL.LU R39, [R1+0x2bc] ;  /* 0x0002bc0001277983 */ /* 0x000ee20000300800 */
[----:B--2---:R-:W-:-:S02]  /*20d70*/  @P0 IMAD.MOV.U32 R12, RZ, RZ, R33 ;  /* 0x000000ffff0c0224 */ /* 0x004fc400078e0021 */
[----:B------:R-:W-:Y:S01]  /*20d80*/  @P0 IMAD.MOV.U32 R13, RZ, RZ, R34 ;  /* 0x000000ffff0d0224 */ /* 0x000fe200078e0022 */
[----:B------:R-:W2:Y:S04]  /*20d90*/  LDL.LU R33, [R1+0x2f4] ;  /* 0x0002f40001217983 */ /* 0x000ea80000300800 */
[----:B------:R-:W2:Y:S04]  /*20da0*/  LDL.LU R40, [R1+0x2f0] ;  /* 0x0002f00001287983 */ /* 0x000ea80000300800 */
[----:B------:R-:W2:Y:S04]  /*20db0*/  LDL.LU R34, [R1+0x330] ;  /* 0x0003300001227983 */ /* 0x000ea80000300800 */
[----:B------:R-:W2:Y:S04]  /*20dc0*/  LDL.LU R41, [R1+0x328] ;  /* 0x0003280001297983 */ /* 0x000ea80000300800 */
[----:B------:R0:W2:Y:S04]  /*20dd0*/  @P0 LDG.E.U8 R16, desc[UR18][R12.64] ;  /* 0x000000120c100981 */ /* 0x0000a8000c1e1100 */
[----:B------:R-:W2:Y:S04]  /*20de0*/  LDL.LU R35, [R1+0x370] ;  /* 0x0003700001237983 */ /* 0x000ea80000300800 */
[----:B------:R-:W2:Y:S04]  /*20df0*/  LDL.LU R42, [R1+0x368] ;  /* 0x00036800012a7983 */ /* 0x000ea80000300800 */
[----:B------:R-:W2:Y:S01]  /*20e00*/  LDL.LU R36, [R1+0x3b4] ;  /* 0x0003b40001247983 */ /* 0x000ea20000300800 */
[----:B------:R-:W-:-:S03]  /*20e10*/  IMAD.MOV.U32 R52, RZ, RZ, R9 ;  /* 0x000000ffff347224 */ /* 0x000fc600078e0009 */
[----:B------:R-:W2:Y:S04]  /*20e20*/  LDL.LU R43, [R1+0x3ac] ;  /* 0x0003ac00012b7983 */ /* 0x000ea80000300800 */
[----:B------:R-:W2:Y:S01]  /*20e30*/  LDL.LU R9, [R1+0x3f4] ;  /* 0x0003f40001097983 */ /* 0x000ea20000300800 */
[----:B0-----:R-:W-:Y:S02]  /*20e40*/  @P0 IMAD.MOV.U32 R12, RZ, RZ, R7 ;  /* 0x000000ffff0c0224 */ /* 0x001fe400078e0007 */
[----:B------:R-:W-:Y:S02]  /*20e50*/  @P0 IMAD.MOV.U32 R13, RZ, RZ, R8 ;  /* 0x000000ffff0d0224 */ /* 0x000fe400078e0008 */
[----:B------:R-:W2:Y:S04]  /*20e60*/  LDL.LU R8, [R1+0x3ec] ;  /* 0x0003ec0001087983 */ /* 0x000ea80000300800 */
[----:B------:R0:W2:Y:S02]  /*20e70*/  @P0 LDG.E.U8 R23, desc[UR18][R12.64] ;  /* 0x000000120c170981 */ /* 0x0000a4000c1e1100 */
[----:B0-----:R-:W-:-:S02]  /*20e80*/  @P0 IMAD.MOV.U32 R12, RZ, RZ, R5 ;  /* 0x000000ffff0c0224 */ /* 0x001fc400078e0005 */
[----:B------:R-:W-:-:S05]  /*20e90*/  @P0 IMAD.MOV.U32 R13, RZ, RZ, R6 ;  /* 0x000000ffff0d0224 */ /* 0x000fca00078e0006 */
[----:B------:R0:W2:Y:S02]  /*20ea0*/  @P0 LDG.E.U8 R15, desc[UR18][R12.64] ;  /* 0x000000120c0f0981 */ /* 0x0000a4000c1e1100 */
[----:B0-----:R-:W-:Y:S02]  /*20eb0*/  @P0 IMAD.MOV.U32 R12, RZ, RZ, R0 ;  /* 0x000000ffff0c0224 */ /* 0x001fe400078e0000 */
[----:B------:R-:W2:Y:S01]  /*20ec0*/  LDL.LU R0, [R1+0x434] ;  /* 0x0004340001007983 */ /* 0x000ea20000300800 */
[----:B------:R-:W-:Y:S01]  /*20ed0*/  PRMT R22, RZ, 0x7610, R22 ;  /* 0x00007610ff167816 */ /* 0x000fe20000000016 */
[----:B------:R-:W-:Y:S02]  /*20ee0*/  @P0 IMAD.MOV.U32 R13, RZ, RZ, R4 ;  /* 0x000000ffff0d0224 */ /* 0x000fe400078e0004 */
[----:B------:R-:W3:Y:S04]  /*20ef0*/  LDL.LU R7, [R1+0x42c] ;  /* 0x00042c0001077983 */ /* 0x000ee80000300800 */
[----:B-1----:R-:W3:Y:S04]  /*20f00*/  LDL.LU R6, [R1+0x474] ;  /* 0x0004740001067983 */ /* 0x002ee80000300800 */
[----:B------:R0:W3:Y:S04]  /*20f10*/  @P0 LDG.E.U8 R22, desc[UR18][R12.64] ;  /* 0x000000120c160981 */ /* 0x0000e8000c1e1100 */
[----:B------:R-:W3:Y:S04]  /*20f20*/  LDL.LU R5, [R1+0x46c] ;  /* 0x00046c0001057983 */ /* 0x000ee80000300800 */
[----:B------:R-:W3:Y:S01]  /*20f30*/  LDL.LU R4, [R1+0x4b4] ;  /* 0x0004b40001047983 */ /* 0x000ee20000300800 */
[----:B0-----:R-:W-:-:S03]  /*20f40*/  @P0 IMAD.MOV.U32 R13, RZ, RZ, R3 ;  /* 0x000000ffff0d0224 */ /* 0x001fc600078e0003 */
[----:B------:R-:W3:Y:S01]  /*20f50*/  LDL.LU R3, [R1+0x4ac] ;  /* 0x0004ac0001037983 */ /* 0x000ee20000300800 */
[----:B------:R-:W0:Y:S01]  /*20f60*/  S2R R44, SR_TID.X ;  /* 0x00000000002c7919 */ /* 0x000e220000002100 */
[----:B------:R-:W-:Y:S02]  /*20f70*/  @P0 IMAD.MOV.U32 R12, RZ, RZ, R2 ;  /* 0x000000ffff0c0224 */ /* 0x000fe400078e0002 */
[----:B------:R-:W3:Y:S01]  /*20f80*/  LDL.LU R2, [R1+0x4f4] ;  /* 0x0004f40001027983 */ /* 0x000ee20000300800 */
[----:B0-----:R-:W-:-:S04]  /*20f90*/  LOP3.LUT R44, R44, 0x7f, RZ, 0xc0, !PT ;  /* 0x0000007f2c2c7812 */ /* 0x001fc800078ec0ff */
[----:B------:R-:W-:Y:S02]  /*20fa0*/  LOP3.LUT R10, R44, 0x60, RZ, 0x3c, !PT ;  /* 0x000000602c0a7812 */ /* 0x000fe400078e3cff */
[----:B------:R-:W-:Y:S02]  /*20fb0*/  PRMT R14, RZ, 0x7610, R14 ;  /* 0x00007610ff0e7816 */ /* 0x000fe4000000000e */
[----:B------:R-:W-:Y:S01]  /*20fc0*/  PRMT R21, RZ, 0x7610, R21 ;  /* 0x00007610ff157816 */ /* 0x000fe20000000015 */
[----:B------:R-:W-:Y:S02]  /*20fd0*/  @P0 IMAD.MOV.U32 R46, RZ, RZ, R52 ;  /* 0x000000ffff2e0224 */ /* 0x000fe400078e0034 */
[----:B------:R-:W-:Y:S01]  /*20fe0*/  @P0 IMAD.MOV.U32 R47, RZ, RZ, R51 ;  /* 0x000000ffff2f0224 */ /* 0x000fe200078e0033 */
[----:B------:R0:W3:Y:S04]  /*20ff0*/  @P0 LDG.E.U8 R14, desc[UR18][R12.64] ;  /* 0x000000120c0e0981 */ /* 0x0000e8000c1e1100 */
[----:B------:R1:W4:Y:S01]  /*21000*/  @P0 LDG.E.U8 R21, desc[UR18][R46.64] ;  /* 0x000000122e150981 */ /* 0x000322000c1e1100 */
[----:B------:R-:W-:-:S02]  /*21010*/  PRMT R20, RZ, 0x7610, R20 ;  /* 0x00007610ff147816 */ /* 0x000fc40000000014 */
[----:B0-----:R-:W-:Y:S01]  /*21020*/  PRMT R13, RZ, 0x7610, R13 ;  /* 0x00007610ff0d7816 */ /* 0x001fe2000000000d */
[----:B-1----:R-:W-:Y:S02]  /*21030*/  @P0 IMAD.MOV.U32 R46, RZ, RZ, R45 ;  /* 0x000000ffff2e0224 */ /* 0x002fe400078e002d */
[----:B------:R-:W-:-:S05]  /*21040*/  @P0 IMAD.MOV.U32 R47, RZ, RZ, R48 ;  /* 0x000000ffff2f0224 */ /* 0x000fca00078e0030 */
[----:B------:R0:W4:Y:S01]  /*21050*/  @P0 LDG.E.U8 R13, desc[UR18][R46.64] ;  /* 0x000000122e0d0981 */ /* 0x000122000c1e1100 */
[----:B------:R-:W-:Y:S01]  /*21060*/  PRMT R12, RZ, 0x7610, R12 ;  /* 0x00007610ff0c7816 */ /* 0x000fe2000000000c */
[----:B0-----:R-:W-:Y:S02]  /*21070*/  @P0 IMAD.MOV.U32 R46, RZ, RZ, R53 ;  /* 0x000000ffff2e0224 */ /* 0x001fe400078e0035 */
[----:B------:R-:W-:-:S05]  /*21080*/  @P0 IMAD.MOV.U32 R47, RZ, RZ, R49 ;  /* 0x000000ffff2f0224 */ /* 0x000fca00078e0031 */
[----:B------:R0:W4:Y:S04]  /*21090*/  @P0 LDG.E.U8 R20, desc[UR18][R46.64] ;  /* 0x000000122e140981 */ /* 0x000128000c1e1100 */
[----:B--2---:R1:W-:Y:S04]  /*210a0*/  STS.U8 [R10+UR5+0x3b00], R0 ;  /* 0x003b00000a007988 */ /* 0x0043e80008000005 */
[----:B-1----:R-:W2:Y:S01]  /*210b0*/  LDL.LU R0, [R1+0x4ec] ;  /* 0x0004ec0001007983 */ /* 0x002ea20000300800 */
[----:B0-----:R-:W-:Y:S02]  /*210c0*/  @P0 IMAD.MOV.U32 R46, RZ, RZ, R32 ;  /* 0x000000ffff2e0224 */ /* 0x001fe400078e0020 */
[----:B------:R-:W-:-:S05]  /*210d0*/  @P0 IMAD.MOV.U32 R47, RZ, RZ, R38 ;  /* 0x000000ffff2f0224 */ /* 0x000fca00078e0026 */
[----:B------:R-:W4:Y:S04]  /*210e0*/  @P0 LDG.E.U8 R12, desc[UR18][R46.64] ;  /* 0x000000122e0c0981 */ /* 0x000f28000c1e1100 */
[----:B------:R-:W4:Y:S04]  /*210f0*/  LDL.LU R46, [R1+0x534] ;  /* 0x00053400012e7983 */ /* 0x000f280000300800 */
        /* <DEDUP_REMOVED lines=10> */
[----:B---3--:R0:W-:Y:S04]  /*211a0*/  STS.U8 [R10+UR5+0xa300], R39 ;  /* 0x00a300270a007988 */ /* 0x0081e80008000005 */
        /* <DEDUP_REMOVED lines=31> */
[----:B------:R-:W3:Y:S04]  /*213a0*/  LDL.LU R3, [R1+0x17a4] ;  /* 0x0017a40001037983 */ /* 0x000ee80000300800 */
[----:B------:R0:W-:Y:S04]  /*213b0*/  STS.U8 [R10+UR5+0x4700], R2 ;  /* 0x004700020a007988 */ /* 0x0001e80008000005 */
[----:B0-----:R-:W3:Y:S04]  /*213c0*/  LDL.LU R2, [R1+0x1c4] ;  /* 0x0001c40001027983 */ /* 0x001ee80000300800 */
[----:B--2---:R0:W-:Y:S04]  /*213d0*/  STS.U8 [R10+UR5+0xc700], R0 ;  /* 0x00c700000a007988 */ /* 0x0041e80008000005 */
[----:B0-----:R-:W2:Y:S04]  /*213e0*/  LDL.LU R0, [R1+0x1c0] ;  /* 0x0001c00001007983 */ /* 0x001ea80000300800 */
[----:B----4-:R-:W-:Y:S04]  /*213f0*/  STS.U8 [R10+UR5+0x4b00], R46 ;  /* 0x004b002e0a007988 */ /* 0x010fe80008000005 */
[----:B------:R-:W-:Y:S04]  /*21400*/  STS.U8 [R10+UR5+0xcb00], R47 ;  /* 0x00cb002f0a007988 */ /* 0x000fe80008000005 */
[----:B------:R0:W-:Y:S04]  /*21410*/  STS.U8 [R10+UR5+0x4f00], R11 ;  /* 0x004f000b0a007988 */ /* 0x0001e80008000005 */
        /* <DEDUP_REMOVED lines=8> */
[----:B---3--:R-:W-:Y:S01]  /*214a0*/  STS.U8 [R10+UR5+0xdf00], R32 ;  /* 0x00df00200a007988 */ /* 0x008fe20008000005 */
[----:B0-----:R-:W-:-:S03]  /*214b0*/  LOP3.LUT R11, R44, 0x70, RZ, 0x3c, !PT ;  /* 0x000000702c0b7812 */ /* 0x001fc600078e3cff */
        /* <DEDUP_REMOVED lines=16> */
[----:B0-----:R-:W3:Y:S04]  /*215c0*/  LDL.LU R10, [R1+0x1bc] ;  /* 0x0001bc00010a7983 */ /* 0x001ee80000300800 */
[----:B------:R-:W4:Y:S04]  /*215d0*/  LDL.LU R44, [R1+0x1b8] ;  /* 0x0001b800012c7983 */ /* 0x000f280000300800 */
        /* <DEDUP_REMOVED lines=26> */
[----:B------:R0:W-:Y:S04]  /*21780*/  STS.U8 [R11+UR5+0x380], R2 ;  /* 0x000380020b007988 */ /* 0x0001e80008000005 */
[----:B------:R-:W4:Y:S04]  /*21790*/  LDL.LU R3, [R1+0x484] ;  /* 0x0004840001037983 */ /* 0x000f280000300800 */
[----:B0-----:R-:W4:Y:S04]  /*217a0*/  LDL.LU R2, [R1+0x47c] ;  /* 0x00047c0001027983 */ /* 0x001f280000300800 */
[----:B--2---:R0:W-:Y:S04]  /*217b0*/  STS.U8 [R11+UR5+0x8380], R0 ;  /* 0x008380000b007988 */ /* 0x0041e80008000005 */
[----:B0-----:R-:W2:Y:S04]  /*217c0*/  LDL.LU R0, [R1+0x4c4] ;  /* 0x0004c40001007983 */ /* 0x001ea80000300800 */
[----:B---3--:R0:W-:Y:S04]  /*217d0*/  STS.U8 [R11+UR5+0x9b80], R38 ;  /* 0x009b80260b007988 */ /* 0x0081e80008000005 */
[----:B----4-:R1:W-:Y:S04]  /*217e0*/  STS.U8 [R11+UR5+0x1f80], R32 ;  /* 0x001f80200b007988 */ /* 0x0103e80008000005 */
[----:B------:R3:W-:Y:S04]  /*217f0*/  STS.U8 [R11+UR5+0x9f80], R39 ;  /* 0x009f80270b007988 */ /* 0x0007e80008000005 */
[----:B------:R4:W-:Y:S04]  /*21800*/  STS.U8 [R11+UR5+0x2380], R33 ;  /* 0x002380210b007988 */ /* 0x0009e80008000005 */
[----:B------:R1:W-:Y:S04]  /*21810*/  STS.U8 [R11+UR5+0xa380], R40 ;  /* 0x00a380280b007988 */ /* 0x0003e80008000005 */
[----:B------:R3:W-:Y:S04]  /*21820*/  STS.U8 [R11+UR5+0x2780], R34 ;  /* 0x002780220b007988 */ /* 0x0007e80008000005 */
[----:B0-----:R-:W2:Y:S04]  /*21830*/  LDL.LU R38, [R1+0x4bc] ;  /* 0x0004bc0001267983 */ /* 0x001ea80000300800 */
[----:B-1----:R-:W2:Y:S04]  /*21840*/  LDL.LU R32, [R1+0x504] ;  /* 0x0005040001207983 */ /* 0x002ea80000300800 */
[----:B---3--:R-:W3:Y:S04]  /*21850*/  LDL.LU R39, [R1+0x4fc] ;  /* 0x0004fc0001277983 */ /* 0x008ee80000300800 */
[----:B----4-:R-:W4:Y:S04]  /*21860*/  LDL.LU R33, [R1+0x544] ;  /* 0x0005440001217983 */ /* 0x010f280000300800 */
[----:B------:R-:W4:Y:S04]  /*21870*/  LDL.LU R40, [R1+0x53c] ;  /* 0x00053c0001287983 */ /* 0x000f280000300800 */
[----:B------:R0:W-:Y:S04]  /*21880*/  STS.U8 [R11+UR5+0xa780], R41 ;  /* 0x00a780290b007988 */ /* 0x0001e80008000005 */
[----:B------:R-:W4:Y:S04]  /*21890*/  LDL.LU R34, [R1+0x584] ;  /* 0x0005840001227983 */ /* 0x000f280000300800 */
        /* <DEDUP_REMOVED lines=18> */
[----:B------:R1:W-:Y:S04]  /*219c0*/  STS.U8 [R11+UR5+0x8780], R44 ;  /* 0x0087802c0b007988 */ /* 0x0003e80008000005 */
[----:B0-----:R-:W2:Y:S04]  /*219d0*/  LDL.LU R10, [R1+0x6c4] ;  /* 0x0006c400010a7983 */ /* 0x001ea80000300800 */
[----:B-1----:R-:W2:Y:S04]  /*219e0*/  LDL.LU R44, [R1+0x6bc] ;  /* 0x0006bc00012c7983 */ /* 0x002ea80000300800 */
[----:B------:R0:W-:Y:S04]  /*219f0*/  STS.U8 [R11+UR5+0x3380], R9 ;  /* 0x003380090b007988 */ /* 0x0001e80008000005 */
[----:B------:R1:W-:Y:S04]  /*21a00*/  STS.U8 [R11+UR5+0xb380], R8 ;  /* 0x00b380080b007988 */ /* 0x0003e80008000005 */
[----:B------:R0:W-:Y:S04]  /*21a10*/  STS.U8 [R11+UR5+0x3780], R7 ;  /* 0x003780070b007988 */ /* 0x0001e80008000005 */
[----:B------:R0:W-:Y:S04]  /*21a20*/  STS.U8 [R11+UR5+0xb780], R6 ;  /* 0x00b780060b007988 */ /* 0x0001e80008000005 */
[----:B------:R1:W-:Y:S04]  /*21a30*/  STS.U8 [R11+UR5+0x3b80], R5 ;  /* 0x003b80050b007988 */ /* 0x0003e80008000005 */
[----:B------:R1:W-:Y:S04]  /*21a40*/  STS.U8 [R11+UR5+0xb80], R46 ;  /* 0x000b802e0b007988 */ /* 0x0003e80008000005 */
[----:B0-----:R-:W2:Y:S04]  /*21a50*/  LDL.LU R9, [R1+0x16a8] ;  /* 0x0016a80001097983 */ /* 0x001ea80000300800 */
[----:B-1----:R-:W2:Y:S04]  /*21a60*/  LDL.LU R8, [R1+0x169c] ;  /* 0x00169c0001087983 */ /* 0x002ea80000300800 */
[----:B------:R-:W2:Y:S04]  /*21a70*/  LDL.LU R7, [R1+0x16e0] ;  /* 0x0016e00001077983 */ /* 0x000ea80000300800 */
[----:B------:R-:W2:Y:S04]  /*21a80*/  LDL.LU R6, [R1+0x16d0] ;  /* 0x0016d00001067983 */ /* 0x000ea80000300800 */
[----:B------:R-:W2:Y:S04]  /*21a90*/  LDL.LU R5, [R1+0x1710] ;  /* 0x0017100001057983 */ /* 0x000ea80000300800 */
[----:B------:R0:W-:Y:S04]  /*21aa0*/  STS.U8 [R11+UR5+0x8b80], R47 ;  /* 0x008b802f0b007988 */ /* 0x0001e80008000005 */
[----:B------:R-:W2:Y:S04]  /*21ab0*/  LDL.LU R46, [R1+0x1704] ;  /* 0x00170400012e7983 */ /* 0x000ea80000300800 */
        /* <DEDUP_REMOVED lines=13> */
[----:B0-----:R-:W2:Y:S04]  /*21b90*/  LDL.LU R52, [R1+0x17c8] ;  /* 0x0017c80001347983 */ /* 0x001ea80000300800 */
[----:B-1----:R-:W2:Y:S04]  /*21ba0*/  LDL.LU R53, [R1+0x17bc] ;  /* 0x0017bc0001357983 */ /* 0x002ea80000300800 */
[----:B------:R0:W-:Y:S04]  /*21bb0*/  STS.U8 [R11+UR5+0xc380], R38 ;  /* 0x00c380260b007988 */ /* 0x0001e80008000005 */
[----:B------:R1:W-:Y:S04]  /*21bc0*/  STS.U8 [R11+UR5+0x4780], R32 ;  /* 0x004780200b007988 */ /* 0x0003e80008000005 */
[----:B---3--:R3:W-:Y:S04]  /*21bd0*/  STS.U8 [R11+UR5+0xc780], R39 ;  /* 0x00c780270b007988 */ /* 0x0087e80008000005 */
[----:B----4-:R4:W-:Y:S04]  /*21be0*/  STS.U8 [R11+UR5+0x4b80], R33 ;  /* 0x004b80210b007988 */ /* 0x0109e80008000005 */
[----:B------:R0:W-:Y:S04]  /*21bf0*/  STS.U8 [R11+UR5+0xcb80], R40 ;  /* 0x00cb80280b007988 */ /* 0x0001e80008000005 */
[----:B------:R3:W-:Y:S04]  /*21c00*/  STS.U8 [R11+UR5+0x4f80], R34 ;  /* 0x004f80220b007988 */ /* 0x0007e80008000005 */
[----:B0-----:R-:W2:Y:S04]  /*21c10*/  LDL.LU R38, [R1+0x18a0] ;  /* 0x0018a00001267983 */ /* 0x001ea80000300800 */
[----:B-1----:R-:W2:Y:S04]  /*21c20*/  LDL.LU R32, [R1+0x189c] ;  /* 0x00189c0001207983 */ /* 0x002ea80000300800 */
[----:B---3--:R-:W3:Y:S04]  /*21c30*/  LDL.LU R39, [R1+0x1898] ;  /* 0x0018980001277983 */ /* 0x008ee80000300800 */
[----:B----4-:R-:W4:Y:S04]  /*21c40*/  LDL.LU R33, [R1+0x1894] ;  /* 0x0018940001217983 */ /* 0x010f280000300800 */
[----:B------:R-:W3:Y:S04]  /*21c50*/  LDL.LU R40, [R1+0x1890] ;  /* 0x0018900001287983 */ /* 0x000ee80000300800 */
        /* <DEDUP_REMOVED lines=10> */
[----:B------:R-:W4:Y:S04]  /*21d00*/  LDL.LU R43, [R1+0x1878] ;  /* 0x00187800012b7983 */ /* 0x000f280000300800 */
[----:B------:R0:W-:Y:S04]  /*21d10*/  STS.U8 [R11+UR5+0x5b80], R4 ;  /* 0x005b80040b007988 */ /* 0x0001e80008000005 */
[----:B------:R1:W-:Y:S04]  /*21d20*/  STS.U8 [R11+UR5+0xdb80], R3 ;  /* 0x00db80030b007988 */ /* 0x0003e80008000005 */
[----:B------:R1:W-:Y:S04]  /*21d30*/  STS.U8 [R11+UR5+0x5f80], R2 ;  /* 0x005f80020b007988 */ /* 0x0003e80008000005 */
[----:B0-----:R0:W5:Y:S04]  /*21d40*/  LDL.LU R4, [R1+0x1874] ;  /* 0x0018740001047983 */ /* 0x0011680000300800 */
[----:B-1----:R0:W5:Y:S04]  /*21d50*/  LDL.LU R3, [R1+0x1870] ;  /* 0x0018700001037983 */ /* 0x0021680000300800 */
[----:B------:R0:W5:Y:S04]  /*21d60*/  LDL.LU R2, [R1+0x186c] ;  /* 0x00186c0001027983 */ /* 0x0001680000300800 */
[----:B--2---:R1:W-:Y:S04]  /*21d70*/  STS.U8 [R11+UR5+0xdf80], R0 ;  /* 0x00df80000b007988 */ /* 0x0043e80008000005 */
[----:B-1----:R0:W5:Y:S04]  /*21d80*/  LDL.LU R0, [R1+0x1868] ;  /* 0x0018680001007983 */ /* 0x0021680000300800 */
[----:B------:R1:W-:Y:S04]  /*21d90*/  STS.U8 [R11+UR5+0xe380], R44 ;  /* 0x00e3802c0b007988 */ /* 0x0003e80008000005 */
[----:B------:R2:W-:Y:S01]  /*21da0*/  STS.U8 [R11+UR5+0x6380], R10 ;  /* 0x0063800a0b007988 */ /* 0x0005e20008000005 */
[----:B-1----:R-:W1:Y:S01]  /*21db0*/  S2R R44, SR_TID.X ;  /* 0x00000000002c7919 */ /* 0x002e620000002100 */
[----:B--2---:R-:W2:Y:S02]  /*21dc0*/  S2R R10, SR_TID.X ;  /* 0x00000000000a7919 */ /* 0x004ea40000002100 */
[----:B------:R-:W-:Y:S04]  /*21dd0*/  STS.U8 [R11+UR5+0x6b80], R7 ;  /* 0x006b80070b007988 */ /* 0x000fe80008000005 */
        /* <DEDUP_REMOVED lines=10> */
[----:B------:R-:W-:Y:S01]  /*21e80*/  STS.U8 [R11+UR5+0xfb80], R51 ;  /* 0x00fb80330b007988 */ /* 0x000fe20008000005 */
[----:B-1----:R-:W-:-:S03]  /*21e90*/  LOP3.LUT R44, R44, 0x7f, RZ, 0xc0, !PT ;  /* 0x0000007f2c2c7812 */ /* 0x002fc600078ec0ff */
[----:B------:R1:W-:Y:S01]  /*21ea0*/  STS.U8 [R11+UR5+0xff80], R53 ;  /* 0x00ff80350b007988 */ /* 0x0003e20008000005 */
[----:B--2---:R-:W-:Y:S02]  /*21eb0*/  LOP3.LUT R10, R10, 0x7f, RZ, 0xc0, !PT ;  /* 0x0000007f0a0a7812 */ /* 0x004fe400078ec0ff */
[C---:B0-----:R-:W-:Y:S02]  /*21ec0*/  LOP3.LUT R5, R44.reuse, 0x10, RZ, 0x3c, !PT ;  /* 0x000000102c057812 */ /* 0x041fe400078e3cff */
[C---:B------:R-:W-:Y:S01]  /*21ed0*/  LOP3.LUT R6, R44.reuse, 0x20, RZ, 0x3c, !PT ;  /* 0x000000202c067812 */ /* 0x040fe200078e3cff */
[----:B-1----:R-:W0:Y:S01]  /*21ee0*/  LDC R53, c[0x0][0x3a0] ;  /* 0x0000e800ff357b82 */ /* 0x002e220000000800 */
[C---:B------:R-:W-:Y:S02]  /*21ef0*/  LOP3.LUT R7, R44.reuse, 0x30, RZ, 0x3c, !PT ;  /* 0x000000302c077812 */ /* 0x040fe400078e3cff */
[C---:B------:R-:W-:Y:S01]  /*21f00*/  LOP3.LUT R8, R44.reuse, 0x40, RZ, 0x3c, !PT ;  /* 0x000000402c087812 */ /* 0x040fe200078e3cff */
[----:B------:R1:W-:Y:S01]  /*21f10*/  STS.U8 [R11+UR5+0x7f80], R52 ;  /* 0x007f80340b007988 */ /* 0x0003e20008000005 */
[----:B------:R-:W-:-:S03]  /*21f20*/  LOP3.LUT R9, R44, 0x50, RZ, 0x3c, !PT ;  /* 0x000000502c097812 */ /* 0x000fc600078e3cff */
[----:B------:R1:W-:Y:S04]  /*21f30*/  STS.U8 [R44+UR5+0x20800], R27 ;  /* 0x0208001b2c007988 */ /* 0x0003e80008000005 */
[----:B------:R1:W-:Y:S01]  /*21f40*/  STS.U8 [R44+UR5+0x20c00], R19 ;  /* 0x020c00132c007988 */ /* 0x0003e20008000005 */
[----:B------:R-:W-:Y:S02]  /*21f50*/  LOP3.LUT R10, R10, 0x60, RZ, 0x3c, !PT ;  /* 0x000000600a0a7812 */ /* 0x000fe400078e3cff */
[----:B------:R-:W-:Y:S01]  /*21f60*/  ISETP.NE.U32.AND P0, PT, RZ, UR12, PT ;  /* 0x0000000cff007c0c */ /* 0x000fe2000bf05070 */
[----:B---3--:R1:W-:Y:S04]  /*21f70*/  STS.U8 [R44+UR5+0x20400], R36 ;  /* 0x020400242c007988 */ /* 0x0083e80008000005 */
[----:B----4-:R1:W-:Y:S04]  /*21f80*/  STS.U8 [R44+UR5+0x20000], R43 ;  /* 0x0200002b2c007988 */ /* 0x0103e80008000005 */
[----:B------:R1:W-:Y:S04]  /*21f90*/  STS.U8 [R5+UR5+0x20080], R42 ;  /* 0x0200802a05007988 */ /* 0x0003e80008000005 */
        /* <DEDUP_REMOVED lines=26> */
[----:B------:R1:W-:Y:S01]  /*22140*/  STS.U8 [R11+UR5+0x20f80], R12 ;  /* 0x020f800c0b007988 */ /* 0x0003e20008000005 */
[----:B------:R2:W-:Y:S06]  /*22150*/  MEMBAR.ALL.CTA ;  /* 0x0000000000007992 */ /* 0x0005ec0000008000 */
[----:B--2---:R-:W2:Y:S01]  /*22160*/  FENCE.VIEW.ASYNC.S ;  /* 0x00000000000073c6 */ /* 0x004ea20000000000 */
[----:B0-----:R-:W-:Y:S01]  /*22170*/  VIADD R53, R53, 0xff ;  /* 0x000000ff35357836 */ /* 0x001fe20000000000 */
[----:B--2---:R-:W-:Y:S04]  /*22180*/  BAR.SYNC.DEFER_BLOCKING 0x0 ;  /* 0x0000000000007b1d */ /* 0x004fe80000010000 */
[----:B------:R-:W-:-:S02]  /*22190*/  ISETP.LT.OR P1, PT, R53, 0x100, P0 ;  /* 0x000001003500780c */ /* 0x000fc40000721670 */
[----:B------:R-:W-:-:S11]  /*221a0*/  ISETP.GE.AND P2, PT, R53, 0x200, PT ;  /* 0x000002003500780c */ /* 0x000fd60003f46270 */
[----:B-1----:R-:W-:Y:S05]  /*221b0*/  @P1 BRA `(.L_x_6) ;  /* 0x0000000400781947 */ /* 0x002fea0003800000 */
[----:B------:R-:W-:Y:S02]  /*221c0*/  USHF.R.U32.HI UR10, URZ, 0x4, UR5 ;  /* 0x00000004ff0a7899 */ /* 0x000fe40008011605 */
[----:B------:R-:W-:Y:S02]  /*221d0*/  UIADD3 UR9, UPT, UPT, UR5, 0x20000, URZ ;  /* 0x0002000005097890 */ /* 0x000fe4000fffe0ff */
[----:B------:R-:W-:Y:S02]  /*221e0*/  USGXT.U32 UR10, UR10, 0xe ;  /* 0x0000000e0a0a789a */ /* 0x000fe40008000000 */
[----:B------:R-:W-:Y:S02]  /*221f0*/  USHF.R.U32.HI UR9, URZ, 0x4, UR9 ;  /* 0x00000004ff097899 */ /* 0x000fe40008011609 */
[----:B------:R-:W-:Y:S02]  /*22200*/  UIADD3 UR44, UP1, UPT, UR10, 0x100, URZ ;  /* 0x000001000a2c7890 */ /* 0x000fe4000ff3e0ff */
[----:B------:R-:W-:Y:S01]  /*22210*/  USGXT.U32 UR46, UR9, 0xe ;  /* 0x0000000e092e789a */ /* 0x000fe20008000000 */
[----:B------:R-:W-:Y:S01]  /*22220*/  UMOV UR4, URZ ;  /* 0x000000ff00047c82 */ /* 0x000fe20008000000 */
[----:B------:R-:W-:Y:S01]  /*22230*/  UMOV UR11, URZ ;  /* 0x000000ff000b7c82 */ /* 0x000fe20008000000 */
[----:B------:R-:W-:-:S02]  /*22240*/  UIADD3.X UR45, UPT, UPT, UR4, 0x40004040, URZ, UP1, !UPT ;  /* 0x40004040042d7890 */ /* 0x000fc40008ffe4ff */
[----:B------:R-:W-:Y:S01]  /*22250*/  UIADD3 UR48, UP1, UPT, UR46, 0x2, URZ ;  /* 0x000000022e307890 */ /* 0x000fe2000ff3e0ff */
[----:B------:R-:W-:Y:S01]  /*22260*/  UMOV UR52, UR8 ;  /* 0x0000000800347c82 */ /* 0x000fe20008000000 */
[----:B------:R-:W-:Y:S02]  /*22270*/  UMOV UR53, URZ ;  /* 0x000000ff00357c82 */ /* 0x000fe40008000000 */
[----:B------:R-:W-:Y:S01]  /*22280*/  UIADD3.X UR49, UPT, UPT, UR11, 0x40004040, URZ, UP1, !UPT ;  /* 0x400040400b317890 */ /* 0x000fe20008ffe4ff */
[----:B------:R-:W-:Y:S01]  /*22290*/  UMOV UR4, UR52 ;  /* 0x0000003400047c82 */ /* 0x000fe20008000000 */
[----:B------:R-:W-:Y:S01]  /*222a0*/  UMOV UR20, 0x0 ;  /* 0x0000000000147882 */ /* 0x000fe20000000000 */
[----:B------:R-:W-:Y:S01]  /*222b0*/  UMOV UR21, 0x8048010 ;  /* 0x0804801000157882 */ /* 0x000fe20000000000 */
[----:B------:R-:W-:Y:S01]  /*222c0*/  UIADD3.64 UR52, UPT, UPT, UR44, 0x100, URZ ;  /* 0x000001002c347897 */ /* 0x000fe2000fffe0ff */
[----:B------:R-:W-:Y:S01]  /*222d0*/  UMOV UR11, 0x40004040 ;  /* 0x40004040000b7882 */ /* 0x000fe20000000000 */
[----:B------:R-:W-:Y:S01]  /*222e0*/  UIADD3.64 UR66, UPT, UPT, UR48, 0x2, URZ ;  /* 0x0000000230427897 */ /* 0x000fe2000fffe0ff */
[----:B------:R-:W-:Y:S01]  /*222f0*/  UMOV UR47, 0x40004040 ;  /* 0x40004040002f7882 */ /* 0x000fe20000000000 */
[----:B------:R-:W-:Y:S01]  /*22300*/  UIADD3.64 UR54, UPT, UPT, UR44, 0x200, URZ ;  /* 0x000002002c367897 */ /* 0x000fe2000fffe0ff */
[----:B------:R0:W-:Y:S01]  /*22310*/  UTCQMMA gdesc[UR10], gdesc[UR46], tmem[UR6], tmem[UR20], idesc[UR21], !UPT ;  /* 0x00ff142e0a0075ea */ /* 0x0001e2000f800306 */
[----:B------:R-:W-:Y:S01]  /*22320*/  UMOV UR30, 0x0 ;  /* 0x00000000001e7882 */ /* 0x000fe20000000000 */
[----:B------:R-:W-:Y:S01]  /*22330*/  UMOV UR31, 0x8048010 ;  /* 0x08048010001f7882 */ /* 0x000fe20000000000 */
[----:B------:R-:W-:Y:S01]  /*22340*/  UMOV UR38, 0x0 ;  /* 0x0000000000267882 */ /* 0x000fe20000000000 */
[----:B------:R-:W-:Y:S01]  /*22350*/  UMOV UR39, 0x8048010 ;  /* 0x0804801000277882 */ /* 0x000fe20000000000 */
[----:B------:R-:W-:-:S02]  /*22360*/  UIADD3.64 UR56, UPT, UPT, UR44, 0x300, URZ ;  /* 0x000003002c387897 */ /* 0x000fc4000fffe0ff */
[----:B------:R-:W-:Y:S01]  /*22370*/  UTCQMMA gdesc[UR44], gdesc[UR48], tmem[UR6], tmem[UR30], idesc[UR31], UPT ;  /* 0x00ff1e302c0075ea */ /* 0x000fe2000b800306 */
[----:B------:R1:W-:Y:S01]  /*22380*/  UTCQMMA gdesc[UR52], gdesc[UR66], tmem[UR6], tmem[UR38], idesc[UR39], UPT ;  /* 0x00ff2642340075ea */ /* 0x0003e2000b800306 */
[----:B------:R-:W-:Y:S01]  /*22390*/  UMOV UR16, 0x0 ;  /* 0x0000000000107882 */ /* 0x000fe20000000000 */
[----:B------:R-:W-:Y:S01]  /*223a0*/  UMOV UR17, 0x8048010 ;  /* 0x0804801000117882 */ /* 0x000fe20000000000 */
[----:B0-----:R-:W-:Y:S02]  /*223b0*/  UIADD3.64 UR20, UPT, UPT, UR48, 0x4, URZ ;  /* 0x0000000430147897 */ /* 0x001fe4000fffe0ff */
[----:B------:R-:W-:Y:S02]  /*223c0*/  UIADD3.64 UR10, UPT, UPT, UR48, 0x7e, URZ ;  /* 0x0000007e300a7897 */ /* 0x000fe4000fffe0ff */
[----:B------:R-:W-:Y:S02]  /*223d0*/  UIADD3.64 UR58, UPT, UPT, UR44, 0x400, URZ ;  /* 0x000004002c3a7897 */ /* 0x000fe4000fffe0ff */
[----:B------:R-:W-:-:S02]  /*223e0*/  UIADD3.64 UR60, UPT, UPT, UR44, 0x500, URZ ;  /* 0x000005002c3c7897 */ /* 0x000fc4000fffe0ff */
[----:B-1----:R-:W-:Y:S01]  /*223f0*/  UIADD3.64 UR52, UPT, UPT, UR48, 0x80, URZ ;  /* 0x0000008030347897 */ /* 0x002fe2000fffe0ff */
[----:B------:R0:W-:Y:S01]  /*22400*/  UTCQMMA gdesc[UR54], gdesc[UR20], tmem[UR6], tmem[UR16], idesc[UR17], UPT ;  /* 0x00ff1014360075ea */ /* 0x0001e2000b800306 */
[----:B------:R-:W-:Y:S02]  /*22410*/  UIADD3.64 UR38, UPT, UPT, UR48, 0x82, URZ ;  /* 0x0000008230267897 */ /* 0x000fe4000fffe0ff */
[----:B------:R-:W-:Y:S02]  /*22420*/  UIADD3.64 UR62, UPT, UPT, UR44, 0x600, URZ ;  /* 0x000006002c3e7897 */ /* 0x000fe4000fffe0ff */
[----:B------:R-:W-:Y:S02]  /*22430*/  UIADD3 UR76, UPT, UPT, UR6, 0x10, URZ ;  /* 0x00000010064c7890 */ /* 0x000fe4000fffe0ff */
[----:B------:R-:W-:Y:S01]  /*22440*/  UIADD3.64 UR64, UPT, UPT, UR44, 0x700, URZ ;  /* 0x000007002c407897 */ /* 0x000fe2000fffe0ff */
[----:B------:R-:W-:Y:S01]  /*22450*/  UMOV UR34, 0x0 ;  /* 0x0000000000227882 */ /* 0x000fe20000000000 */
[----:B0-----:R-:W-:Y:S01]  /*22460*/  UIADD3.64 UR54, UPT, UPT, UR48, 0x84, URZ ;  /* 0x0000008430367897 */ /* 0x001fe2000fffe0ff */
[----:B------:R-:W-:Y:S01]  /*22470*/  UMOV UR35, 0x8048010 ;  /* 0x0804801000237882 */ /* 0x000fe20000000000 */
[----:B------:R-:W-:-:S02]  /*22480*/  UIADD3 UR75, UPT, UPT, UR6, 0x10, URZ ;  /* 0x00000010064b7890 */ /* 0x000fc4000fffe0ff */
[----:B------:R0:W-:Y:S01]  /*22490*/  UTCQMMA gdesc[UR56], gdesc[UR10], tmem[UR6], tmem[UR34], idesc[UR35], UPT ;  /* 0x00ff220a380075ea */ /* 0x0001e2000b800306 */
[----:B------:R-:W-:Y:S02]  /*224a0*/  UIADD3.64 UR68, UPT, UPT, UR44, 0x800, URZ ;  /* 0x000008002c447897 */ /* 0x000fe4000fffe0ff */
[----:B------:R-:W-:Y:S02]  /*224b0*/  UIADD3 UR74, UPT, UPT, UR6, 0x10, URZ ;  /* 0x00000010064a7890 */ /* 0x000fe4000fffe0ff */
[----:B------:R-:W-:Y:S01]  /*224c0*/  UIADD3.64 UR30, UPT, UPT, UR44, 0x900, URZ ;  /* 0x000009002c1e7897 */ /* 0x000fe2000fffe0ff */
[----:B------:R-:W-:Y:S01]  /*224d0*/  UMOV UR22, 0x0 ;  /* 0x0000000000167882 */ /* 0x000fe20000000000 */
[----:B------:R-:W-:Y:S01]  /*224e0*/  UMOV UR23, 0x8048010 ;  /* 0x0804801000177882 */ /* 0x000fe20000000000 */
[----:B------:R-:W-:Y:S02]  /*224f0*/  UIADD3 UR73, UPT, UPT, UR6, 0x10, URZ ;  /* 0x0000001006497890 */ /* 0x000fe4000fffe0ff */
[----:B------:R1:W-:Y:S01]  /*22500*/  UTCQMMA gdesc[UR58], gdesc[UR52], tmem[UR6], tmem[UR22], idesc[UR23], UPT ;  /* 0x00ff16343a0075ea */ /* 0x0003e2000b800306 */
[----:B------:R-:W-:-:S02]  /*22510*/  UIADD3.64 UR16, UPT, UPT, UR44, 0xa00, URZ ;  /* 0x00000a002c107897 */ /* 0x000fc4000fffe0ff */
[----:B------:R-:W-:Y:S02]  /*22520*/  UIADD3 UR72, UPT, UPT, UR6, 0x10, URZ ;  /* 0x0000001006487890 */ /* 0x000fe4000fffe0ff */
[----:B0-----:R-:W-:Y:S01]  /*22530*/  UIADD3.64 UR56, UPT, UPT, UR44, 0xb00, URZ ;  /* 0x00000b002c387897 */ /* 0x001fe2000fffe0ff */
[----:B------:R-:W-:Y:S01]  /*22540*/  UMOV UR12, 0x0 ;  /* 0x00000000000c7882 */ /* 0x000fe20000000000 */
[----:B------:R-:W-:Y:S01]  /*22550*/  UMOV UR13, 0x8048010 ;  /* 0x08048010000d7882 */ /* 0x000fe20000000000 */
[----:B------:R-:W-:Y:S02]  /*22560*/  UIADD3 UR71, UPT, UPT, UR6, 0x10, URZ ;  /* 0x0000001006477890 */ /* 0x000fe4000fffe0ff */
[----:B------:R0:W-:Y:S01]  /*22570*/  UTCQMMA gdesc[UR60], gdesc[UR38], tmem[UR6], tmem[UR12], idesc[UR13], UPT ;  /* 0x00ff0c263c0075ea */ /* 0x0001e2000b800306 */
[----:B------:R-:W-:Y:S01]  /*22580*/  UIADD3.64 UR34, UPT, UPT, UR44, 0xc00, URZ ;  /* 0x00000c002c227897 */ /* 0x000fe2000fffe0ff */
[----:B------:R-:W-:Y:S01]  /*22590*/  UMOV UR24, 0x0 ;  /* 0x0000000000187882 */ /* 0x000fe20000000000 */
[----:B------:R-:W-:Y:S01]  /*225a0*/  UMOV UR25, 0x8048010 ;  /* 0x0804801000197882 */ /* 0x000fe20000000000 */
[----:B------:R-:W-:-:S02]  /*225b0*/  UIADD3 UR70, UPT, UPT, UR6, 0x10, URZ ;  /* 0x0000001006467890 */ /* 0x000fc4000fffe0ff */
[----:B------:R0:W-:Y:S01]  /*225c0*/  UTCQMMA gdesc[UR62], gdesc[UR54], tmem[UR6], tmem[UR24], idesc[UR25], UPT ;  /* 0x00ff18363e0075ea */ /* 0x0001e2000b800306 */
[----:B-1----:R-:W-:Y:S01]  /*225d0*/  UIADD3.64 UR22, UPT, UPT, UR44, 0xd00, URZ ;  /* 0x00000d002c167897 */ /* 0x002fe2000fffe0ff */
[----:B------:R-:W-:Y:S01]  /*225e0*/  UMOV UR28, 0x0 ;  /* 0x00000000001c7882 */ /* 0x000fe20000000000 */
[----:B------:R-:W-:Y:S01]  /*225f0*/  UMOV UR29, 0x8048010 ;  /* 0x08048010001d7882 */ /* 0x000fe20000000000 */
[----:B------:R-:W-:Y:S01]  /*22600*/  UIADD3 UR9, UPT, UPT, UR6, 0x10, URZ ;  /* 0x0000001006097890 */ /* 0x000fe2000fffe0ff */
[----:B------:R0:W-:Y:S01]  /*22610*/  UTCQMMA gdesc[UR64], gdesc[UR46], tmem[UR76], tmem[UR28], idesc[UR29], !UPT ;  /* 0x00ff1c2e400075ea */ /* 0x0001e2000f80034c */
[----:B------:R-:W-:Y:S01]  /*22620*/  UIADD3.64 UR44, UPT, UPT, UR44, 0xe00, URZ ;  /* 0x00000e002c2c7897 */ /* 0x000fe2000fffe0ff */
[----:B------:R-:W-:Y:S01]  /*22630*/  UMOV UR14, 0x0 ;  /* 0x00000000000e7882 */ /* 0x000fe20000000000 */
[----:B------:R-:W-:Y:S01]  /*22640*/  UMOV UR15, 0x8048010 ;  /* 0x08048010000f7882 */ /* 0x000fe20000000000 */
[----:B------:R-:W-:Y:S01]  /*22650*/  UMOV UR40, 0x0 ;  /* 0x0000000000287882 */ /* 0x000fe20000000000 */
[----:B------:R-:W-:Y:S01]  /*22660*/  UMOV UR41, 0x8048010 ;  /* 0x0804801000297882 */ /* 0x000fe20000000000 */
[----:B------:R-:W-:Y:S01]  /*22670*/  UMOV UR36, 0x0 ;  /* 0x0000000000247882 */ /* 0x000fe20000000000 */
[----:B------:R-:W-:Y:S01]  /*22680*/  UMOV UR37, 0x8048010 ;  /* 0x0804801000257882 */ /* 0x000fe20000000000 */
[----:B------:R0:W-:Y:S01]  /*22690*/  UTCQMMA gdesc[UR68], gdesc[UR48], tmem[UR75], tmem[UR14], idesc[UR15], UPT ;  /* 0x00ff0e30440075ea */ /* 0x0001e2000b80034b */
        /* <DEDUP_REMOVED lines=12> */
[----:B------:R0:W-:Y:S01]  /*22760*/  UTCQMMA gdesc[UR22], gdesc[UR38], tmem[UR70], tmem[UR42], idesc[UR43], UPT ;  /* 0x00ff2a26160075ea */ /* 0x0001e2000b800346 */
[----:B------:R0:W-:Y:S01]  /*22770*/  UTCQMMA gdesc[UR44], gdesc[UR54], tmem[UR9], tmem[UR50], idesc[UR51], UPT ;  /* 0x00ff32362c0075ea */ /* 0x0001e2000b800309 */
[----:B------:R0:W-:Y:S01]  /*22780*/  UTCBAR [UR4], URZ ;  /* 0x000000ff040073e9 */ /* 0x0001e200080000ff */
[----:B------:R-:W-:Y:S01]  /*22790*/  NOP ;  /* 0x0000000000007918 */ /* 0x000fe20000000000 */
.L_x_6:
[----:B0-----:R-:W-:Y:S01]  /*227a0*/  UMOV UR4, URZ ;  /* 0x000000ff00047c82 */ /* 0x001fe20008000000 */
[----:B------:R-:W-:Y:S05]  /*227b0*/  @!P2 BRA `(.L_x_7) ;  /* 0x0000026400c8a947 */ /* 0x000fea0003800000 */
[----:B------:R0:W-:Y:S01]  /*227c0*/  STL [R1+0xac], RZ ;  /* 0x0000acff01007387 */ /* 0x0001e20000100800 */
[----:B------:R-:W-:Y:S01]  /*227d0*/  UIADD3 UR11, UPT, UPT, UR5, 0x10000, URZ ;  /* 0x00010000050b7890 */ /* 0x000fe2000fffe0ff */
[----:B------:R-:W-:Y:S01]  /*227e0*/  IMAD.MOV.U32 R12, RZ, RZ, RZ ;  /* 0x000000ffff0c7224 */ /* 0x000fe200078e00ff */
[----:B------:R-:W-:Y:S02]  /*227f0*/  UIADD3 UR12, UPT, UPT, UR5, 0x21000, URZ ;  /* 0x00021000050c7890 */ /* 0x000fe4000fffe0ff */
[----:B------:R-:W-:Y:S02]  /*22800*/  USHF.R.U32.HI UR11, URZ, 0x4, UR11 ;  /* 0x00000004ff0b7899 */ /* 0x000fe4000801160b */
[----:B------:R-:W-:Y:S02]  /*22810*/  USHF.R.U32.HI UR12, URZ, 0x4, UR12 ;  /* 0x00000004ff0c7899 */ /* 0x000fe4000801160c */
[----:B------:R-:W-:Y:S02]  /*22820*/  USGXT.U32 UR11, UR11, 0xe ;  /* 0x0000000e0b0b789a */ /* 0x000fe40008000000 */
[----:B------:R-:W-:-:S02]  /*22830*/  USGXT.U32 UR16, UR12, 0xe ;  /* 0x0000000e0c10789a */ /* 0x000fc40008000000 */
[----:B------:R-:W-:Y:S02]  /*22840*/  UIADD3 UR14, UP1, UPT, UR11, 0x100, URZ ;  /* 0x000001000b0e7890 */ /* 0x000fe4000ff3e0ff */
[----:B------:R-:W-:Y:S01]  /*22850*/  UIADD3 UR12, UP2, UPT, UR16, 0x2, URZ ;  /* 0x00000002100c7890 */ /* 0x000fe2000ff5e0ff */
[----:B------:R-:W-:Y:S01]  /*22860*/  UMOV UR4, URZ ;  /* 0x000000ff00047c82 */ /* 0x000fe20008000000 */
[----:B------:R-:W-:Y:S01]  /*22870*/  UMOV UR13, URZ ;  /* 0x000000ff000d7c82 */ /* 0x000fe20008000000 */
[----:B------:R-:W-:Y:S02]  /*22880*/  UIADD3.X UR15, UPT, UPT, UR4, 0x40004040, URZ, UP1, !UPT ;  /* 0x40004040040f7890 */ /* 0x000fe40008ffe4ff */
[----:B------:R-:W-:Y:S01]  /*22890*/  UIADD3.X UR13, UPT, UPT, UR13, 0x40004040, URZ, UP2, !UPT ;  /* 0x400040400d0d7890 */ /* 0x000fe200097fe4ff */
[----:B------:R-:W1:Y:S01]  /*228a0*/  LDCU UR9, c[0x0][0x3a0] ;  /* 0x00007400ff0977ac */ /* 0x000e620008000800 */
[----:B------:R-:W2:Y:S01]  /*228b0*/  LDCU UR10, c[0x0][0x3ac] ;  /* 0x00007580ff0a77ac */ /* 0x000ea20008000800 */
[----:B------:R-:W3:Y:S01]  /*228c0*/  LDCU UR70, c[0x0][0x3a8] ;  /* 0x00007500ff4677ac */ /* 0x000ee20008000800 */
[----:B------:R-:W-:-:S02]  /*228d0*/  UIADD3.64 UR20, UPT, UPT, UR14, 0x100, URZ ;  /* 0x000001000e147897 */ /* 0x000fc4000fffe0ff */
[----:B------:R-:W-:Y:S02]  /*228e0*/  UIADD3.64 UR22, UPT, UPT, UR12, 0x2, URZ ;  /* 0x000000020c167897 */ /* 0x000fe4000fffe0ff */
[----:B------:R-:W-:Y:S02]  /*228f0*/  UIADD3.64 UR24, UPT, UPT, UR14, 0x200, URZ ;  /* 0x000002000e187897 */ /* 0x000fe4000fffe0ff */
[----:B------:R-:W-:Y:S02]  /*22900*/  UIADD3.64 UR26, UPT, UPT, UR12, 0x4, URZ ;  /* 0x000000040c1a7897 */ /* 0x000fe4000fffe0ff */
[----:B------:R-:W-:Y:S02]  /*22910*/  UIADD3.64 UR28, UPT, UPT, UR14, 0x300, URZ ;  /* 0x000003000e1c7897 */ /* 0x000fe4000fffe0ff */
[----:B------:R-:W-:Y:S02]  /*22920*/  UIADD3.64 UR30, UPT, UPT, UR12, 0x7e, URZ ;  /* 0x0000007e0c1e7897 */ /* 0x000fe4000fffe0ff */
        /* <DEDUP_REMOVED lines=13> */
[----:B------:R-:W-:Y:S01]  /*22a00*/  UIADD3.64 UR58, UPT, UPT, UR14, 0xe00, URZ ;  /* 0x00000e000e3a7897 */ /* 0x000fe2000fffe0ff */
[----:B------:R-:W-:Y:S01]  /*22a10*/  UMOV UR71, 0x1 ;  /* 0x0000000100477882 */ /* 0x000fe20000000000 */
[----:B------:R-:W-:Y:S01]  /*22a20*/  UMOV UR60, URZ ;  /* 0x000000ff003c7c82 */ /* 0x000fe20008000000 */
[----:B0123--:R-:W-:-:S09]  /*22a30*/  UMOV UR17, 0x40004040 ;  /* 0x4000404000117882 */ /* 0x00ffd20000000000 */
.L_x_10:
[----:B------:R-:W2:Y:S01]  /*22a40*/  LDL R14, [R1+0xac] ;  /* 0x0000ac00010e7983 */ /* 0x000ea20000100800 */
[----:B------:R-:W0:Y:S03]  /*22a50*/  LDC R13, c[0x0][0x3a0] ;  /* 0x0000e800ff0d7b82 */ /* 0x000e260000000800 */
        /* <DEDUP_REMOVED lines=25> */
[----:B------:R-:W4:Y:S01]  /*22bf0*/  LDL.LU R19, [R1+0x7d8] ;  /* 0x0007d80001137983 */ /* 0x000f220000300800 */
[----:B--2---:R-:W-:-:S03]  /*22c00*/  VIADD R25, R14, 0x1 ;  /* 0x000000010e197836 */ /* 0x004fc60000000000 */
[----:B------:R-:W2:Y:S01]  /*22c10*/  LDL.LU R14, [R1+0x7b4] ;  /* 0x0007b400010e7983 */ /* 0x000ea20000300800 */
[----:B------:R-:W-:-:S03]  /*22c20*/  USHF.L.U32 UR4, UR10, 0x8, URZ ;  /* 0x000000080a047899 */ /* 0x000fc600080006ff */
[----:B------:R-:W2:Y:S03]  /*22c30*/  LDL.LU R18, [R1+0x7d0] ;  /* 0x0007d00001127983 */ /* 0x000ea60000300800 */
[----:B---3--:R-:W-:Y:S02]  /*22c40*/  IADD3 R17, P6, PT, R17, UR4, RZ ;  /* 0x0000000411117c10 */ /* 0x008fe4000ffde0ff */
[----:B----4-:R-:W-:-:S03]  /*22c50*/  IADD3 R16, P2, PT, R16, UR4, RZ ;  /* 0x0000000410107c10 */ /* 0x010fc6000ff5e0ff */
[----:B------:R1:W-:Y:S01]  /*22c60*/  STL [R1+0x82c], R17 ;  /* 0x00082c1101007387 */ /* 0x0003e20000100800 */
[----:B------:R-:W-:Y:S02]  /*22c70*/  USHF.R.S32.HI UR63, URZ, 0x1f, UR4 ;  /* 0x0000001fff3f7899 */ /* 0x000fe40008011404 */
[----:B------:R-:W-:Y:S02]  /*22c80*/  IADD3 R42, P1, PT, R42, UR4, RZ ;  /* 0x000000042a2a7c10 */ /* 0x000fe4000ff3e0ff */
[----:B------:R-:W-:Y:S01]  /*22c90*/  IADD3 R15, P3, PT, R15, UR4, RZ ;  /* 0x000000040f0f7c10 */ /* 0x000fe2000ff7e0ff */
[----:B-1----:R-:W3:Y:S04]  /*22ca0*/  LDL.LU R17, [R1+0x7ac] ;  /* 0x0007ac0001117983 */ /* 0x002ee80000300800 */
[----:B------:R1:W-:Y:S01]  /*22cb0*/  STL [R1+0x81c], R16 ;  /* 0x00081c1001007387 */ /* 0x0003e20000100800 */
[----:B------:R-:W-:-:S02]  /*22cc0*/  IADD3 R41, P4, PT, R41, UR4, RZ ;  /* 0x0000000429297c10 */ /* 0x000fc4000ff9e0ff */
[----:B------:R-:W-:Y:S02]  /*22cd0*/  IADD3.X R40, PT, PT, R40, UR63, RZ, P6, !PT ;  /* 0x0000003f28287c10 */ /* 0x000fe4000b7fe4ff */
[----:B------:R-:W-:Y:S01]  /*22ce0*/  IADD3 R39, P6, PT, R39, UR4, RZ ;  /* 0x0000000427277c10 */ /* 0x000fe2000ffde0ff */
[----:B-1----:R-:W4:Y:S01]  /*22cf0*/  LDL.LU R16, [R1+0x7c8] ;  /* 0x0007c80001107983 */ /* 0x002f220000300800 */
[----:B------:R-:W-:-:S03]  /*22d00*/  IADD3.X R38, PT, PT, R38, UR63, RZ, P1, !PT ;  /* 0x0000003f26267c10 */ /* 0x000fc60008ffe4ff */
[----:B------:R-:W-:Y:S01]  /*22d10*/  STL [R1+0x824], R42 ;  /* 0x0008242a01007387 */ /* 0x000fe20000100800 */
[----:B------:R-:W-:-:S03]  /*22d20*/  IADD3 R37, P1, PT, R37, UR4, RZ ;  /* 0x0000000425257c10 */ /* 0x000fc6000ff3e0ff */
[----:B------:R1:W-:Y:S01]  /*22d30*/  STL [R1+0x814], R15 ;  /* 0x0008140f01007387 */ /* 0x0003e20000100800 */
[----:B------:R-:W-:Y:S02]  /*22d40*/  IADD3.X R36, PT, PT, R36, UR63, RZ, P2, !PT ;  /* 0x0000003f24247c10 */ /* 0x000fe400097fe4ff */
[----:B------:R-:W-:Y:S02]  /*22d50*/  IADD3 R35, P2, PT, R35, UR4, RZ ;  /* 0x0000000423237c10 */ /* 0x000fe4000ff5e0ff */
[----:B------:R-:W-:Y:S01]  /*22d60*/  IADD3.X R34, PT, PT, R34, UR63, RZ, P3, !PT ;  /* 0x0000003f22227c10 */ /* 0x000fe20009ffe4ff */
[----:B-1----:R-:W4:Y:S01]  /*22d70*/  LDL.LU R15, [R1+0x7a4] ;  /* 0x0007a400010f7983 */ /* 0x002f220000300800 */
[----:B------:R-:W-:-:S03]  /*22d80*/  IADD3 R33, P3, PT, R33, UR4, RZ ;  /* 0x0000000421217c10 */ /* 0x000fc6000ff7e0ff */
[----:B------:R-:W-:Y:S01]  /*22d90*/  STL [R1+0x80c], R41 ;  /* 0x00080c2901007387 */ /* 0x000fe20000100800 */
[----:B------:R-:W-:-:S03]  /*22da0*/  IADD3.X R32, PT, PT, R32, UR63, RZ, P4, !PT ;  /* 0x0000003f20207c10 */ /* 0x000fc6000a7fe4ff */
[----:B------:R-:W-:Y:S01]  /*22db0*/  STL [R1+0x828], R40 ;  /* 0x0008282801007387 */ /* 0x000fe20000100800 */
        /* <DEDUP_REMOVED lines=20> */
[----:B------:R-:W-:-:S03]  /*22f00*/  IADD3.X R19, PT, PT, R19, UR63, RZ, P6, !PT ;  /* 0x0000003f13137c10 */ /* 0x000fc6000b7fe4ff */
[----:B------:R-:W-:Y:S01]  /*22f10*/  STL [R1+0x7dc], R29 ;  /* 0x0007dc1d01007387 */ /* 0x000fe20000100800 */
[----:B------:R-:W-:-:S03]  /*22f20*/  IADD3 R20, P4, PT, R20, UR4, RZ ;  /* 0x0000000414147c10 */ /* 0x000fc6000ff9e0ff */
[----:B------:R-:W-:Y:S04]  /*22f30*/  STL [R1+0x7f8], R28 ;  /* 0x0007f81c01007387 */ /* 0x000fe80000100800 */
[----:B------:R-:W-:Y:S04]  /*22f40*/  STL [R1+0x7d4], R27 ;  /* 0x0007d41b01007387 */ /* 0x000fe80000100800 */
[----:B------:R-:W-:Y:S04]  /*22f50*/  STL [R1+0x7f0], R26 ;  /* 0x0007f01a01007387 */ /* 0x000fe80000100800 */
[----:B------:R-:W-:Y:S04]  /*22f60*/  STL [R1+0x7cc], R24 ;  /* 0x0007cc1801007387 */ /* 0x000fe80000100800 */
[----:B------:R-:W-:Y:S04]  /*22f70*/  STL [R1+0x7e8], R23 ;  /* 0x0007e81701007387 */ /* 0x000fe80000100800 */
[----:B------:R-:W-:Y:S04]  /*22f80*/  STL [R1+0x7c4], R22 ;  /* 0x0007c41601007387 */ /* 0x000fe80000100800 */
[----:B------:R-:W-:Y:S01]  /*22f90*/  STL [R1+0x7e0], R21 ;  /* 0x0007e01501007387 */ /* 0x000fe20000100800 */
[----:B--2---:R-:W-:-:S05]  /*22fa0*/  IADD3 R14, P6, PT, R14, UR4, RZ ;  /* 0x000000040e0e7c10 */ /* 0x004fca000ffde0ff */
[----:B------:R1:W-:Y:S04]  /*22fb0*/  STL [R1+0x7b4], R14 ;  /* 0x0007b40e01007387 */ /* 0x0003e80000100800 */
[----:B------:R-:W-:Y:S04]  /*22fc0*/  STL [R1+0x7bc], R20 ;  /* 0x0007bc1401007387 */ /* 0x000fe80000100800 */
[----:B-1----:R-:W2:Y:S01]  /*22fd0*/  LDL.LU R14, [R1+0x7c0] ;  /* 0x0007c000010e7983 */ /* 0x002ea20000300800 */
[----:B------:R-:W-:-:S03]  /*22fe0*/  IADD3.X R18, PT, PT, R18, UR63, RZ, P1, !PT ;  /* 0x0000003f12127c10 */ /* 0x000fc60008ffe4ff */
[----:B------:R-:W-:Y:S01]  /*22ff0*/  STL [R1+0x7d8], R19 ;  /* 0x0007d81301007387 */ /* 0x000fe20000100800 */
[----:B---3--:R-:W-:-:S03]  /*23000*/  IADD3 R17, P1, PT, R17, UR4, RZ ;  /* 0x0000000411117c10 */ /* 0x008fc6000ff3e0ff */
[----:B------:R-:W3:Y:S04]  /*23010*/  LDL.LU R42, [R1+0x79c] ;  /* 0x00079c00012a7983 */ /* 0x000ee80000300800 */
[----:B------:R1:W-:Y:S04]  /*23020*/  STL [R1+0x7ac], R17 ;  /* 0x0007ac1101007387 */ /* 0x0003e80000100800 */
[----:B------:R-:W-:Y:S01]  /*23030*/  STL [R1+0x7d0], R18 ;  /* 0x0007d01201007387 */ /* 0x000fe20000100800 */
[----:B----4-:R-:W-:-:S03]  /*23040*/  IADD3.X R16, PT, PT, R16, UR63, RZ, P2, !PT ;  /* 0x0000003f10107c10 */ /* 0x010fc600097fe4ff */
[----:B-1----:R-:W4:Y:S04]  /*23050*/  LDL.LU R17, [R1+0x7b8] ;  /* 0x0007b80001117983 */ /* 0x002f280000300800 */
[----:B------:R1:W-:Y:S04]  /*23060*/  STL [R1+0x7c8], R16 ;  /* 0x0007c81001007387 */ /* 0x0003e80000100800 */
[----:B-1----:R-:W4:Y:S01]  /*23070*/  LDL.LU R16, [R1+0x794] ;  /* 0x0007940001107983 */ /* 0x002f220000300800 */
[----:B------:R-:W-:-:S03]  /*23080*/  IADD3 R15, P2, PT, R15, UR4, RZ ;  /* 0x000000040f0f7c10 */ /* 0x000fc6000ff5e0ff */
[----:B------:R-:W4:Y:S04]  /*23090*/  LDL.LU R41, [R1+0x7b0] ;  /* 0x0007b00001297983 */ /* 0x000f280000300800 */
[----:B------:R-:W4:Y:S04]  /*230a0*/  LDL.LU R40, [R1+0x78c] ;  /* 0x00078c0001287983 */ /* 0x000f280000300800 */
[----:B------:R-:W4:Y:S04]  /*230b0*/  LDL.LU R39, [R1+0x7a8] ;  /* 0x0007a80001277983 */ /* 0x000f280000300800 */
[----:B------:R1:W-:Y:S04]  /*230c0*/  STL [R1+0x7a4], R15 ;  /* 0x0007a40f01007387 */ /* 0x0003e80000100800 */
        /* <DEDUP_REMOVED lines=19> */
[----:B-1----:R-:W4:Y:S04]  /*23200*/  LDL.LU R15, [R1+0x758] ;  /* 0x00075800010f7983 */ /* 0x002f280000300800 */
[----:B------:R-:W4:Y:S01]  /*23210*/  LDL.LU R18, [R1+0x734] ;  /* 0x0007340001127983 */ /* 0x000f220000300800 */
[----:B--2---:R-:W-:-:S05]  /*23220*/  IADD3.X R14, PT, PT, R14, UR63, RZ, P3, !PT ;  /* 0x0000003f0e0e7c10 */ /* 0x004fca0009ffe4ff */
[----:B------:R1:W-:Y:S04]  /*23230*/  STL [R1+0x7c0], R14 ;  /* 0x0007c00e01007387 */ /* 0x0003e80000100800 */
[----:B-1----:R-:W2:Y:S01]  /*23240*/  LDL.LU R14, [R1+0x750] ;  /* 0x00075000010e7983 */ /* 0x002ea20000300800 */
[----:B---3--:R-:W-:Y:S02]  /*23250*/  IADD3 R42, P3, PT, R42, UR4, RZ ;  /* 0x000000042a2a7c10 */ /* 0x008fe4000ff7e0ff */
[----:B----4-:R-:W-:-:S05]  /*23260*/  IADD3.X R17, PT, PT, R17, UR63, RZ, P4, !PT ;  /* 0x0000003f11117c10 */ /* 0x010fca000a7fe4ff */
[----:B------:R1:W-:Y:S01]  /*23270*/  STL [R1+0x7b8], R17 ;  /* 0x0007b81101007387 */ /* 0x0003e20000100800 */
[----:B------:R-:W-:-:S03]  /*23280*/  IADD3 R16, P4, PT, R16, UR4, RZ ;  /* 0x0000000410107c10 */ /* 0x000fc6000ff9e0ff */
[----:B-1----:R-:W3:Y:S01]  /*23290*/  LDL.LU R17, [R1+0x1848] ;  /* 0x0018480001117983 */ /* 0x002ee20000300800 */
[----:B------:R-:W-:-:S03]  /*232a0*/  IADD3.X R41, PT, PT, R41, UR63, RZ, P6, !PT ;  /* 0x0000003f29297c10 */ /* 0x000fc6000b7fe4ff */
[----:B------:R-:W-:Y:S01]  /*232b0*/  STL [R1+0x79c], R42 ;  /* 0x00079c2a01007387 */ /* 0x000fe20000100800 */
[----:B------:R-:W-:-:S03]  /*232c0*/  IADD3 R40, P6, PT, R40, UR4, RZ ;  /* 0x0000000428287c10 */ /* 0x000fc6000ffde0ff */
[----:B------:R1:W-:Y:S01]  /*232d0*/  STL [R1+0x794], R16 ;  /* 0x0007941001007387 */ /* 0x0003e20000100800 */
[----:B------:R-:W-:-:S03]  /*232e0*/  IADD3.X R39, PT, PT, R39, UR63, RZ, P1, !PT ;  /* 0x0000003f27277c10 */ /* 0x000fc60008ffe4ff */
        /* <DEDUP_REMOVED lines=37> */
[----:B------:R-:W-:Y:S02]  /*23540*/  IADD3 R19, P6, PT, R19, UR4, RZ ;  /* 0x0000000413137c10 */ /* 0x000fe4000ffde0ff */
[----:B------:R-:W-:Y:S01]  /*23550*/  IADD3.X R15, PT, PT, R15, UR63, RZ, P1, !PT ;  /* 0x0000003f0f0f7c10 */ /* 0x000fe20008ffe4ff */
[----:B------:R-:W-:Y:S04]  /*23560*/  STL [R1+0x768], R22 ;  /* 0x0007681601007387 */ /* 0x000fe80000100800 */
[----:B------:R-:W-:Y:S01]  /*23570*/  STL [R1+0x744], R21 ;  /* 0x0007441501007387 */ /* 0x000fe20000100800 */
[----:B------:R-:W-:-:S03]  /*23580*/  IADD3 R18, P1, PT, R18, UR4, RZ ;  /* 0x0000000412127c10 */ /* 0x000fc6000ff3e0ff */
[----:B------:R1:W-:Y:S04]  /*23590*/  STL [R1+0x758], R15 ;  /* 0x0007580f01007387 */ /* 0x0003e80000100800 */
[----:B------:R-:W-:Y:S04]  /*235a0*/  STL [R1+0x760], R20 ;  /* 0x0007601401007387 */ /* 0x000fe80000100800 */
[----:B-1----:R-:W4:Y:S04]  /*235b0*/  LDL.LU R15, [R1+0x1840] ;  /* 0x00184000010f7983 */ /* 0x002f280000300800 */
[----:B------:R-:W-:Y:S04]  /*235c0*/  STL [R1+0x73c], R19 ;  /* 0x00073c1301007387 */ /* 0x000fe80000100800 */
[----:B------:R-:W4:Y:S01]  /*235d0*/  LDL.LU R42, [R1+0x740] ;  /* 0x00074000012a7983 */ /* 0x000f220000300800 */
[----:B--2---:R-:W-:-:S05]  /*235e0*/  IADD3.X R14, PT, PT, R14, UR63, RZ, P2, !PT ;  /* 0x0000003f0e0e7c10 */ /* 0x004fca00097fe4ff */
[----:B------:R1:W-:Y:S04]  /*235f0*/  STL [R1+0x750], R14 ;  /* 0x0007500e01007387 */ /* 0x0003e80000100800 */
[----:B------:R-:W-:Y:S04]  /*23600*/  STL [R1+0x734], R18 ;  /* 0x0007341201007387 */ /* 0x000fe80000100800 */
[----:B-1----:R-:W2:Y:S01]  /*23610*/  LDL.LU R14, [R1+0x1838] ;  /* 0x00183800010e7983 */ /* 0x002ea20000300800 */
[----:B------:R-:W-:-:S06]  /*23620*/  USHF.L.U32 UR61, UR70, 0x8, URZ ;  /* 0x00000008463d7899 */ /* 0x000fcc00080006ff */
[----:B---3--:R-:W-:-:S05]  /*23630*/  IADD3 R17, P2, PT, R17, UR61, RZ ;  /* 0x0000003d11117c10 */ /* 0x008fca000ff5e0ff */
[----:B------:R1:W-:Y:S04]  /*23640*/  STL [R1+0x1848], R17 ;  /* 0x0018481101007387 */ /* 0x0003e80000100800 */
[----:B-1----:R-:W3:Y:S01]  /*23650*/  LDL.LU R17, [R1+0x738] ;  /* 0x0007380001117983 */ /* 0x002ee20000300800 */
[----:B----4-:R-:W-:-:S03]  /*23660*/  IADD3.X R16, PT, PT, R16, UR63, RZ, P3, !PT ;  /* 0x0000003f10107c10 */ /* 0x010fc60009ffe4ff */
        /* <DEDUP_REMOVED lines=23> */
[----:B-1----:R-:W4:Y:S01]  /*237e0*/  LDL.LU R16, [R1+0x17d0] ;  /* 0x0017d00001107983 */ /* 0x002f220000300800 */
[----:B------:R-:W-:-:S03]  /*237f0*/  IADD3 R15, P3, PT, R15, UR61, RZ ;  /* 0x0000003d0f0f7c10 */ /* 0x000fc6000ff7e0ff */
[----:B------:R-:W4:Y:S04]  /*23800*/  LDL.LU R18, [R1+0x17f4] ;  /* 0x0017f40001127983 */ /* 0x000f280000300800 */
[----:B------:R1:W-:Y:S01]  /*23810*/  STL [R1+0x1840], R15 ;  /* 0x0018400f01007387 */ /* 0x0003e20000100800 */
[----:B------:R-:W-:-:S03]  /*23820*/  IADD3.X R42, PT, PT, R42, UR63, RZ, P4, !PT ;  /* 0x0000003f2a2a7c10 */ /* 0x000fc6000a7fe4ff */
[----:B-1----:R-:W4:Y:S01]  /*23830*/  LDL.LU R15, [R1+0x17c0] ;  /* 0x0017c000010f7983 */ /* 0x002f220000300800 */
[----:B--2---:R-:W-:-:S05]  /*23840*/  IADD3 R14, P4, PT, R14, UR61, RZ ;  /* 0x0000003d0e0e7c10 */ /* 0x004fca000ff9e0ff */
[----:B------:R1:W-:Y:S04]  /*23850*/  STL [R1+0x1838], R14 ;  /* 0x0018380e01007387 */ /* 0x0003e80000100800 */
[----:B-1----:R-:W2:Y:S01]  /*23860*/  LDL.LU R14, [R1+0x17e8] ;  /* 0x0017e800010e7983 */ /* 0x002ea20000300800 */
[----:B------:R-:W-:Y:S01]  /*23870*/  USHF.R.S32.HI UR62, URZ, 0x1f, UR61 ;  /* 0x0000001fff3e7899 */ /* 0x000fe2000801143d */
[----:B---3--:R-:W-:Y:S02]  /*23880*/  IADD3.X R17, PT, PT, R17, UR63, RZ, P6, !PT ;  /* 0x0000003f11117c10 */ /* 0x008fe4000b7fe4ff */
[----:B------:R-:W-:Y:S01]  /*23890*/  STL [R1+0x740], R42 ;  /* 0x0007402a01007387 */ /* 0x000fe20000100800 */
[----:B----4-:R-:W-:-:S03]  /*238a0*/  IADD3 R41, P6, PT, R41, UR61, RZ ;  /* 0x0000003d29297c10 */ /* 0x010fc6000ffde0ff */
[----:B------:R1:W-:Y:S01]  /*238b0*/  STL [R1+0x738], R17 ;  /* 0x0007381101007387 */ /* 0x0003e20000100800 */
[----:B------:R-:W-:Y:S02]  /*238c0*/  IADD3.X R40, PT, PT, R40, UR63, RZ, P1, !PT ;  /* 0x0000003f28287c10 */ /* 0x000fe40008ffe4ff */
[----:B------:R-:W-:Y:S01]  /*238d0*/  IADD3 R39, P1, PT, R39, UR61, RZ ;  /* 0x0000003d27277c10 */ /* 0x000fe2000ff3e0ff */
[----:B-1----:R-:W3:Y:S01]  /*238e0*/  LDL.LU R17, [R1+0x17b4] ;  /* 0x0017b40001117983 */ /* 0x002ee20000300800 */
        /* <DEDUP_REMOVED lines=41> */
[----:B------:R1:W-:Y:S04]  /*23b80*/  STL [R1+0x17d0], R16 ;  /* 0x0017d01001007387 */ /* 0x0003e80000100800 */
[----:B------:R-:W-:Y:S04]  /*23b90*/  STL [R1+0x17d8], R20 ;  /* 0x0017d81401007387 */ /* 0x000fe80000100800 */
[----:B-1----:R-:W4:Y:S01]  /*23ba0*/  LDL.LU R16, [R1+0x17dc] ;  /* 0x0017dc0001107983 */ /* 0x002f220000300800 */
[----:B------:R-:W-:-:S03]  /*23bb0*/  IADD3 R15, P2, PT, R15, UR61, RZ ;  /* 0x0000003d0f0f7c10 */ /* 0x000fc6000ff5e0ff */
[----:B------:R-:W-:Y:S04]  /*23bc0*/  STL [R1+0x17fc], R19 ;  /* 0x0017fc1301007387 */ /* 0x000fe80000100800 */
[----:B------:R-:W4:Y:S04]  /*23bd0*/  LDL.LU R42, [R1+0x17a8] ;  /* 0x0017a800012a7983 */ /* 0x000f280000300800 */
[----:B------:R1:W-:Y:S04]  /*23be0*/  STL [R1+0x17c0], R15 ;  /* 0x0017c00f01007387 */ /* 0x0003e80000100800 */
[----:B------:R-:W-:Y:S04]  /*23bf0*/  STL [R1+0x17f4], R18 ;  /* 0x0017f41201007387 */ /* 0x000fe80000100800 */
[----:B-1----:R-:W4:Y:S01]  /*23c00*/  LDL.LU R15, [R1+0x17d4] ;  /* 0x0017d400010f7983 */ /* 0x002f220000300800 */
[----:B--2---:R-:W-:-:S05]  /*23c10*/  IADD3.X R14, PT, PT, R14, UR62, RZ, P3, !PT ;  /* 0x0000003e0e0e7c10 */ /* 0x004fca0009ffe4ff */
[----:B------:R1:W-:Y:S04]  /*23c20*/  STL [R1+0x17e8], R14 ;  /* 0x0017e80e01007387 */ /* 0x0003e80000100800 */
[----:B-1----:R-:W2:Y:S04]  /*23c30*/  LDL.LU R14, [R1+0x179c] ;  /* 0x00179c00010e7983 */ /* 0x002ea80000300800 */
[----:B------:R-:W2:Y:S01]  /*23c40*/  LDL.LU R41, [R1+0x17c4] ;  /* 0x0017c40001297983 */ /* 0x000ea20000300800 */
[----:B---3--:R-:W-:-:S03]  /*23c50*/  IADD3 R17, P3, PT, R17, UR61, RZ ;  /* 0x0000003d11117c10 */ /* 0x008fc6000ff7e0ff */
[----:B------:R-:W3:Y:S04]  /*23c60*/  LDL.LU R40, [R1+0x1790] ;  /* 0x0017900001287983 */ /* 0x000ee80000300800 */
[----:B------:R-:W3:Y:S04]  /*23c70*/  LDL.LU R39, [R1+0x17b8] ;  /* 0x0017b80001277983 */ /* 0x000ee80000300800 */
[----:B------:R1:W-:Y:S04]  /*23c80*/  STL [R1+0x17b4], R17 ;  /* 0x0017b41101007387 */ /* 0x0003e80000100800 */
        /* <DEDUP_REMOVED lines=19> */
[----:B-1----:R-:W3:Y:S04]  /*23dc0*/  LDL.LU R17, [R1+0x173c] ;  /* 0x00173c0001117983 */ /* 0x002ee80000300800 */
[----:B------:R-:W3:Y:S01]  /*23dd0*/  LDL.LU R18, [R1+0x1708] ;  /* 0x0017080001127983 */ /* 0x000ee20000300800 */
[----:B----4-:R-:W-:-:S05]  /*23de0*/  IADD3.X R16, PT, PT, R16, UR62, RZ, P4, !PT ;  /* 0x0000003e10107c10 */ /* 0x010fca000a7fe4ff */
[----:B------:R1:W-:Y:S01]  /*23df0*/  STL [R1+0x17dc], R16 ;  /* 0x0017dc1001007387 */ /* 0x0003e20000100800 */
[----:B------:R-:W-:-:S03]  /*23e00*/  IADD3 R42, P4, PT, R42, UR61, RZ ;  /* 0x0000003d2a2a7c10 */ /* 0x000fc6000ff9e0ff */
[----:B-1----:R-:W4:Y:S01]  /*23e10*/  LDL.LU R16, [R1+0x1730] ;  /* 0x0017300001107983 */ /* 0x002f220000300800 */
[----:B------:R-:W-:-:S05]  /*23e20*/  IADD3.X R15, PT, PT, R15, UR62, RZ, P6, !PT ;  /* 0x0000003e0f0f7c10 */ /* 0x000fca000b7fe4ff */
[----:B------:R1:W-:Y:S04]  /*23e30*/  STL [R1+0x17d4], R15 ;  /* 0x0017d40f01007387 */ /* 0x0003e80000100800 */
[----:B-1----:R-:W4:Y:S04]  /*23e40*/  LDL.LU R15, [R1+0x16fc] ;  /* 0x0016fc00010f7983 */ /* 0x002f280000300800 */
[----:B------:R-:W-:Y:S01]  /*23e50*/  STL [R1+0x17a8], R42 ;  /* 0x0017a82a01007387 */ /* 0x000fe20000100800 */
[----:B--2---:R-:W-:-:S05]  /*23e60*/  IADD3 R14, P6, PT, R14, UR61, RZ ;  /* 0x0000003d0e0e7c10 */ /* 0x004fca000ffde0ff */
[----:B------:R1:W-:Y:S04]  /*23e70*/  STL [R1+0x179c], R14 ;  /* 0x00179c0e01007387 */ /* 0x0003e80000100800 */
[----:B-1----:R-:W2:Y:S01]  /*23e80*/  LDL.LU R14, [R1+0x1724] ;  /* 0x00172400010e7983 */ /* 0x002ea20000300800 */
[----:B------:R-:W-:Y:S02]  /*23e90*/  IADD3.X R41, PT, PT, R41, UR62, RZ, P1, !PT ;  /* 0x0000003e29297c10 */ /* 0x000fe40008ffe4ff */
[----:B---3--:R-:W-:Y:S02]  /*23ea0*/  IADD3 R40, P1, PT, R40, UR61, RZ ;  /* 0x0000003d28287c10 */ /* 0x008fe4000ff3e0ff */
[----:B------:R-:W-:Y:S02]  /*23eb0*/  IADD3.X R39, PT, PT, R39, UR62, RZ, P2, !PT ;  /* 0x0000003e27277c10 */ /* 0x000fe400097fe4ff */
[----:B------:R-:W-:Y:S01]  /*23ec0*/  IADD3 R38, P2, PT, R38, UR61, RZ ;  /* 0x0000003d26267c10 */ /* 0x000fe2000ff5e0ff */
        /* <DEDUP_REMOVED lines=42> */
[----:B-1----:R-:W3:Y:S01]  /*24170*/  LDL.LU R17, [R1+0x16f0] ;  /* 0x0016f00001117983 */ /* 0x002ee20000300800 */
[----:B----4-:R-:W-:-:S03]  /*24180*/  IADD3.X R16, PT, PT, R16, UR62, RZ, P3, !PT ;  /* 0x0000003e10107c10 */ /* 0x010fc60009ffe4ff */
[----:B------:R-:W-:Y:S04]  /*24190*/  STL [R1+0x1714], R19 ;  /* 0x0017141301007387 */ /* 0x000fe80000100800 */
[----:B------:R-:W4:Y:S04]  /*241a0*/  LDL.LU R42, [R1+0x1718] ;  /* 0x00171800012a7983 */ /* 0x000f280000300800 */
[----:B------:R1:W-:Y:S04]  /*241b0*/  STL [R1+0x1730], R16 ;  /* 0x0017301001007387 */ /* 0x0003e80000100800 */
[----:B------:R-:W-:Y:S04]  /*241c0*/  STL [R1+0x1708], R18 ;  /* 0x0017081201007387 */ /* 0x000fe80000100800 */
[----:B-1----:R-:W4:Y:S01]  /*241d0*/  LDL.LU R16, [R1+0x16e4] ;  /* 0x0016e40001107983 */ /* 0x002f220000300800 */
[----:B------:R-:W-:-:S05]  /*241e0*/  IADD3 R15, P3, PT, R15, UR61, RZ ;  /* 0x0000003d0f0f7c10 */ /* 0x000fca000ff7e0ff */
[----:B------:R1:W-:Y:S04]  /*241f0*/  STL [R1+0x16fc], R15 ;  /* 0x0016fc0f01007387 */ /* 0x0003e80000100800 */
[----:B-1----:R-:W4:Y:S04]  /*24200*/  LDL.LU R15, [R1+0x170c] ;  /* 0x00170c00010f7983 */ /* 0x002f280000300800 */
[----:B------:R-:W4:Y:S04]  /*24210*/  LDL.LU R41, [R1+0x16d8] ;  /* 0x0016d80001297983 */ /* 0x000f280000300800 */
[----:B------:R-:W4:Y:S04]  /*24220*/  LDL.LU R40, [R1+0x1700] ;  /* 0x0017000001287983 */ /* 0x000f280000300800 */
[----:B------:R-:W4:Y:S01]  /*24230*/  LDL.LU R39, [R1+0x16cc] ;  /* 0x0016cc0001277983 */ /* 0x000f220000300800 */
[----:B--2---:R-:W-:-:S05]  /*24240*/  IADD3.X R14, PT, PT, R14, UR62, RZ, P4, !PT ;  /* 0x0000003e0e0e7c10 */ /* 0x004fca000a7fe4ff */
[----:B------:R1:W-:Y:S04]  /*24250*/  STL [R1+0x1724], R14 ;  /* 0x0017240e01007387 */ /* 0x0003e80000100800 */
        /* <DEDUP_REMOVED lines=19> */
[----:B-1----:R-:W2:Y:S04]  /*24390*/  LDL.LU R14, [R1+0x1664] ;  /* 0x00166400010e7983 */ /* 0x002ea80000300800 */
[----:B------:R-:W2:Y:S01]  /*243a0*/  LDL.LU R18, [R1+0x1684] ;  /* 0x0016840001127983 */ /* 0x000ea20000300800 */
[----:B---3--:R-:W-:-:S05]  /*243b0*/  IADD3 R17, P4, PT, R17, UR61, RZ ;  /* 0x0000003d11117c10 */ /* 0x008fca000ff9e0ff */
[----:B------:R1:W-:Y:S01]  /*243c0*/  STL [R1+0x16f0], R17 ;  /* 0x0016f01101007387 */ /* 0x0003e20000100800 */
[----:B----4-:R-:W-:-:S03]  /*243d0*/  IADD3.X R42, PT, PT, R42, UR62, RZ, P6, !PT ;  /* 0x0000003e2a2a7c10 */ /* 0x010fc6000b7fe4ff */
[----:B-1----:R-:W3:Y:S01]  /*243e0*/  LDL.LU R17, [R1+0x165c] ;  /* 0x00165c0001117983 */ /* 0x002ee20000300800 */
[----:B------:R-:W-:-:S05]  /*243f0*/  IADD3 R16, P6, PT, R16, UR61, RZ ;  /* 0x0000003d10107c10 */ /* 0x000fca000ffde0ff */
[----:B------:R1:W-:Y:S04]  /*24400*/  STL [R1+0x16e4], R16 ;  /* 0x0016e41001007387 */ /* 0x0003e80000100800 */
[----:B-1----:R-:W4:Y:S01]  /*24410*/  LDL.LU R16, [R1+0x1678] ;  /* 0x0016780001107983 */ /* 0x002f220000300800 */
[----:B------:R-:W-:-:S03]  /*24420*/  IADD3.X R15, PT, PT, R15, UR62, RZ, P1, !PT ;  /* 0x0000003e0f0f7c10 */ /* 0x000fc60008ffe4ff */
[----:B------:R-:W-:Y:S01]  /*24430*/  STL [R1+0x1718], R42 ;  /* 0x0017182a01007387 */ /* 0x000fe20000100800 */
[----:B------:R-:W-:-:S03]  /*24440*/  IADD3 R41, P1, PT, R41, UR61, RZ ;  /* 0x0000003d29297c10 */ /* 0x000fc6000ff3e0ff */
[----:B------:R1:W-:Y:S01]  /*24450*/  STL [R1+0x170c], R15 ;  /* 0x00170c0f01007387 */ /* 0x0003e20000100800 */
[----:B------:R-:W-:Y:S02]  /*24460*/  IADD3.X R40, PT, PT, R40, UR62, RZ, P2, !PT ;  /* 0x0000003e28287c10 */ /* 0x000fe400097fe4ff */
[----:B------:R-:W-:Y:S01]  /*24470*/  IADD3 R39, P2, PT, R39, UR61, RZ ;  /* 0x0000003d27277c10 */ /* 0x000fe2000ff5e0ff */
[----:B-1----:R-:W4:Y:S04]  /*24480*/  LDL.LU R15, [R1+0x1654] ;  /* 0x00165400010f7983 */ /* 0x002f280000300800 */
[----:B------:R-:W-:Y:S04]  /*24490*/  STL [R1+0x16d8], R41 ;  /* 0x0016d82901007387 */ /* 0x000fe80000100800 */
[----:B------:R-:W-:Y:S04]  /*244a0*/  STL [R1+0x1700], R40 ;  /* 0x0017002801007387 */ /* 0x000fe80000100800 */
[----:B------:R-:W-:Y:S01]  /*244b0*/  STL [R1+0x16cc], R39 ;  /* 0x0016cc2701007387 */ /* 0x000fe20000100800 */
[----:B--2---:R-:W-:-:S02]  /*244c0*/  IADD3.X R38, PT, PT, R38, UR62, RZ, P3, !PT ;  /* 0x0000003e26267c10 */ /* 0x004fc40009ffe4ff */
        /* <DEDUP_REMOVED lines=33> */
[----:B------:R-:W-:Y:S02]  /*246e0*/  IADD3.X R19, PT, PT, R19, UR62, RZ, P2, !PT ;  /* 0x0000003e13137c10 */ /* 0x000fe400097fe4ff */
[----:B------:R-:W-:Y:S01]  /*246f0*/  IADD3 R14, P2, PT, R14, UR61, RZ ;  /* 0x0000003d0e0e7c10 */ /* 0x000fe2000ff5e0ff */
[----:B------:R-:W-:Y:S04]  /*24700*/  STL [R1+0x1698], R21 ;  /* 0x0016981501007387 */ /* 0x000fe80000100800 */
[----:B------:R1:W-:Y:S04]  /*24710*/  STL [R1+0x1664], R14 ;  /* 0x0016640e01007387 */ /* 0x0003e80000100800 */
[----:B------:R-:W-:Y:S04]  /*24720*/  STL [R1+0x166c], R20 ;  /* 0x00166c1401007387 */ /* 0x000fe80000100800 */
[----:B-1----:R-:W2:Y:S01]  /*24730*/  LDL.LU R14, [R1+0x1670] ;  /* 0x00167000010e7983 */ /* 0x002ea20000300800 */
[----:B------:R-:W-:-:S03]  /*24740*/  IADD3.X R18, PT, PT, R18, UR62, RZ, P3, !PT ;  /* 0x0000003e12127c10 */ /* 0x000fc60009ffe4ff */
[----:B------:R-:W-:Y:S04]  /*24750*/  STL [R1+0x168c], R19 ;  /* 0x00168c1301007387 */ /* 0x000fe80000100800 */
[----:B------:R-:W2:Y:S01]  /*24760*/  LDL.LU R42, [R1+0x164c] ;  /* 0x00164c00012a7983 */ /* 0x000ea20000300800 */
[----:B---3--:R-:W-:-:S05]  /*24770*/  IADD3 R17, P3, PT, R17, UR61, RZ ;  /* 0x0000003d11117c10 */ /* 0x008fca000ff7e0ff */
[----:B------:R1:W-:Y:S04]  /*24780*/  STL [R1+0x165c], R17 ;  /* 0x00165c1101007387 */ /* 0x0003e80000100800 */
[----:B------:R-:W-:Y:S04]  /*24790*/  STL [R1+0x1684], R18 ;  /* 0x0016841201007387 */ /* 0x000fe80000100800 */
[----:B-1----:R-:W3:Y:S01]  /*247a0*/  LDL.LU R17, [R1+0x1668] ;  /* 0x0016680001117983 */ /* 0x002ee20000300800 */
[----:B----4-:R-:W-:-:S05]  /*247b0*/  IADD3.X R16, PT, PT, R16, UR62, RZ, P4, !PT ;  /* 0x0000003e10107c10 */ /* 0x010fca000a7fe4ff */
        /* <DEDUP_REMOVED lines=31> */
[----:B------:R-:W-:Y:S02]  /*249b0*/  IADD3 R42, P6, PT, R42, UR61, RZ ;  /* 0x0000003d2a2a7c10 */ /* 0x000fe4000ffde0ff */
[----:B---3--:R-:W-:-:S05]  /*249c0*/  IADD3.X R17, PT, PT, R17, UR62, RZ, P1, !PT ;  /* 0x0000003e11117c10 */ /* 0x008fca0008ffe4ff */
[----:B------:R1:W-:Y:S04]  /*249d0*/  STL [R1+0x1668], R17 ;  /* 0x0016681101007387 */ /* 0x0003e80000100800 */
[----:B-1----:R-:W3:Y:S01]  /*249e0*/  LDL.LU R17, [R1+0x15dc] ;  /* 0x0015dc0001117983 */ /* 0x002ee20000300800 */
[----:B----4-:R-:W-:-:S03]  /*249f0*/  IADD3 R16, P1, PT, R16, UR61, RZ ;  /* 0x0000003d10107c10 */ /* 0x010fc6000ff3e0ff */
[----:B------:R-:W-:Y:S01]  /*24a00*/  STL [R1+0x164c], R42 ;  /* 0x00164c2a01007387 */ /* 0x000fe20000100800 */
[----:B------:R-:W-:-:S03]  /*24a10*/  IADD3.X R41, PT, PT, R41, UR62, RZ, P2, !PT ;  /* 0x0000003e29297c10 */ /* 0x000fc600097fe4ff */
[----:B------:R1:W-:Y:S01]  /*24a20*/  STL [R1+0x1644], R16 ;  /* 0x0016441001007387 */ /* 0x0003e20000100800 */
        /* <DEDUP_REMOVED lines=42> */
[----:B------:R-:W-:Y:S04]  /*24cd0*/  STL [R1+0x15f4], R21 ;  /* 0x0015f41501007387 */ /* 0x000fe80000100800 */
[----:B------:R1:W-:Y:S01]  /*24ce0*/  STL [R1+0x1608], R15 ;  /* 0x0016080f01007387 */ /* 0x0003e20000100800 */
[----:B------:R-:W-:-:S03]  /*24cf0*/  IADD3 R18, P3, PT, R18, UR61, RZ ;  /* 0x0000003d12127c10 */ /* 0x000fc6000ff7e0ff */
        /* <DEDUP_REMOVED lines=8> */
[----:B---3--:R-:W-:-:S05]  /*24d80*/  IADD3 R17, P4, PT, R17, UR61, RZ ;  /* 0x0000003d11117c10 */ /* 0x008fca000ff9e0ff */
[----:B------:R1:W-:Y:S04]  /*24d90*/  STL [R1+0x15dc], R17 ;  /* 0x0015dc1101007387 */ /* 0x0003e80000100800 */
[----:B-1----:R-:W3:Y:S04]  /*24da0*/  LDL.LU R17, [R1+0x15e8] ;  /* 0x0015e80001117983 */ /* 0x002ee80000300800 */
[----:B------:R-:W3:Y:S01]  /*24db0*/  LDL.LU R41, [R1+0x15c4] ;  /* 0x0015c40001297983 */ /* 0x000ee20000300800 */
[----:B----4-:R-:W-:-:S03]  /*24dc0*/  IADD3.X R16, PT, PT, R16, UR62, RZ, P6, !PT ;  /* 0x0000003e10107c10 */ /* 0x010fc6000b7fe4ff */
        /* <DEDUP_REMOVED lines=24> */
[----:B------:R-:W-:-:S05]  /*24f50*/  IADD3 R15, P6, PT, R15, UR61, RZ ;  /* 0x0000003d0f0f7c10 */ /* 0x000fca000ffde0ff */
[----:B------:R1:W-:Y:S01]  /*24f60*/  STL [R1+0x15d4], R15 ;  /* 0x0015d40f01007387 */ /* 0x0003e20000100800 */
[----:B------:R-:W-:-:S03]  /*24f70*/  IADD3.X R42, PT, PT, R42, UR62, RZ, P1, !PT ;  /* 0x0000003e2a2a7c10 */ /* 0x000fc60008ffe4ff */
[----:B-1----:R-:W4:Y:S01]  /*24f80*/  LDL.LU R15, [R1+0x1564] ;  /* 0x00156400010f7983 */ /* 0x002f220000300800 */
[----:B--2---:R-:W-:-:S05]  /*24f90*/  IADD3 R14, P1, PT, R14, UR61, RZ ;  /* 0x0000003d0e0e7c10 */ /* 0x004fca000ff3e0ff */
[----:B------:R1:W-:Y:S04]  /*24fa0*/  STL [R1+0x15cc], R14 ;  /* 0x0015cc0e01007387 */ /* 0x0003e80000100800 */
[----:B-1----:R-:W2:Y:S04]  /*24fb0*/  LDL.LU R14, [R1+0x1580] ;  /* 0x00158000010e7983 */ /* 0x002ea80000300800 */
[----:B------:R-:W-:Y:S01]  /*24fc0*/  STL [R1+0x15f0], R42 ;  /* 0x0015f02a01007387 */ /* 0x000fe20000100800 */
[----:B---3--:R-:W-:Y:S02]  /*24fd0*/  IADD3.X R17, PT, PT, R17, UR62, RZ, P2, !PT ;  /* 0x0000003e11117c10 */ /* 0x008fe400097fe4ff */
[----:B------:R-:W-:-:S03]  /*24fe0*/  IADD3 R41, P2, PT, R41, UR61, RZ ;  /* 0x0000003d29297c10 */ /* 0x000fc6000ff5e0ff */
[----:B------:R1:W-:Y:S01]  /*24ff0*/  STL [R1+0x15e8], R17 ;  /* 0x0015e81101007387 */ /* 0x0003e20000100800 */
[----:B----4-:R-:W-:Y:S02]  /*25000*/  IADD3.X R40, PT, PT, R40, UR62, RZ, P3, !PT ;  /* 0x0000003e28287c10 */ /* 0x010fe40009ffe4ff */
        /* <DEDUP_REMOVED lines=45> */
[----:B-1----:R-:W4:Y:S04]  /*252e0*/  LDL.LU R16, [R1+0x1578] ;  /* 0x0015780001107983 */ /* 0x002f280000300800 */
[----:B------:R-:W-:Y:S01]  /*252f0*/  STL [R1+0x1590], R19 ;  /* 0x0015901301007387 */ /* 0x000fe20000100800 */
[----:B------:R-:W-:-:S03]  /*25300*/  IADD3 R15, P4, PT, R15, UR61, RZ ;  /* 0x0000003d0f0f7c10 */ /* 0x000fc6000ff9e0ff */
[----:B------:R-:W4:Y:S04]  /*25310*/  LDL.LU R42, [R1+0x1554] ;  /* 0x00155400012a7983 */ /* 0x000f280000300800 */
[----:B------:R1:W-:Y:S04]  /*25320*/  STL [R1+0x1564], R15 ;  /* 0x0015640f01007387 */ /* 0x0003e80000100800 */
[----:B------:R-:W-:Y:S04]  /*25330*/  STL [R1+0x1588], R18 ;  /* 0x0015881201007387 */ /* 0x000fe80000100800 */
[----:B-1----:R-:W4:Y:S01]  /*25340*/  LDL.LU R15, [R1+0x1570] ;  /* 0x00157000010f7983 */ /* 0x002f220000300800 */
[----:B--2---:R-:W-:-:S05]  /*25350*/  IADD3.X R14, PT, PT, R14, UR62, RZ, P6, !PT ;  /* 0x0000003e0e0e7c10 */ /* 0x004fca000b7fe4ff */
[----:B------:R1:W-:Y:S04]  /*25360*/  STL [R1+0x1580], R14 ;  /* 0x0015800e01007387 */ /* 0x0003e80000100800 */
[----:B-1----:R-:W2:Y:S04]  /*25370*/  LDL.LU R14, [R1+0x154c] ;  /* 0x00154c00010e7983 */ /* 0x002ea80000300800 */
[----:B------:R-:W2:Y:S04]  /*25380*/  LDL.LU R41, [R1+0x1568] ;  /* 0x0015680001297983 */ /* 0x000ea80000300800 */
[----:B------:R-:W2:Y:S04]  /*25390*/  LDL.LU R40, [R1+0x1544] ;  /* 0x0015440001287983 */ /* 0x000ea80000300800 */
[----:B------:R-:W2:Y:S01]  /*253a0*/  LDL.LU R39, [R1+0x1560] ;  /* 0x0015600001277983 */ /* 0x000ea20000300800 */
[----:B---3--:R-:W-:-:S05]  /*253b0*/  IADD3 R17, P6, PT, R17, UR61, RZ ;  /* 0x0000003d11117c10 */ /* 0x008fca000ffde0ff */
        /* <DEDUP_REMOVED lines=34> */
[----:B------:R-:W-:Y:S02]  /*255e0*/  IADD3 R40, P3, PT, R40, UR61, RZ ;  /* 0x0000003d28287c10 */ /* 0x000fe4000ff7e0ff */
[----:B------:R-:W-:Y:S01]  /*255f0*/  IADD3.X R39, PT, PT, R39, UR62, RZ, P4, !PT ;  /* 0x0000003e27277c10 */ /* 0x000fe2000a7fe4ff */
[----:B------:R-:W-:Y:S01]  /*25600*/  STL [R1+0x1568], R41 ;  /* 0x0015682901007387 */ /* 0x000fe20000100800 */
[----:B---3--:R-:W-:-:S03]  /*25610*/  IADD3 R38, P4, PT, R38, UR61, RZ ;  /* 0x0000003d26267c10 */ /* 0x008fc6000ff9e0ff */
        /* <DEDUP_REMOVED lines=38> */
[----:B------:R1:W-:Y:S01]  /*25880*/  STL [R1+0x1510], R17 ;  /* 0x0015101101007387 */ /* 0x0003e20000100800 */
[----:B------:R-:W-:-:S03]  /*25890*/  IADD3 R18, P4, PT, R18, UR61, RZ ;  /* 0x0000003d12127c10 */ /* 0x000fc6000ff9e0ff */
[----:B------:R-:W-:Y:S04]  /*258a0*/  STL [R1+0x1518], R20 ;  /* 0x0015181401007387 */ /* 0x000fe80000100800 */
[----:B-1----:R-:W3:Y:S04]  /*258b0*/  LDL.LU R17, [R1+0x14dc] ;  /* 0x0014dc0001117983 */ /* 0x002ee80000300800 */
[----:B------:R-:W-:Y:S04]  /*258c0*/  STL [R1+0x14f4], R19 ;  /* 0x0014f41301007387 */ /* 0x000fe80000100800 */
[----:B------:R-:W3:Y:S01]  /*258d0*/  LDL.LU R42, [R1+0x14f8] ;  /* 0x0014f800012a7983 */ /* 0x000ee20000300800 */
[----:B----4-:R-:W-:-:S05]  /*258e0*/  IADD3.X R16, PT, PT, R16, UR62, RZ, P6, !PT ;  /* 0x0000003e10107c10 */ /* 0x010fca000b7fe4ff */
        /* <DEDUP_REMOVED lines=34> */
[----:B------:R-:W-:-:S03]  /*25b10*/  IADD3.X R42, PT, PT, R42, UR62, RZ, P2, !PT ;  /* 0x0000003e2a2a7c10 */ /* 0x000fc600097fe4ff */
[----:B-1----:R-:W3:Y:S01]  /*25b20*/  LDL.LU R17, [R1+0x146c] ;  /* 0x00146c0001117983 */ /* 0x002ee20000300800 */
[----:B----4-:R-:W-:-:S05]  /*25b30*/  IADD3 R16, P2, PT, R16, UR61, RZ ;  /* 0x0000003d10107c10 */ /* 0x010fca000ff5e0ff */
        /* <DEDUP_REMOVED lines=61> */
[----:B-1----:R-:W4:Y:S04]  /*25f10*/  LDL.LU R16, [R1+0x1454] ;  /* 0x0014540001107983 */ /* 0x002f280000300800 */
[----:B------:R-:W4:Y:S01]  /*25f20*/  LDL.LU R41, [R1+0x1470] ;  /* 0x0014700001297983 */ /* 0x000f220000300800 */
[----:B------:R-:W-:-:S03]  /*25f30*/  IADD3 R15, P1, PT, R15, UR61, RZ ;  /* 0x0000003d0f0f7c10 */ /* 0x000fc6000ff3e0ff */
        /* <DEDUP_REMOVED lines=30> */
[----:B-1----:R-:W3:Y:S04]  /*26120*/  LDL.LU R17, [R1+0x13ec] ;  /* 0x0013ec0001117983 */ /* 0x002ee80000300800 */
[----:B------:R-:W-:Y:S01]  /*26130*/  STL [R1+0x145c], R42 ;  /* 0x00145c2a01007387 */ /* 0x000fe20000100800 */
[----:B----4-:R-:W-:Y:S02]  /*26140*/  IADD3 R16, P3, PT, R16, UR61, RZ ;  /* 0x0000003d10107c10 */ /* 0x010fe4000ff7e0ff */
        /* <DEDUP_REMOVED lines=58> */
[----:B------:R-:W3:Y:S04]  /*264f0*/  LDL.LU R41, [R1+0x13d4] ;  /* 0x0013d40001297983 */ /* 0x000ee80000300800 */
[----:B------:R-:W3:Y:S01]  /*26500*/  LDL.LU R40, [R1+0x13f0] ;  /* 0x0013f00001287983 */ /* 0x000ee20000300800 */
[----:B----4-:R-:W-:-:S03]  /*26510*/  IADD3.X R16, PT, PT, R16, UR62, RZ, P2, !PT ;  /* 0x0000003e10107c10 */ /* 0x010fc600097fe4ff */
        /* <DEDUP_REMOVED lines=34> */
[----:B------:R-:W-:Y:S02]  /*26740*/  IADD3.X R40, PT, PT, R40, UR62, RZ, P6, !PT ;  /* 0x0000003e28287c10 */ /* 0x000fe4000b7fe4ff */
[----:B----4-:R-:W-:Y:S01]  /*26750*/  IADD3 R39, P6, PT, R39, UR61, RZ ;  /* 0x0000003d27277c10 */ /* 0x010fe2000ffde0ff */
        /* <DEDUP_REMOVED lines=45> */
[----:B------:R-:W-:Y:S04]  /*26a30*/  STL [R1+0x13a0], R19 ;  /* 0x0013a01301007387 */ /* 0x000fe80000100800 */
[----:B------:R-:W4:Y:S01]  /*26a40*/  LDL.LU R42, [R1+0x1364] ;  /* 0x00136400012a7983 */ /* 0x000f220000300800 */
[----:B------:R-:W-:-:S05]  /*26a50*/  IADD3 R15, P1, PT, R15, UR61, RZ ;  /* 0x0000003d0f0f7c10 */ /* 0x000fca000ff3e0ff */
        /* <DEDUP_REMOVED lines=131> */
[----:B-1----:R-:W4:Y:S04]  /*27290*/  LDL.LU R16, [R1+0x1298] ;  /* 0x0012980001107983 */ /* 0x002f280000300800 */
[----:B------:R-:W-:Y:S01]  /*272a0*/  STL [R1+0x1308], R42 ;  /* 0x0013082a01007387 */ /* 0x000fe20000100800 */
[----:B------:R-:W-:Y:S02]  /*272b0*/  IADD3.X R15, PT, PT, R15, UR62, RZ, P6, !PT ;  /* 0x0000003e0f0f7c10 */ /* 0x000fe4000b7fe4ff */
        /* <DEDUP_REMOVED lines=58> */
[----:B------:R-:W4:Y:S04]  /*27660*/  LDL.LU R41, [R1+0x1280] ;  /* 0x0012800001297983 */ /* 0x000f280000300800 */
[----:B------:R-:W4:Y:S01]  /*27670*/  LDL.LU R40, [R1+0x125c] ;  /* 0x00125c0001287983 */ /* 0x000f220000300800 */
[----:B------:R-:W-:-:S03]  /*27680*/  IADD3 R15, P3, PT, R15, UR61, RZ ;  /* 0x0000003d0f0f7c10 */ /* 0x000fc6000ff7e0ff */
        /* <DEDUP_REMOVED lines=1378> */
[----:B------:R-:W-:Y:S01]  /*2ccb0*/  STL [R1+0xb4c], R21 ;  /* 0x000b4c1501007387 */ /* 0x000fe20000100800 */
[----:B------:R-:W-:-:S03]  /*2ccc0*/  IADD3 R18, P4, PT, R18, UR61, RZ ;  /* 0x0000003d12127c10 */ /* 0x000fc6000ff9e0ff */
[----:B------:R1:W-:Y:S04]  /*2ccd0*/  STL [R1+0xb60], R17 ;  /* 0x000b601101007387 */ /* 0x0003e80000100800 */
        /* <DEDUP_REMOVED lines=564> */
[----:B------:R2:W-:Y:S04]  /*2f020*/  STL [R1+0x854], R18 ;  /* 0x0008541201007387 */ /* 0x0005e80000100800 */
[----:B-1----:R-:W4:Y:S04]  /*2f030*/  LDL.LU R14, [R1+0x83c] ;  /* 0x00083c00010e7983 */ /* 0x002f280000300800 */
[----:B------:R-:W4:Y:S04]  /*2f040*/  LDL.LU R41, [R1+0x858] ;  /* 0x0008580001297983 */ /* 0x000f280000300800 */
[----:B------:R-:W4:Y:S01]  /*2f050*/  LDL.LU R40, [R1+0x850] ;  /* 0x0008500001287983 */ /* 0x000f220000300800 */
[----:B---3--:R-:W-:-:S05]  /*2f060*/  IADD3 R17, P3, PT, R17, UR61, RZ ;  /* 0x0000003d11117c10 */ /* 0x008fca000ff7e0ff */
[----:B------:R1:W-:Y:S04]  /*2f070*/  STL [R1+0x84c], R17 ;  /* 0x00084c1101007387 */ /* 0x0003e80000100800 */
[----:B------:R-:W3:Y:S04]  /*2f080*/  LDL.LU R39, [R1+0x834] ;  /* 0x0008340001277983 */ /* 0x000ee80000300800 */
[----:B------:R-:W3:Y:S01]  /*2f090*/  LDL.LU R38, [R1+0x848] ;  /* 0x0008480001267983 */ /* 0x000ee20000300800 */
[----:B----4-:R-:W-:-:S05]  /*2f0a0*/  IADD3.X R16, PT, PT, R16, UR62, RZ, P4, !PT ;  /* 0x0000003e10107c10 */ /* 0x010fca000a7fe4ff */
        /* <DEDUP_REMOVED lines=19> */
[----:B--2---:R-:W2:Y:S04]  /*2f1e0*/  LDL.LU R18, [R1+0x6dc] ;  /* 0x0006dc0001127983 */ /* 0x004ea80000300800 */
[----:B-1----:R-:W2:Y:S04]  /*2f1f0*/  LDL.LU R17, [R1+0x6f0] ;  /* 0x0006f00001117983 */ /* 0x002ea80000300800 */
[----:B----4-:R-:W4:Y:S01]  /*2f200*/  LDL.LU R16, [R1+0x6e8] ;  /* 0x0006e80001107983 */ /* 0x010f220000300800 */
[----:B------:R-:W-:-:S02]  /*2f210*/  IADD3 R15, P4, PT, R15, UR61, RZ ;  /* 0x0000003d0f0f7c10 */ /* 0x000fc4000ff9e0ff */
[----:B------:R-:W-:-:S03]  /*2f220*/  IADD3.X R42, PT, PT, R42, UR62, RZ, P6, !PT ;  /* 0x0000003e2a2a7c10 */ /* 0x000fc6000b7fe4ff */
[----:B------:R1:W-:Y:S04]  /*2f230*/  STL [R1+0x844], R15 ;  /* 0x0008440f01007387 */ /* 0x0003e80000100800 */
[----:B-1----:R-:W4:Y:S01]  /*2f240*/  LDL.LU R15, [R1+0x6e0] ;  /* 0x0006e000010f7983 */ /* 0x002f220000300800 */
[----:B------:R-:W-:-:S05]  /*2f250*/  IADD3 R14, P6, PT, R14, UR61, RZ ;  /* 0x0000003d0e0e7c10 */ /* 0x000fca000ffde0ff */
[----:B------:R1:W-:Y:S04]  /*2f260*/  STL [R1+0x83c], R14 ;  /* 0x00083c0e01007387 */ /* 0x0003e80000100800 */
[----:B-1----:R-:W4:Y:S01]  /*2f270*/  LDL.LU R14, [R1+0x6d8] ;  /* 0x0006d800010e7983 */ /* 0x002f220000300800 */
[----:B------:R-:W-:Y:S02]  /*2f280*/  IADD3.X R41, PT, PT, R41, UR62, RZ, P1, !PT ;  /* 0x0000003e29297c10 */ /* 0x000fe40008ffe4ff */
[----:B------:R-:W-:Y:S01]  /*2f290*/  IADD3.X R40, PT, PT, R40, UR62, RZ, P2, !PT ;  /* 0x0000003e28287c10 */ /* 0x000fe200097fe4ff */
[----:B------:R1:W-:Y:S01]  /*2f2a0*/  STL [R1+0x860], R42 ;  /* 0x0008602a01007387 */ /* 0x0003e20000100800 */
[----:B------:R-:W-:Y:S01]  /*2f2b0*/  IMAD.U32 R12, R12, -0x80000000, RZ ;  /* 0x800000000c0c7824 */ /* 0x000fe200078e00ff */
[----:B---3--:R-:W-:-:S02]  /*2f2c0*/  IADD3 R39, P2, PT, R39, UR61, RZ ;  /* 0x0000003d27277c10 */ /* 0x008fc4000ff5e0ff */
[----:B------:R1:W-:Y:S01]  /*2f2d0*/  STL [R1+0x858], R41 ;  /* 0x0008582901007387 */ /* 0x0003e20000100800 */
[----:B------:R-:W3:Y:S01]  /*2f2e0*/  SYNCS.PHASECHK.TRANS64.TRYWAIT P1, [UR8], R12 ;  /* 0x0000000cff0075a7 */ /* 0x000ee20008021108 */
[----:B------:R-:W-:Y:S02]  /*2f2f0*/  IADD3.X R38, PT, PT, R38, UR62, RZ, P3, !PT ;  /* 0x0000003e26267c10 */ /* 0x000fe40009ffe4ff */
[----:B------:R1:W-:Y:S04]  /*2f300*/  STL [R1+0x850], R40 ;  /* 0x0008502801007387 */ /* 0x0003e80000100800 */
[----:B------:R1:W-:Y:S04]  /*2f310*/  STL [R1+0x834], R39 ;  /* 0x0008342701007387 */ /* 0x0003e80000100800 */
[----:B------:R1:W-:Y:S01]  /*2f320*/  STL [R1+0x848], R38 ;  /* 0x0008482601007387 */ /* 0x0003e20000100800 */
[----:B------:R-:W-:-:S02]  /*2f330*/  IADD3 R37, P3, PT, R37, UR61, RZ ;  /* 0x0000003d25257c10 */ /* 0x000fc4000ff7e0ff */
[----:B------:R-:W-:-:S03]  /*2f340*/  IADD3.X R36, PT, PT, R36, UR62, RZ, P4, !PT ;  /* 0x0000003e24247c10 */ /* 0x000fc6000a7fe4ff */
[----:B------:R1:W-:Y:S01]  /*2f350*/  STL [R1+0x72c], R37 ;  /* 0x00072c2501007387 */ /* 0x0003e20000100800 */
[----:B------:R-:W-:-:S03]  /*2f360*/  IADD3 R35, P4, PT, R35, UR61, RZ ;  /* 0x0000003d23237c10 */ /* 0x000fc6000ff9e0ff */
[----:B------:R1:W-:Y:S01]  /*2f370*/  STL [R1+0x840], R36 ;  /* 0x0008402401007387 */ /* 0x0003e20000100800 */
        /* <DEDUP_REMOVED lines=30> */
[----:B--2---:R-:W-:Y:S01]  /*2f560*/  IADD3 R18, P4, PT, R18, UR61, RZ ;  /* 0x0000003d12127c10 */ /* 0x004fe2000ff9e0ff */
[----:B0-----:R-:W-:Y:S01]  /*2f570*/  IMAD R25, R25, -0x100, R13 ;  /* 0xffffff0019197824 */ /* 0x001fe200078e020d */
[----:B------:R-:W-:Y:S01]  /*2f580*/  IADD3.X R17, PT, PT, R17, UR62, RZ, P6, !PT ;  /* 0x0000003e11117c10 */ /* 0x000fe2000b7fe4ff */
[----:B------:R1:W-:Y:S01]  /*2f590*/  STL [R1+0x6f8], R19 ;  /* 0x0006f81301007387 */ /* 0x0003e20000100800 */
[----:B----4-:R-:W-:-:S03]  /*2f5a0*/  IADD3.X R16, PT, PT, R16, UR62, RZ, P2, !PT ;  /* 0x0000003e10107c10 */ /* 0x010fc600097fe4ff */
[----:B------:R1:W-:Y:S01]  /*2f5b0*/  STL [R1+0x6dc], R18 ;  /* 0x0006dc1201007387 */ /* 0x0003e20000100800 */
[----:B------:R-:W-:-:S03]  /*2f5c0*/  PRMT R13, RZ, 0x7610, R13 ;  /* 0x00007610ff0d7816 */ /* 0x000fc6000000000d */
[----:B------:R1:W-:Y:S04]  /*2f5d0*/  STL [R1+0x6f0], R17 ;  /* 0x0006f01101007387 */ /* 0x0003e80000100800 */
[----:B------:R1:W-:Y:S01]  /*2f5e0*/  STL [R1+0x6e8], R16 ;  /* 0x0006e81001007387 */ /* 0x0003e20000100800 */
[----:B------:R-:W-:-:S05]  /*2f5f0*/  IADD3.X R15, PT, PT, R15, UR62, RZ, P3, !PT ;  /* 0x0000003e0f0f7c10 */ /* 0x000fca0009ffe4ff */
[----:B------:R1:W-:Y:S01]  /*2f600*/  STL [R1+0x6e0], R15 ;  /* 0x0006e00f01007387 */ /* 0x0003e20000100800 */
[----:B-----5:R-:W-:-:S04]  /*2f610*/  IADD3 R3, P6, PT, R3, UR61, RZ ;  /* 0x0000003d03037c10 */ /* 0x020fc8000ffde0ff */
[----:B------:R-:W-:Y:S02]  /*2f620*/  IADD3.X R4, PT, PT, R4, UR62, RZ, P6, !PT ;  /* 0x0000003e04047c10 */ /* 0x000fe4000b7fe4ff */
[C---:B------:R-:W-:Y:S02]  /*2f630*/  ISETP.GT.AND P2, PT, R25.reuse, RZ, PT ;  /* 0x000000ff1900720c */ /* 0x040fe40003f44270 */
[----:B------:R-:W-:Y:S02]  /*2f640*/  ISETP.GT.AND P3, PT, R25, 0x1, PT ;  /* 0x000000011900780c */ /* 0x000fe40003f64270 */
[----:B------:R-:W-:-:S05]  /*2f650*/  IADD3.X R14, PT, PT, R14, UR62, RZ, P4, !PT ;  /* 0x0000003e0e0e7c10 */ /* 0x000fca000a7fe4ff */
[----:B------:R1:W-:Y:S04]  /*2f660*/  STL [R1+0x6d8], R14 ;  /* 0x0006d80e01007387 */ /* 0x0003e80000100800 */
[----:B------:R1:W-:Y:S01]  /*2f670*/  STL.S16 [R1+0x17cc], R13 ;  /* 0x0017cc0d01007387 */ /* 0x0003e20000100600 */
[----:B------:R-:W-:-:S04]  /*2f680*/  IADD3 R0, P4, PT, R0, UR61, RZ ;  /* 0x0000003d00007c10 */ /* 0x000fc8000ff9e0ff */
[----:B------:R-:W-:Y:S01]  /*2f690*/  IADD3.X R2, PT, PT, R2, UR62, RZ, P4, !PT ;  /* 0x0000003e02027c10 */ /* 0x000fe2000a7fe4ff */
[----:B---3--:R-:W-:Y:S08]  /*2f6a0*/  @!P1 BRA `(.L_x_8) ;  /* 0x000001a800ec9947 */ /* 0x008ff00003800000 */
.L_x_16:
[----:B------:R0:W-:Y:S04]  /*2f6b0*/  STL [R1+0x201c], R4 ;  /* 0x00201c0401007387 */ /* 0x0001e80000100800 */
[----:B0-----:R-:W2:Y:S01]  /*2f6c0*/  LDL R4, [R1+0x17cc] ;  /* 0x0017cc0001047983 */ /* 0x001ea20000100800 */
[----:B------:R-:W-:Y:S02]  /*2f6d0*/  @P2 IMAD.MOV.U32 R12, RZ, RZ, R0 ;  /* 0x000000ffff0c2224 */ /* 0x000fe400078e0000 */
[----:B-1----:R-:W-:Y:S01]  /*2f6e0*/  @P2 IMAD.MOV.U32 R13, RZ, RZ, R2 ;  /* 0x000000ffff0d2224 */ /* 0x002fe200078e0002 */
        /* <DEDUP_REMOVED lines=152> */
[----:B--2---:R0:W2:Y:S04]  /*30070*/  @P2 LDG.E.U8 R4, desc[UR18][R12.64] ;  /* 0x000000120c042981 */ /* 0x0040a8000c1e1100 */
        /* <DEDUP_REMOVED lines=254> */
[----:B------:R-:W-:Y:S01]  /*31060*/  STL [R1+0x19c0], R7 ;  /* 0x0019c00701007387 */ /* 0x000fe20000100800 */
[----:B0-----:R-:W-:Y:S01]  /*31070*/  @P2 IMAD.MOV.U32 R12, RZ, RZ, R3 ;  /* 0x000000ffff0c2224 */ /* 0x001fe200078e0003 */
[----:B-1----:R-:W-:-:S02]  /*31080*/  PRMT R5, RZ, 0x7610, R5 ;  /* 0x00007610ff057816 */ /* 0x002fc40000000005 */
        /* <DEDUP_REMOVED lines=44> */
[----:B--2---:R0:W-:Y:S04]  /*31350*/  @P2 STL [R1+0x17cc], R4 ;  /* 0x0017cc0401002387 */ /* 0x0041e80000100800 */
[----:B0-----:R-:W2:Y:S02]  /*31360*/  LDL.LU R4, [R1+0x201c] ;  /* 0x00201c0001047983 */ /* 0x001ea40000300800 */
[----:B--2---:R-:W-:-:S05]  /*31370*/  @P2 IMAD.MOV.U32 R13, RZ, RZ, R4 ;  /* 0x000000ffff0d2224 */ /* 0x004fca00078e0004 */
[----:B------:R-:W2:Y:S04]  /*31380*/  @P2 LDG.E.U8 R5, desc[UR18][R12.64] ;  /* 0x000000120c052981 */ /* 0x000ea8000c1e1100 */
[----:B------:R-:W-:Y:S04]  /*31390*/  STL [R1+0x1874], R3 ;  /* 0x0018740301007387 */ /* 0x000fe80000100800 */
[----:B------:R-:W-:Y:S04]  /*313a0*/  STL [R1+0x1870], R4 ;  /* 0x0018700401007387 */ /* 0x000fe80000100800 */
[----:B--2---:R0:W-:Y:S04]  /*313b0*/  STL [R1+0x17c8], R5 ;  /* 0x0017c80501007387 */ /* 0x0041e80000100800 */
[----:B0-----:R-:W2:Y:S04]  /*313c0*/  LDL.LU R5, [R1+0x2018] ;  /* 0x0020180001057983 */ /* 0x001ea80000300800 */
[----:B------:R-:W3:Y:S04]  /*313d0*/  LDL R12, [R1+0x6d8] ;  /* 0x0006d800010c7983 */ /* 0x000ee80000100800 */
[----:B------:R-:W3:Y:S01]  /*313e0*/  LDL R13, [R1+0x6dc] ;  /* 0x0006dc00010d7983 */ /* 0x000ee20000100800 */
[----:B------:R-:W-:-:S02]  /*313f0*/  PRMT R26, RZ, 0x7610, R26 ;  /* 0x00007610ff1a7816 */ /* 0x000fc4000000001a */
[----:B---3--:R-:W-:-:S04]  /*31400*/  @P3 LOP3.LUT R13, R13, R12, RZ, 0x3c, !PT ;  /* 0x0000000c0d0d3212 */ /* 0x008fc800078e3cff */
[----:B------:R-:W-:-:S04]  /*31410*/  @P3 LOP3.LUT R12, R13, R12, RZ, 0x3c, !PT ;  /* 0x0000000c0d0c3212 */ /* 0x000fc800078e3cff */
[----:B------:R-:W-:-:S05]  /*31420*/  @P3 LOP3.LUT R13, R13, R12, RZ, 0x3c, !PT ;  /* 0x0000000c0d0d3212 */ /* 0x000fca00078e3cff */
[----:B------:R-:W3:Y:S04]  /*31430*/  @P3 LDG.E.U8 R26, desc[UR18][R12.64] ;  /* 0x000000120c1a3981 */ /* 0x000ee8000c1e1100 */
[----:B---3--:R0:W-:Y:S04]  /*31440*/  STL [R1+0x17bc], R26 ;  /* 0x0017bc1a01007387 */ /* 0x0081e80000100800 */
[----:B0-----:R-:W3:Y:S04]  /*31450*/  LDL.LU R26, [R1+0x2014] ;  /* 0x00201400011a7983 */ /* 0x001ee80000300800 */
[----:B------:R-:W4:Y:S04]  /*31460*/  LDL R12, [R1+0x6e0] ;  /* 0x0006e000010c7983 */ /* 0x000f280000100800 */
[----:B------:R-:W4:Y:S01]  /*31470*/  LDL R13, [R1+0x6e4] ;  /* 0x0006e400010d7983 */ /* 0x000f220000100800 */
[----:B--2---:R-:W-:-:S02]  /*31480*/  PRMT R5, RZ, 0x7610, R5 ;  /* 0x00007610ff057816 */ /* 0x004fc40000000005 */
[----:B----4-:R-:W-:-:S04]  /*31490*/  @P3 LOP3.LUT R13, R13, R12, RZ, 0x3c, !PT ;  /* 0x0000000c0d0d3212 */ /* 0x010fc800078e3cff */
[----:B------:R-:W-:-:S04]  /*314a0*/  @P3 LOP3.LUT R12, R13, R12, RZ, 0x3c, !PT ;  /* 0x0000000c0d0c3212 */ /* 0x000fc800078e3cff */
[----:B------:R-:W-:-:S05]  /*314b0*/  @P3 LOP3.LUT R13, R13, R12, RZ, 0x3c, !PT ;  /* 0x0000000c0d0d3212 */ /* 0x000fca00078e3cff */
[----:B------:R-:W2:Y:S01]  /*314c0*/  @P3 LDG.E.U8 R5, desc[UR18][R12.64] ;  /* 0x000000120c053981 */ /* 0x000ea2000c1e1100 */
[----:B------:R-:W-:-:S03]  /*314d0*/  ISETP.GT.AND P1, PT, R25, 0x2, PT ;  /* 0x000000021900780c */ /* 0x000fc60003f24270 */
[----:B--2---:R0:W-:Y:S04]  /*314e0*/  STL [R1+0x17b0], R5 ;  /* 0x0017b00501007387 */ /* 0x0041e80000100800 */
[----:B0-----:R-:W2:Y:S04]  /*314f0*/  LDL.LU R5, [R1+0x2010] ;  /* 0x0020100001057983 */ /* 0x001ea80000300800 */
[----:B------:R-:W4:Y:S04]  /*31500*/  LDL R12, [R1+0x6e8] ;  /* 0x0006e800010c7983 */ /* 0x000f280000100800 */
[----:B------:R-:W4:Y:S01]  /*31510*/  LDL R13, [R1+0x6ec] ;  /* 0x0006ec00010d7983 */ /* 0x000f220000100800 */
[----:B---3--:R-:W-:-:S02]  /*31520*/  PRMT R26, RZ, 0x7610, R26 ;  /* 0x00007610ff1a7816 */ /* 0x008fc4000000001a */
[----:B----4-:R-:W-:-:S04]  /*31530*/  @P1 LOP3.LUT R13, R13, R12, RZ, 0x3c, !PT ;  /* 0x0000000c0d0d1212 */ /* 0x010fc800078e3cff */
        /* <DEDUP_REMOVED lines=3817> */
[----:B------:R-:W-:-:S02]  /*403d0*/  PRMT R6, RZ, 0x7610, R6 ;  /* 0x00007610ff067816 */ /* 0x000fc40000000006 */
[----:B----4-:R-:W-:-:S04]  /*403e0*/  @P1 LOP3.LUT R13, R13, R12, RZ, 0x3c, !PT ;  /* 0x0000000c0d0d1212 */ /* 0x010fc800078e3cff */
[----:B------:R-:W-:-:S04]  /*403f0*/  @P1 LOP3.LUT R12, R13, R12, RZ, 0x3c, !PT ;  /* 0x0000000c0d0c1212 */ /* 0x000fc800078e3cff */
[----:B------:R-:W-:-:S05]  /*40400*/  @P1 LOP3.LUT R13, R13, R12, RZ, 0x3c, !PT ;  /* 0x0000000c0d0d1212 */ /* 0x000fca00078e3cff */
[----:B------:R-:W4:Y:S04]  /*40410*/  @P1 LDG.E.U8 R6, desc[UR18][R12.64] ;  /* 0x000000120c061981 */ /* 0x000f28000c1e1100 */
[----:B----4-:R0:W-:Y:S04]  /*40420*/  STL [R1+0xd0], R6 ;  /* 0x0000d00601007387 */ /* 0x0101e80000100800 */
[----:B0-----:R-:W4:Y:S04]  /*40430*/  LDL.LU R6, [R1+0x19c4] ;  /* 0x0019c40001067983 */ /* 0x001f280000300800 */
[----:B------:R-:W2:Y:S04]  /*40440*/  LDL R12, [R1+0x1488] ;  /* 0x00148800010c7983 */ /* 0x000ea80000100800 */
[----:B------:R-:W2:Y:S01]  /*40450*/  LDL R13, [R1+0x148c] ;  /* 0x00148c00010d7983 */ /* 0x000ea20000100800 */
[----:B------:R-:W-:-:S02]  /*40460*/  PRMT R7, RZ, 0x7610, R7 ;  /* 0x00007610ff077816 */ /* 0x000fc40000000007 */
[----:B--2---:R-:W-:-:S04]  /*40470*/  @P1 LOP3.LUT R13, R13, R12, RZ, 0x3c, !PT ;  /* 0x0000000c0d0d1212 */ /* 0x004fc800078e3cff */
[----:B------:R-:W-:-:S04]  /*40480*/  @P1 LOP3.LUT R12, R13, R12, RZ, 0x3c, !PT ;  /* 0x0000000c0d0c1212 */ /* 0x000fc800078e3cff */
[----:B------:R-:W-:-:S05]  /*40490*/  @P1 LOP3.LUT R13, R13, R12, RZ, 0x3c, !PT ;  /* 0x0000000c0d0d1212 */ /* 0x000fca00078e3cff */
[----:B------:R-:W2:Y:S01]  /*404a0*/  @P1 LDG.E.U8 R7, desc[UR18][R12.64] ;  /* 0x000000120c071981 */ /* 0x000ea2000c1e1100 */
[----:B------:R-:W-:-:S03]  /*404b0*/  ISETP.GT.AND P2, PT, R25, 0xcc, PT ;  /* 0x000000cc1900780c */ /* 0x000fc60003f44270 */
[----:B--2---:R0:W-:Y:S04]  /*404c0*/  STL [R1+0xcc], R7 ;  /* 0x0000cc0701007387 */ /* 0x0041e80000100800 */
[----:B0-----:R-:W2:Y:S04]  /*404d0*/  LDL.LU R7, [R1+0x19c0] ;  /* 0x0019c00001077983 */ /* 0x001ea80000300800 */
[----:B------:R-:W2:Y:S04]  /*404e0*/  LDL R12, [R1+0x1490] ;  /* 0x00149000010c7983 */ /* 0x000ea80000100800 */
[----:B------:R-:W2:Y:S01]  /*404f0*/  LDL R13, [R1+0x1494] ;  /* 0x00149400010d7983 */ /* 0x000ea20000100800 */
[----:B------:R-:W-:-:S02]  /*40500*/  PRMT R44, RZ, 0x7610, R44 ;  /* 0x00007610ff2c7816 */ /* 0x000fc4000000002c */
[----:B--2---:R-:W-:-:S04]  /*40510*/  @P2 LOP3.LUT R13, R13, R12, RZ, 0x3c, !PT ;  /* 0x0000000c0d0d2212 */ /* 0x004fc800078e3cff */
[----:B------:R-:W-:-:S04]  /*40520*/  @P2 LOP3.LUT R12, R13, R12, RZ, 0x3c, !PT ;  /* 0x0000000c0d0c2212 */ /* 0x000fc800078e3cff */
[----:B------:R-:W-:-:S05]  /*40530*/  @P2 LOP3.LUT R13, R13, R12, RZ, 0x3c, !PT ;  /* 0x0000000c0d0d2212 */ /* 0x000fca00078e3cff */
[----:B------:R-:W2:Y:S04]  /*40540*/  @P2 LDG.E.U8 R44, desc[UR18][R12.64] ;  /* 0x000000120c2c2981 */ /* 0x000ea8000c1e1100 */
        /* <DEDUP_REMOVED lines=280> */
[----:B---3--:R-:W-:-:S02]  /*416d0*/  PRMT R26, RZ, 0x7610, R26 ;  /* 0x00007610ff1a7816 */ /* 0x008fc4000000001a */
[----:B--2---:R-:W-:-:S04]  /*416e0*/  @P1 LOP3.LUT R13, R13, R12, RZ, 0x3c, !PT ;  /* 0x0000000c0d0d1212 */ /* 0x004fc800078e3cff */
[----:B------:R-:W-:-:S04]  /*416f0*/  @P1 LOP3.LUT R12, R13, R12, RZ, 0x3c, !PT ;  /* 0x0000000c0d0c1212 */ /* 0x000fc800078e3cff */
[----:B------:R-:W-:-:S05]  /*41700*/  @P1 LOP3.LUT R13, R13, R12, RZ, 0x3c, !PT ;  /* 0x0000000c0d0d1212 */ /* 0x000fca00078e3cff */
[----:B------:R0:W2:Y:S04]  /*41710*/  @P1 LDG.E.U8 R26, desc[UR18][R12.64] ;  /* 0x000000120c1a1981 */ /* 0x0000a8000c1e1100 */
[----:B------:R-:W0:Y:S04]  /*41720*/  LDL R12, [R1+0x1588] ;  /* 0x00158800010c7983 */ /* 0x000e280000100800 */
[----:B------:R-:W0:Y:S01]  /*41730*/  LDL R13, [R1+0x158c] ;  /* 0x00158c00010d7983 */ /* 0x000e220000100800 */
[----:B------:R-:W-:Y:S02]  /*41740*/  PRMT R17, RZ, 0x7610, R17 ;  /* 0x00007610ff117816 */ /* 0x000fe40000000011 */
[----:B0-----:R-:W-:-:S04]  /*41750*/  @P1 LOP3.LUT R13, R13, R12, RZ, 0x3c, !PT ;  /* 0x0000000c0d0d1212 */ /* 0x001fc800078e3cff */
[----:B------:R-:W-:-:S04]  /*41760*/  @P1 LOP3.LUT R12, R13, R12, RZ, 0x3c, !PT ;  /* 0x0000000c0d0c1212 */ /* 0x000fc800078e3cff */
[----:B------:R-:W-:-:S05]  /*41770*/  @P1 LOP3.LUT R13, R13, R12, RZ, 0x3c, !PT ;  /* 0x0000000c0d0d1212 */ /* 0x000fca00078e3cff */
[----:B------:R-:W3:Y:S04]  /*41780*/  @P1 LDG.E.U8 R17, desc[UR18][R12.64] ;  /* 0x000000120c111981 */ /* 0x000ee8000c1e1100 */
[----:B--2---:R0:W-:Y:S04]  /*41790*/  STL [R1+0x5c], R26 ;  /* 0x00005c1a01007387 */ /* 0x0041e80000100800 */
[----:B0-----:R-:W2:Y:S04]  /*417a0*/  LDL R26, [R1+0x15ac] ;  /* 0x0015ac00011a7983 */ /* 0x001ea80000100800 */
[----:B---3--:R0:W-:Y:S04]  /*417b0*/  STL [R1+0x54], R17 ;  /* 0x0000541101007387 */ /* 0x0081e80000100800 */
[----:B0-----:R-:W3:Y:S04]  /*417c0*/  LDL.LU R17, [R1+0x1944] ;  /* 0x0019440001117983 */ /* 0x001ee80000300800 */
[----:B------:R-:W2:Y:S04]  /*417d0*/  LDL R12, [R1+0x1590] ;  /* 0x00159000010c7983 */ /* 0x000ea80000100800 */
[----:B------:R-:W2:Y:S01]  /*417e0*/  LDL R13, [R1+0x1594] ;  /* 0x00159400010d7983 */ /* 0x000ea20000100800 */
[----:B------:R-:W-:-:S02]  /*417f0*/  ISETP.GT.AND P2, PT, R25, 0xdc, PT ;  /* 0x000000dc1900780c */ /* 0x000fc40003f44270 */
[----:B------:R-:W-:-:S11]  /*41800*/  PRMT R16, RZ, 0x7610, R16 ;  /* 0x00007610ff107816 */ /* 0x000fd60000000010 */
        /* <DEDUP_REMOVED lines=23> */
[----:B------:R-:W-:-:S03]  /*41980*/  PRMT R35, RZ, 0x7610, R35 ;  /* 0x00007610ff237816 */ /* 0x000fc60000000023 */
[----:B--2---:R0:W-:Y:S04]  /*41990*/  STL [R1+0x44], R14 ;  /* 0x0000440e01007387 */ /* 0x0041e80000100800 */
[----:B0-----:R-:W2:Y:S04]  /*419a0*/  LDL.LU R14, [R1+0x1938] ;  /* 0x00193800010e7983 */ /* 0x001ea80000300800 */
[----:B------:R-:W2:Y:S01]  /*419b0*/  LDL R13, [R1+0x15a8] ;  /* 0x0015a800010d7983 */ /* 0x000ea20000100800 */
[----:B------:R-:W-:-:S03]  /*419c0*/  @P1 IMAD.MOV.U32 R12, RZ, RZ, R26 ;  /* 0x000000ffff0c1224 */ /* 0x000fc600078e001a */
[----:B------:R-:W3:Y:S04]  /*419d0*/  LDL R26, [R1+0x15d4] ;  /* 0x0015d400011a7983 */ /* 0x000ee80000100800 */
[----:B--2---:R-:W2:Y:S01]  /*419e0*/  @P1 LDG.E.U8 R35, desc[UR18][R12.64] ;  /* 0x000000120c231981 */ /* 0x004ea2000c1e1100 */
        /* <DEDUP_REMOVED lines=38> */
[----:B------:R-:W-:Y:S02]  /*41c50*/  ISETP.GT.AND P2, PT, R25, 0xe0, PT ;  /* 0x000000e01900780c */ /* 0x000fe40003f44270 */
[----:B------:R-:W-:Y:S01]  /*41c60*/  PRMT R45, RZ, 0x7610, R45 ;  /* 0x00007610ff2d7816 */ /* 0x000fe2000000002d */
[----:B--2---:R0:W-:Y:S04]  /*41c70*/  STL [R1+0x124], R43 ;  /* 0x0001242b01007387 */ /* 0x0041e80000100800 */
[----:B0-----:R-:W2:Y:S04]  /*41c80*/  LDL.LU R43, [R1+0x1924] ;  /* 0x00192400012b7983 */ /* 0x001ea80000300800 */
[----:B------:R-:W2:Y:S02]  /*41c90*/  LDL R13, [R1+0x15d0] ;  /* 0x0015d000010d7983 */ /* 0x000ea40000100800 */
[----:B---3--:R-:W-:-:S02]  /*41ca0*/  @P2 IMAD.MOV.U32 R12, RZ, RZ, R26 ;  /* 0x000000ffff0c2224 */ /* 0x008fc400078e001a */
[----:B------:R-:W3:Y:S04]  /*41cb0*/  LDL R26, [R1+0x15f4] ;  /* 0x0015f400011a7983 */ /* 0x000ee80000100800 */
[----:B--2---:R-:W2:Y:S04]  /*41cc0*/  @P2 LDG.E.U8 R45, desc[UR18][R12.64] ;  /* 0x000000120c2d2981 */ /* 0x004ea8000c1e1100 */
        /* <DEDUP_REMOVED lines=8> */
[----:B------:R0:W2:Y:S04]  /*41d50*/  @P2 LDG.E.U8 R5, desc[UR18][R12.64] ;  /* 0x000000120c052981 */ /* 0x0000a8000c1e1100 */
[----:B------:R-:W0:Y:S04]  /*41d60*/  LDL R12, [R1+0x15e0] ;  /* 0x0015e000010c7983 */ /* 0x000e280000100800 */
[----:B------:R-:W0:Y:S01]  /*41d70*/  LDL R13, [R1+0x15e4] ;  /* 0x0015e400010d7983 */ /* 0x000e220000100800 */
[----:B------:R-:W-:Y:S02]  /*41d80*/  ISETP.GT.AND P1, PT, R25, 0xe1, PT ;  /* 0x000000e11900780c */ /* 0x000fe40003f24270 */
[----:B------:R-:W-:-:S11]  /*41d90*/  PRMT R11, RZ, 0x7610, R11 ;  /* 0x00007610ff0b7816 */ /* 0x000fd6000000000b */
[----:B0-----:R-:W-:-:S04]  /*41da0*/  @P1 LOP3.LUT R13, R13, R12, RZ, 0x3c, !PT ;  /* 0x0000000c0d0d1212 */ /* 0x001fc800078e3cff */
[----:B------:R-:W-:-:S04]  /*41db0*/  @P1 LOP3.LUT R12, R13, R12, RZ, 0x3c, !PT ;  /* 0x0000000c0d0c1212 */ /* 0x000fc800078e3cff */
[----:B------:R-:W-:-:S05]  /*41dc0*/  @P1 LOP3.LUT R13, R13, R12, RZ, 0x3c, !PT ;  /* 0x0000000c0d0d1212 */ /* 0x000fca00078e3cff */
[----:B------:R-:W3:Y:S04]  /*41dd0*/  @P1 LDG.E.U8 R11, desc[UR18][R12.64] ;  /* 0x000000120c0b1981 */ /* 0x000ee8000c1e1100 */
[----:B--2---:R-:W-:Y:S04]  /*41de0*/  STL [R1+0x1904], R5 ;  /* 0x0019040501007387 */ /* 0x004fe80000100800 */
[----:B---3--:R0:W-:Y:S04]  /*41df0*/  STL [R1+0x2c], R11 ;  /* 0x00002c0b01007387 */ /* 0x0081e80000100800 */
[----:B0-----:R-:W2:Y:S04]  /*41e00*/  LDL.LU R11, [R1+0x191c] ;  /* 0x00191c00010b7983 */ /* 0x001ea80000300800 */
[----:B------:R-:W3:Y:S04]  /*41e10*/  LDL R12, [R1+0x15e8] ;  /* 0x0015e800010c7983 */ /* 0x000ee80000100800 */
[----:B------:R-:W3:Y:S01]  /*41e20*/  LDL R13, [R1+0x15ec] ;  /* 0x0015ec00010d7983 */ /* 0x000ee20000100800 */
[----:B----4-:R-:W-:-:S02]  /*41e30*/  PRMT R6, RZ, 0x7610, R6 ;  /* 0x00007610ff067816 */ /* 0x010fc40000000006 */
[----:B------:R-:W-:Y:S02]  /*41e40*/  ISETP.GT.AND P2, PT, R25, 0xe2, PT ;  /* 0x000000e21900780c */ /* 0x000fe40003f44270 */
[----:B---3--:R-:W-:-:S04]  /*41e50*/  @P1 LOP3.LUT R13, R13, R12, RZ, 0x3c, !PT ;  /* 0x0000000c0d0d1212 */ /* 0x008fc800078e3cff */
[----:B------:R-:W-:-:S04]  /*41e60*/  @P1 LOP3.LUT R12, R13, R12, RZ, 0x3c, !PT ;  /* 0x0000000c0d0c1212 */ /* 0x000fc800078e3cff */
[----:B------:R-:W-:-:S05]  /*41e70*/  @P1 LOP3.LUT R13, R13, R12, RZ, 0x3c, !PT ;  /* 0x0000000c0d0d1212 */ /* 0x000fca00078e3cff */
[----:B------:R0:W3:Y:S04]  /*41e80*/  @P1 LDG.E.U8 R6, desc[UR18][R12.64] ;  /* 0x000000120c061981 */ /* 0x0000e8000c1e1100 */
[----:B------:R-:W4:Y:S01]  /*41e90*/  LDL R13, [R1+0x15f0] ;  /* 0x0015f000010d7983 */ /* 0x000f220000100800 */
[----:B------:R-:W-:Y:S01]  /*41ea0*/  PRMT R52, RZ, 0x7610, R52 ;  /* 0x00007610ff347816 */ /* 0x000fe20000000034 */
[----:B0-----:R-:W-:-:S05]  /*41eb0*/  @P2 IMAD.MOV.U32 R12, RZ, RZ, R26 ;  /* 0x000000ffff0c2224 */ /* 0x001fca00078e001a */
[----:B----4-:R-:W4:Y:S04]  /*41ec0*/  @P2 LDG.E.U8 R52, desc[UR18][R12.64] ;  /* 0x000000120c342981 */ /* 0x010f28000c1e1100 */
[----:B---3--:R0:W-:Y:S04]  /*41ed0*/  STL [R1+0x18f0], R6 ;  /* 0x0018f00601007387 */ /* 0x0081e80000100800 */
[----:B------:R-:W3:Y:S04]  /*41ee0*/  LDL R26, [R1+0x1614] ;  /* 0x00161400011a7983 */ /* 0x000ee80000100800 */
[----:B0-----:R-:W2:Y:S04]  /*41ef0*/  LDL R6, [R1+0x160c] ;  /* 0x00160c0001067983 */ /* 0x001ea80000100800 */
        /* <DEDUP_REMOVED lines=17> */
[----:B--2---:R-:W-:Y:S01]  /*42010*/  STL [R1+0x18dc], R7 ;  /* 0x0018dc0701007387 */ /* 0x004fe20000100800 */
[----:B------:R-:W-:-:S03]  /*42020*/  PRMT R8, RZ, 0x7610, R8 ;  /* 0x00007610ff087816 */ /* 0x000fc60000000008 */
[----:B---3--:R-:W-:Y:S04]  /*42030*/  STL [R1+0x18], R44 ;  /* 0x0000182c01007387 */ /* 0x008fe80000100800 */
[----:B------:R-:W2:Y:S01]  /*42040*/  LDL R13, [R1+0x1608] ;  /* 0x00160800010d7983 */ /* 0x000ea20000100800 */
[----:B------:R-:W-:Y:S01]  /*42050*/  @P1 IMAD.MOV.U32 R12, RZ, RZ, R6 ;  /* 0x000000ffff0c1224 */ /* 0x000fe200078e0006 */
[----:B------:R-:W-:Y:S02]  /*42060*/  ISETP.GT.AND P2, PT, R25, 0xe4, PT ;  /* 0x000000e41900780c */ /* 0x000fe40003f44270 */
[----:B------:R-:W-:Y:S01]  /*42070*/  PRMT R18, RZ, 0x7610, R18 ;  /* 0x00007610ff127816 */ /* 0x000fe20000000012 */
[----:B------:R-:W3:Y:S04]  /*42080*/  LDL R6, [R1+0x162c] ;  /* 0x00162c0001067983 */ /* 0x000ee80000100800 */
[----:B--2---:R0:W2:Y:S04]  /*42090*/  @P1 LDG.E.U8 R8, desc[UR18][R12.64] ;  /* 0x000000120c081981 */ /* 0x0040a8000c1e1100 */
[----:B------:R-:W3:Y:S02]  /*420a0*/  LDL R13, [R1+0x1610] ;  /* 0x00161000010d7983 */ /* 0x000ee40000100800 */
[----:B0-----:R-:W-:-:S02]  /*420b0*/  @P2 IMAD.MOV.U32 R12, RZ, RZ, R26 ;  /* 0x000000ffff0c2224 */ /* 0x001fc400078e001a */
[----:B--2---:R-:W-:Y:S01]  /*420c0*/  STL [R1+0x18cc], R8 ;  /* 0x0018cc0801007387 */ /* 0x004fe20000100800 */
[----:B------:R-:W-:-:S03]  /*420d0*/  PRMT R9, RZ, 0x7610, R9 ;  /* 0x00007610ff097816 */ /* 0x000fc60000000009 */
[----:B------:R-:W2:Y:S04]  /*420e0*/  LDL R26, [R1+0x1630] ;  /* 0x00163000011a7983 */ /* 0x000ea80000100800 */
[----:B---3--:R0:W3:Y:S04]  /*420f0*/  @P2 LDG.E.U8 R18, desc[UR18][R12.64] ;  /* 0x000000120c122981 */ /* 0x0080e8000c1e1100 */
[----:B------:R-:W0:Y:S04]  /*42100*/  LDL R12, [R1+0x1618] ;  /* 0x00161800010c7983 */ /* 0x000e280000100800 */
[----:B------:R-:W0:Y:S02]  /*42110*/  LDL R13, [R1+0x161c] ;  /* 0x00161c00010d7983 */ /* 0x000e240000100800 */
[----:B0-----:R-:W-:-:S04]  /*42120*/  @P2 LOP3.LUT R13, R13, R12, RZ, 0x3c, !PT ;  /* 0x0000000c0d0d2212 */ /* 0x001fc800078e3cff */
[----:B------:R-:W-:-:S04]  /*42130*/  @P2 LOP3.LUT R12, R13, R12, RZ, 0x3c, !PT ;  /* 0x0000000c0d0c2212 */ /* 0x000fc800078e3cff */
[----:B------:R-:W-:Y:S01]  /*42140*/  @P2 LOP3.LUT R13, R13, R12, RZ, 0x3c, !PT ;  /* 0x0000000c0d0d2212 */ /* 0x000fe200078e3cff */
[----:B---3--:R0:W-:Y:S04]  /*42150*/  STL [R1+0xc], R18 ;  /* 0x00000c1201007387 */ /* 0x0081e80000100800 */
[----:B------:R1:W3:Y:S01]  /*42160*/  @P2 LDG.E.U8 R9, desc[UR18][R12.64] ;  /* 0x000000120c092981 */ /* 0x0002e2000c1e1100 */
[----:B------:R-:W-:Y:S02]  /*42170*/  ISETP.GT.AND P1, PT, R25, 0xe5, PT ;  /* 0x000000e51900780c */ /* 0x000fe40003f24270 */
[----:B------:R-:W-:Y:S01]  /*42180*/  PRMT R10, RZ, 0x7610, R10 ;  /* 0x00007610ff0a7816 */ /* 0x000fe2000000000a */
[----:B0-----:R-:W2:Y:S04]  /*42190*/  LDL R18, [R1+0x1634] ;  /* 0x0016340001127983 */ /* 0x001ea80000100800 */
[----:B------:R-:W1:Y:S04]  /*421a0*/  LDL R12, [R1+0x1620] ;  /* 0x00162000010c7983 */ /* 0x000e680000100800 */
[----:B------:R-:W1:Y:S02]  /*421b0*/  LDL R13, [R1+0x1624] ;  /* 0x00162400010d7983 */ /* 0x000e640000100800 */
[----:B-1----:R-:W-:-:S04]  /*421c0*/  @P1 LOP3.LUT R13, R13, R12, RZ, 0x3c, !PT ;  /* 0x0000000c0d0d1212 */ /* 0x002fc800078e3cff */
[----:B------:R-:W-:-:S04]  /*421d0*/  @P1 LOP3.LUT R12, R13, R12, RZ, 0x3c, !PT ;  /* 0x0000000c0d0c1212 */ /* 0x000fc800078e3cff */
[----:B------:R-:W-:Y:S01]  /*421e0*/  @P1 LOP3.LUT R13, R13, R12, RZ, 0x3c, !PT ;  /* 0x0000000c0d0d1212 */ /* 0x000fe200078e3cff */
[----:B---3--:R0:W-:Y:S04]  /*421f0*/  STL [R1+0x18c0], R9 ;  /* 0x0018c00901007387 */ /* 0x0081e80000100800 */
[----:B------:R1:W3:Y:S01]  /*42200*/  @P1 LDG.E.U8 R10, desc[UR18][R12.64] ;  /* 0x000000120c0a1981 */ /* 0x0002e2000c1e1100 */
[----:B------:R-:W-:Y:S02]  /*42210*/  PRMT R53, RZ, 0x7610, R53 ;  /* 0x00007610ff357816 */ /* 0x000fe40000000035 */
[----:B------:R-:W-:Y:S01]  /*42220*/  ISETP.GT.AND P2, PT, R25, 0xe6, PT ;  /* 0x000000e61900780c */ /* 0x000fe20003f44270 */
[----:B0-----:R-:W2:Y:S04]  /*42230*/  LDL R9, [R1+0x163c] ;  /* 0x00163c0001097983 */ /* 0x001ea80000100800 */
[----:B------:R-:W2:Y:S01]  /*42240*/  LDL R13, [R1+0x1628] ;  /* 0x00162800010d7983 */ /* 0x000ea20000100800 */
[----:B-1----:R-:W-:-:S05]  /*42250*/  @P1 IMAD.MOV.U32 R12, RZ, RZ, R6 ;  /* 0x000000ffff0c1224 */ /* 0x002fca00078e0006 */
[----:B--2---:R0:W2:Y:S04]  /*42260*/  @P1 LDG.E.U8 R53, desc[UR18][R12.64] ;  /* 0x000000120c351981 */ /* 0x0040a8000c1e1100 */
[----:B---3--:R1:W-:Y:S04]  /*42270*/  STL [R1+0x18c4], R10 ;  /* 0x0018c40a01007387 */ /* 0x0083e80000100800 */
[----:B------:R-:W3:Y:S01]  /*42280*/  LDL R6, [R1+0x1644] ;  /* 0x0016440001067983 */ /* 0x000ee20000100800 */
[----:B0-----:R-:W-:Y:S01]  /*42290*/  @P2 IMAD.MOV.U32 R12, RZ, RZ, R18 ;  /* 0x000000ffff0c2224 */ /* 0x001fe200078e0012 */
[----:B-1----:R-:W-:Y:S01]  /*422a0*/  PRMT R10, RZ, 0x7610, R10 ;  /* 0x00007610ff0a7816 */ /* 0x002fe2000000000a */
[----:B------:R-:W-:-:S05]  /*422b0*/  @P2 IMAD.MOV.U32 R13, RZ, RZ, R26 ;  /* 0x000000ffff0d2224 */ /* 0x000fca00078e001a */
[----:B------:R0:W3:Y:S04]  /*422c0*/  @P2 LDG.E.U8 R10, desc[UR18][R12.64] ;  /* 0x000000120c0a2981 */ /* 0x0000e8000c1e1100 */
[----:B--2---:R1:W-:Y:S04]  /*422d0*/  STL [R1+0x18c8], R53 ;  /* 0x0018c83501007387 */ /* 0x0043e80000100800 */
[----:B------:R-:W2:Y:S01]  /*422e0*/  LDL R13, [R1+0x1638] ;  /* 0x00163800010d7983 */ /* 0x000ea20000100800 */
[----:B------:R-:W-:Y:S01]  /*422f0*/  PRMT R7, RZ, 0x7610, R7 ;  /* 0x00007610ff077816 */ /* 0x000fe20000000007 */
[----:B0-----:R-:W-:-:S02]  /*42300*/  @P2 IMAD.MOV.U32 R12, RZ, RZ, R9 ;  /* 0x000000ffff0c2224 */ /* 0x001fc400078e0009 */
[----:B------:R-:W4:Y:S04]  /*42310*/  LDL R26, [R1+0x164c] ;  /* 0x00164c00011a7983 */ /* 0x000f280000100800 */
[----:B------:R-:W4:Y:S04]  /*42320*/  LDL R18, [R1+0x1650] ;  /* 0x0016500001127983 */ /* 0x000f280000100800 */
[----:B-1----:R-:W4:Y:S04]  /*42330*/  LDL R53, [R1+0x1648] ;  /* 0x0016480001357983 */ /* 0x002f280000100800 */
[----:B---3--:R0:W-:Y:S01]  /*42340*/  STL [R1+0xf4], R10 ;  /* 0x0000f40a01007387 */ /* 0x0081e20000100800 */
[----:B------:R-:W-:-:S02]  /*42350*/  ISETP.GT.AND P1, PT, R25, 0xe7, PT ;  /* 0x000000e71900780c */ /* 0x000fc40003f24270 */
[----:B------:R-:W-:Y:S01]  /*42360*/  PRMT R5, RZ, 0x7610, R5 ;  /* 0x00007610ff057816 */ /* 0x000fe20000000005 */
[----:B------:R-:W3:Y:S04]  /*42370*/  LDL R9, [R1+0x1658] ;  /* 0x0016580001097983 */ /* 0x000ee80000100800 */
[----:B0-----:R-:W3:Y:S04]  /*42380*/  LDL R10, [R1+0x1654] ;  /* 0x00165400010a7983 */ /* 0x001ee80000100800 */
[----:B--2---:R0:W2:Y:S04]  /*42390*/  @P2 LDG.E.U8 R7, desc[UR18][R12.64] ;  /* 0x000000120c072981 */ /* 0x0040a8000c1e1100 */
[----:B------:R-:W2:Y:S01]  /*423a0*/  LDL R13, [R1+0x1640] ;  /* 0x00164000010d7983 */ /* 0x000ea20000100800 */
[----:B0-----:R-:W-:-:S05]  /*423b0*/  @P1 IMAD.MOV.U32 R12, RZ, RZ, R6 ;  /* 0x000000ffff0c1224 */ /* 0x001fca00078e0006 */
[----:B--2---:R4:W2:Y:S04]  /*423c0*/  @P1 LDG.E.U8 R5, desc[UR18][R12.64] ;  /* 0x000000120c051981 */ /* 0x0048a8000c1e1100 */
[----:B------:R0:W-:Y:S04]  /*423d0*/  STL [R1+0xf0], R7 ;  /* 0x0000f00701007387 */ /* 0x0001e80000100800 */
[----:B------:R-:W3:Y:S04]  /*423e0*/  LDL R6, [R1+0x1660] ;  /* 0x0016600001067983 */ /* 0x000ee80000100800 */
[----:B0-----:R-:W3:Y:S01]  /*423f0*/  LDL R7, [R1+0x165c] ;  /* 0x00165c0001077983 */ /* 0x001ee20000100800 */
[----:B------:R-:W-:-:S02]  /*42400*/  ISETP.GT.AND P2, PT, R25, 0xe8, PT ;  /* 0x000000e81900780c */ /* 0x000fc40003f44270 */
[----:B------:R-:W-:Y:S01]  /*42410*/  PRMT R19, RZ, 0x7610, R19 ;  /* 0x00007610ff137816 */ /* 0x000fe20000000013 */
[----:B----4-:R-:W-:Y:S02]  /*42420*/  @P1 IMAD.MOV.U32 R12, RZ, RZ, R26 ;  /* 0x000000ffff0c1224 */ /* 0x010fe400078e001a */
[----:B------:R-:W-:Y:S01]  /*42430*/  @P1 IMAD.MOV.U32 R13, RZ, RZ, R53 ;  /* 0x000000ffff0d1224 */ /* 0x000fe200078e0035 */
[----:B------:R-:W-:-:S04]  /*42440*/  PRMT R51, RZ, 0x7610, R51 ;  /* 0x00007610ff337816 */ /* 0x000fc80000000033 */
[----:B------:R3:W4:Y:S04]  /*42450*/  @P1 LDG.E.U8 R19, desc[UR18][R12.64] ;  /* 0x000000120c131981 */ /* 0x000728000c1e1100 */
[----:B--2---:R0:W-:Y:S04]  /*42460*/  STL [R1+0xec], R5 ;  /* 0x0000ec0501007387 */ /* 0x0041e80000100800 */
[----:B0-----:R-:W2:Y:S01]  /*42470*/  LDL R5, [R1+0x1664] ;  /* 0x0016640001057983 */ /* 0x001ea20000100800 */
[----:B------:R-:W-:Y:S01]  /*42480*/  ISETP.GT.AND P1, PT, R25, 0xe9, PT ;  /* 0x000000e91900780c */ /* 0x000fe20003f24270 */
[----:B---3--:R-:W-:-:S02]  /*42490*/  @P2 IMAD.MOV.U32 R12, RZ, RZ, R10 ;  /* 0x000000ffff0c2224 */ /* 0x008fc400078e000a */
[----:B------:R-:W-:Y:S01]  /*424a0*/  @P2 IMAD.MOV.U32 R13, RZ, RZ, R18 ;  /* 0x000000ffff0d2224 */ /* 0x000fe200078e0012 */
[----:B------:R-:W-:Y:S02]  /*424b0*/  PRMT R50, RZ, 0x7610, R50 ;  /* 0x00007610ff327816 */ /* 0x000fe40000000032 */
[----:B------:R-:W-:Y:S01]  /*424c0*/  PRMT R49, RZ, 0x7610, R49 ;  /* 0x00007610ff317816 */ /* 0x000fe20000000031 */
[----:B------:R-:W3:Y:S04]  /*424d0*/  LDL R18, [R1+0x1668] ;  /* 0x0016680001127983 */ /* 0x000ee80000100800 */
[----:B------:R0:W3:Y:S04]  /*424e0*/  @P2 LDG.E.U8 R51, desc[UR18][R12.64] ;  /* 0x000000120c332981 */ /* 0x0000e8000c1e1100 */
[----:B------:R-:W4:Y:S01]  /*424f0*/  LDL R10, [R1+0x166c] ;  /* 0x00166c00010a7983 */ /* 0x000f220000100800 */
[----:B0-----:R-:W-:-:S02]  /*42500*/  @P2 IMAD.MOV.U32 R12, RZ, RZ, R7 ;  /* 0x000000ffff0c2224 */ /* 0x001fc400078e0007 */
[----:B------:R-:W-:-:S05]  /*42510*/  @P2 IMAD.MOV.U32 R13, RZ, RZ, R9 ;  /* 0x000000ffff0d2224 */ /* 0x000fca00078e0009 */
[----:B------:R0:W4:Y:S02]  /*42520*/  @P2 LDG.E.U8 R50, desc[UR18][R12.64] ;  /* 0x000000120c322981 */ /* 0x000124000c1e1100 */
[----:B0-----:R-:W-:Y:S02]  /*42530*/  @P1 IMAD.MOV.U32 R13, RZ, RZ, R6 ;  /* 0x000000ffff0d1224 */ /* 0x001fe400078e0006 */
[----:B--2---:R-:W-:-:S05]  /*42540*/  @P1 IMAD.MOV.U32 R12, RZ, RZ, R5 ;  /* 0x000000ffff0c1224 */ /* 0x004fca00078e0005 */
[----:B------:R4:W2:Y:S04]  /*42550*/  @P1 LDG.E.U8 R49, desc[UR18][R12.64] ;  /* 0x000000120c311981 */ /* 0x0008a8000c1e1100 */
[----:B---3--:R-:W-:Y:S04]  /*42560*/  STL [R1+0x1908], R51 ;  /* 0x0019083301007387 */ /* 0x008fe80000100800 */
[----:B------:R-:W3:Y:S04]  /*42570*/  LDL R9, [R1+0x1670] ;  /* 0x0016700001097983 */ /* 0x000ee80000100800 */
[----:B------:R-:W3:Y:S01]  /*42580*/  LDL R7, [R1+0x1674] ;  /* 0x0016740001077983 */ /* 0x000ee20000100800 */
[----:B------:R-:W-:Y:S01]  /*42590*/  PRMT R48, RZ, 0x7610, R48 ;  /* 0x00007610ff307816 */ /* 0x000fe20000000030 */
[----:B----4-:R-:W-:-:S02]  /*425a0*/  @P1 IMAD.MOV.U32 R12, RZ, RZ, R10 ;  /* 0x000000ffff0c1224 */ /* 0x010fc400078e000a */
[----:B------:R-:W-:-:S05]  /*425b0*/  @P1 IMAD.MOV.U32 R13, RZ, RZ, R18 ;  /* 0x000000ffff0d1224 */ /* 0x000fca00078e0012 */
[----:B------:R3:W4:Y:S04]  /*425c0*/  @P1 LDG.E.U8 R48, desc[UR18][R12.64] ;  /* 0x000000120c301981 */ /* 0x000728000c1e1100 */
[----:B------:R-:W-:Y:S04]  /*425d0*/  STL [R1+0x190c], R50 ;  /* 0x00190c3201007387 */ /* 0x000fe80000100800 */
[----:B------:R-:W4:Y:S04]  /*425e0*/  LDL R6, [R1+0x1678] ;  /* 0x0016780001067983 */ /* 0x000f280000100800 */
[----:B------:R-:W4:Y:S01]  /*425f0*/  LDL R5, [R1+0x167c] ;  /* 0x00167c0001057983 */ /* 0x000f220000100800 */
[----:B------:R-:W-:-:S03]  /*42600*/  ISETP.GT.AND P2, PT, R25, 0xea, PT ;  /* 0x000000ea1900780c */ /* 0x000fc60003f44270 */
[----:B--2---:R-:W-:Y:S04]  /*42610*/  STL [R1+0x18f4], R49 ;  /* 0x0018f43101007387 */ /* 0x004fe80000100800 */
[----:B------:R-:W2:Y:S04]  /*42620*/  LDL R18, [R1+0x1684] ;  /* 0x0016840001127983 */ /* 0x000ea80000100800 */
[----:B------:R-:W2:Y:S01]  /*42630*/  LDL R10, [R1+0x1688] ;  /* 0x00168800010a7983 */ /* 0x000ea20000100800 */
[----:B------:R-:W-:Y:S02]  /*42640*/  PRMT R47, RZ, 0x7610, R47 ;  /* 0x00007610ff2f7816 */ /* 0x000fe4000000002f */
[----:B------:R-:W-:Y:S01]  /*42650*/  ISETP.GT.AND P1, PT, R25, 0xeb, PT ;  /* 0x000000eb1900780c */ /* 0x000fe20003f24270 */
[----:B---3--:R-:W-:-:S02]  /*42660*/  @P2 IMAD.MOV.U32 R12, RZ, RZ, R7 ;  /* 0x000000ffff0c2224 */ /* 0x008fc400078e0007 */
[----:B------:R-:W-:Y:S01]  /*42670*/  @P2 IMAD.MOV.U32 R13, RZ, RZ, R9 ;  /* 0x000000ffff0d2224 */ /* 0x000fe200078e0009 */
[----:B------:R-:W-:-:S04]  /*42680*/  PRMT R46, RZ, 0x7610, R46 ;  /* 0x00007610ff2e7816 */ /* 0x000fc8000000002e */
[----:B------:R4:W3:Y:S01]  /*42690*/  @P2 LDG.E.U8 R47, desc[UR18][R12.64] ;  /* 0x000000120c2f2981 */ /* 0x0008e2000c1e1100 */
[----:B------:R-:W-:Y:S01]  /*426a0*/  PRMT R42, RZ, 0x7610, R42 ;  /* 0x00007610ff2a7816 */ /* 0x000fe2000000002a */
[----:B----4-:R-:W-:Y:S02]  /*426b0*/  @P2 IMAD.MOV.U32 R12, RZ, RZ, R5 ;  /* 0x000000ffff0c2224 */ /* 0x010fe400078e0005 */
[----:B------:R-:W-:-:S05]  /*426c0*/  @P2 IMAD.MOV.U32 R13, RZ, RZ, R6 ;  /* 0x000000ffff0d2224 */ /* 0x000fca00078e0006 */
[----:B------:R2:W4:Y:S04]  /*426d0*/  @P2 LDG.E.U8 R46, desc[UR18][R12.64] ;  /* 0x000000120c2e2981 */ /* 0x000528000c1e1100 */
[----:B------:R-:W-:Y:S04]  /*426e0*/  STL [R1+0x18f8], R48 ;  /* 0x0018f83001007387 */ /* 0x000fe80000100800 */
[----:B------:R-:W4:Y:S04]  /*426f0*/  LDL R9, [R1+0x168c] ;  /* 0x00168c0001097983 */ /* 0x000f280000100800 */
[----:B------:R-:W4:Y:S01]  /*42700*/  LDL R7, [R1+0x1694] ;  /* 0x0016940001077983 */ /* 0x000f220000100800 */
[----:B--2---:R-:W-:-:S02]  /*42710*/  @P1 IMAD.MOV.U32 R13, RZ, RZ, R18 ;  /* 0x000000ffff0d1224 */ /* 0x004fc400078e0012 */
[----:B------:R-:W-:-:S05]  /*42720*/  @P1 IMAD.MOV.U32 R12, RZ, RZ, R10 ;  /* 0x000000ffff0c1224 */ /* 0x000fca00078e000a */
[----:B------:R0:W2:Y:S04]  /*42730*/  @P1 LDG.E.U8 R42, desc[UR18][R12.64] ;  /* 0x000000120c2a1981 */ /* 0x0000a8000c1e1100 */
[----:B------:R1:W-:Y:S04]  /*42740*/  STL [R1+0xe4], R19 ;  /* 0x0000e41301007387 */ /* 0x0003e80000100800 */
[----:B---3--:R-:W-:Y:S04]  /*42750*/  STL [R1+0x18e0], R47 ;  /* 0x0018e02f01007387 */ /* 0x008fe80000100800 */
[----:B------:R-:W3:Y:S04]  /*42760*/  LDL R6, [R1+0x1698] ;  /* 0x0016980001067983 */ /* 0x000ee80000100800 */
[----:B------:R-:W3:Y:S01]  /*42770*/  LDL R5, [R1+0x16a0] ;  /* 0x0016a00001057983 */ /* 0x000ee20000100800 */
[----:B------:R-:W-:-:S03]  /*42780*/  PRMT R40, RZ, 0x7610, R40 ;  /* 0x00007610ff287816 */ /* 0x000fc60000000028 */
[----:B----4-:R-:W-:Y:S04]  /*42790*/  STL [R1+0x18e4], R46 ;  /* 0x0018e42e01007387 */ /* 0x010fe80000100800 */
[----:B------:R-:W4:Y:S04]  /*427a0*/  LDL R26, [R1+0x16a4] ;  /* 0x0016a400011a7983 */ /* 0x000f280000100800 */
[----:B-1----:R-:W4:Y:S01]  /*427b0*/  LDL R19, [R1+0x16ac] ;  /* 0x0016ac0001137983 */ /* 0x002f220000100800 */
[----:B0-----:R-:W-:Y:S02]  /*427c0*/  @P1 IMAD.MOV.U32 R12, RZ, RZ, R7 ;  /* 0x000000ffff0c1224 */ /* 0x001fe400078e0007 */
[----:B------:R-:W-:-:S05]  /*427d0*/  @P1 IMAD.MOV.U32 R13, RZ, RZ, R9 ;  /* 0x000000ffff0d1224 */ /* 0x000fca00078e0009 */
[----:B------:R3:W4:Y:S04]  /*427e0*/  @P1 LDG.E.U8 R40, desc[UR18][R12.64] ;  /* 0x000000120c281981 */ /* 0x000728000c1e1100 */
[----:B--2---:R-:W-:Y:S04]  /*427f0*/  STL [R1+0x18d0], R42 ;  /* 0x0018d02a01007387 */ /* 0x004fe80000100800 */
[----:B------:R-:W2:Y:S04]  /*42800*/  LDL R18, [R1+0x16b0] ;  /* 0x0016b00001127983 */ /* 0x000ea80000100800 */
[----:B------:R-:W2:Y:S01]  /*42810*/  LDL R7, [R1+0x16b8] ;  /* 0x0016b80001077983 */ /* 0x000ea20000100800 */
[----:B------:R-:W-:-:S02]  /*42820*/  ISETP.GT.AND P2, PT, R25, 0xec, PT ;  /* 0x000000ec1900780c */ /* 0x000fc40003f44270 */
[----:B------:R-:W-:Y:S02]  /*42830*/  PRMT R38, RZ, 0x7610, R38 ;  /* 0x00007610ff267816 */ /* 0x000fe40000000026 */
[----:B------:R-:W-:Y:S02]  /*42840*/  ISETP.GT.AND P1, PT, R25, 0xed, PT ;  /* 0x000000ed1900780c */ /* 0x000fe40003f24270 */
[----:B------:R-:W-:Y:S02]  /*42850*/  PRMT R36, RZ, 0x7610, R36 ;  /* 0x00007610ff247816 */ /* 0x000fe40000000024 */
[----:B------:R-:W-:Y:S01]  /*42860*/  PRMT R34, RZ, 0x7610, R34 ;  /* 0x00007610ff227816 */ /* 0x000fe20000000022 */
[----:B------:R-:W2:Y:S04]  /*42870*/  LDL R9, [R1+0x16c4] ;  /* 0x0016c40001097983 */ /* 0x000ea80000100800 */
[----:B---3--:R-:W-:-:S02]  /*42880*/  @P2 IMAD.MOV.U32 R12, RZ, RZ, R5 ;  /* 0x000000ffff0c2224 */ /* 0x008fc400078e0005 */
[----:B------:R-:W-:-:S05]  /*42890*/  @P2 IMAD.MOV.U32 R13, RZ, RZ, R6 ;  /* 0x000000ffff0d2224 */ /* 0x000fca00078e0006 */
[----:B------:R4:W3:Y:S02]  /*428a0*/  @P2 LDG.E.U8 R38, desc[UR18][R12.64] ;  /* 0x000000120c262981 */ /* 0x0008e4000c1e1100 */
[----:B----4-:R-:W-:Y:S02]  /*428b0*/  @P2 IMAD.MOV.U32 R12, RZ, RZ, R19 ;  /* 0x000000ffff0c2224 */ /* 0x010fe400078e0013 */
[----:B------:R-:W-:-:S05]  /*428c0*/  @P2 IMAD.MOV.U32 R13, RZ, RZ, R26 ;  /* 0x000000ffff0d2224 */ /* 0x000fca00078e001a */
[----:B------:R2:W4:Y:S04]  /*428d0*/  @P2 LDG.E.U8 R36, desc[UR18][R12.64] ;  /* 0x000000120c242981 */ /* 0x000528000c1e1100 */
[----:B------:R-:W-:Y:S04]  /*428e0*/  STL [R1+0x18d4], R40 ;  /* 0x0018d42801007387 */ /* 0x000fe80000100800 */
[----:B------:R-:W4:Y:S04]  /*428f0*/  LDL R10, [R1+0x16bc] ;  /* 0x0016bc00010a7983 */ /* 0x000f280000100800 */
[----:B------:R-:W4:Y:S04]  /*42900*/  LDL R6, [R1+0x16c8] ;  /* 0x0016c80001067983 */ /* 0x000f280000100800 */
[----:B------:R-:W4:Y:S01]  /*42910*/  LDL R5, [R1+0x16cc] ;  /* 0x0016cc0001057983 */ /* 0x000f220000100800 */
[----:B--2---:R-:W-:-:S02]  /*42920*/  @P1 IMAD.MOV.U32 R13, RZ, RZ, R18 ;  /* 0x000000ffff0d1224 */ /* 0x004fc400078e0012 */
[----:B------:R-:W-:-:S05]  /*42930*/  @P1 IMAD.MOV.U32 R12, RZ, RZ, R7 ;  /* 0x000000ffff0c1224 */ /* 0x000fca00078e0007 */
[----:B------:R0:W2:Y:S01]  /*42940*/  @P1 LDG.E.U8 R34, desc[UR18][R12.64] ;  /* 0x000000120c221981 */ /* 0x0000a2000c1e1100 */
[----:B------:R-:W-:-:S03]  /*42950*/  PRMT R33, RZ, 0x7610, R33 ;  /* 0x00007610ff217816 */ /* 0x000fc60000000021 */
[----:B---3--:R-:W-:Y:S01]  /*42960*/  STL [R1+0x18d8], R38 ;  /* 0x0018d82601007387 */ /* 0x008fe20000100800 */
[----:B0-----:R-:W-:-:S03]  /*42970*/  @P1 IMAD.MOV.U32 R12, RZ, RZ, R9 ;  /* 0x000000ffff0c1224 */ /* 0x001fc600078e0009 */
[----:B----4-:R-:W-:Y:S04]  /*42980*/  STL [R1+0x18e8], R36 ;  /* 0x0018e82401007387 */ /* 0x010fe80000100800 */
[----:B------:R-:W3:Y:S04]  /*42990*/  LDL R18, [R1+0x16f4] ;  /* 0x0016f40001127983 */ /* 0x000ee80000100800 */
[----:B------:R-:W4:Y:S01]  /*429a0*/  LDL R7, [R1+0x16fc] ;  /* 0x0016fc0001077983 */ /* 0x000f220000100800 */
[----:B------:R-:W-:-:S05]  /*429b0*/  @P1 IMAD.MOV.U32 R13, RZ, RZ, R10 ;  /* 0x000000ffff0d1224 */ /* 0x000fca00078e000a */
[----:B------:R0:W4:Y:S04]  /*429c0*/  @P1 LDG.E.U8 R33, desc[UR18][R12.64] ;  /* 0x000000120c211981 */ /* 0x000128000c1e1100 */
[----:B--2---:R1:W-:Y:S04]  /*429d0*/  STL [R1+0x18ec], R34 ;  /* 0x0018ec2201007387 */ /* 0x0043e80000100800 */
[----:B------:R-:W2:Y:S04]  /*429e0*/  LDL R10, [R1+0x1700] ;  /* 0x00170000010a7983 */ /* 0x000ea80000100800 */
[----:B------:R-:W2:Y:S01]  /*429f0*/  LDL R9, [R1+0x1708] ;  /* 0x0017080001097983 */ /* 0x000ea20000100800 */
[----:B------:R-:W-:-:S02]  /*42a00*/  ISETP.GT.AND P2, PT, R25, 0xee, PT ;  /* 0x000000ee1900780c */ /* 0x000fc40003f44270 */
[----:B------:R-:W-:Y:S02]  /*42a10*/  ISETP.GT.AND P1, PT, R25, 0xf0, PT ;  /* 0x000000f01900780c */ /* 0x000fe40003f24270 */
[----:B-1----:R-:W-:Y:S02]  /*42a20*/  PRMT R34, RZ, 0x7610, R34 ;  /* 0x00007610ff227816 */ /* 0x002fe40000000022 */
[----:B------:R-:W-:-:S07]  /*42a30*/  PRMT R32, RZ, 0x7610, R32 ;  /* 0x00007610ff207816 */ /* 0x000fce0000000020 */
[----:B0-----:R-:W-:Y:S02]  /*42a40*/  @P2 IMAD.MOV.U32 R12, RZ, RZ, R5 ;  /* 0x000000ffff0c2224 */ /* 0x001fe400078e0005 */
[----:B------:R-:W-:-:S05]  /*42a50*/  @P2 IMAD.MOV.U32 R13, RZ, RZ, R6 ;  /* 0x000000ffff0d2224 */ /* 0x000fca00078e0006 */
[----:B------:R3:W2:Y:S01]  /*42a60*/  @P2 LDG.E.U8 R34, desc[UR18][R12.64] ;  /* 0x000000120c222981 */ /* 0x0006a2000c1e1100 */
[----:B------:R-:W-:Y:S01]  /*42a70*/  PRMT R31, RZ, 0x7610, R31 ;  /* 0x00007610ff1f7816 */ /* 0x000fe2000000001f */
[----:B---3--:R-:W-:Y:S02]  /*42a80*/  @P1 IMAD.MOV.U32 R13, RZ, RZ, R18 ;  /* 0x000000ffff0d1224 */ /* 0x008fe400078e0012 */
[----:B----4-:R-:W-:-:S05]  /*42a90*/  @P1 IMAD.MOV.U32 R12, RZ, RZ, R7 ;  /* 0x000000ffff0c1224 */ /* 0x010fca00078e0007 */
[----:B------:R2:W3:Y:S04]  /*42aa0*/  @P1 LDG.E.U8 R32, desc[UR18][R12.64] ;  /* 0x000000120c201981 */ /* 0x0004e8000c1e1100 */
[----:B------:R-:W-:Y:S04]  /*42ab0*/  STL [R1+0x18fc], R33 ;  /* 0x0018fc2101007387 */ /* 0x000fe80000100800 */
[----:B------:R-:W4:Y:S04]  /*42ac0*/  LDL R26, [R1+0x17b8] ;  /* 0x0017b800011a7983 */ /* 0x000f280000100800 */
[----:B------:R-:W4:Y:S04]  /*42ad0*/  LDL R6, [R1+0x17c0] ;  /* 0x0017c00001067983 */ /* 0x000f280000100800 */
[----:B------:R-:W4:Y:S04]  /*42ae0*/  LDL R19, [R1+0x17c4] ;  /* 0x0017c40001137983 */ /* 0x000f280000100800 */
[----:B------:R-:W4:Y:S04]  /*42af0*/  LDL R5, [R1+0x17d0] ;  /* 0x0017d00001057983 */ /* 0x000f280000100800 */
[----:B------:R-:W4:Y:S01]  /*42b00*/  LDL R7, [R1+0x16d8] ;  /* 0x0016d80001077983 */ /* 0x000f220000100800 */
[----:B------:R-:W-:-:S03]  /*42b10*/  ISETP.GT.AND P3, PT, R25, 0xf8, PT ;  /* 0x000000f81900780c */ /* 0x000fc60003f64270 */
[----:B------:R-:W4:Y:S01]  /*42b20*/  LDL R18, [R1+0x16d4] ;  /* 0x0016d40001127983 */ /* 0x000f220000100800 */
[----:B--2---:R-:W-:Y:S02]  /*42b30*/  @P1 IMAD.MOV.U32 R13, RZ, RZ, R10 ;  /* 0x000000ffff0d1224 */ /* 0x004fe400078e000a */
[----:B------:R-:W-:-:S05]  /*42b40*/  @P1 IMAD.MOV.U32 R12, RZ, RZ, R9 ;  /* 0x000000ffff0c1224 */ /* 0x000fca00078e0009 */
[----:B------:R4:W2:Y:S04]  /*42b50*/  @P1 LDG.E.U8 R31, desc[UR18][R12.64] ;  /* 0x000000120c1f1981 */ /* 0x0008a8000c1e1100 */
[----:B---3--:R-:W-:Y:S04]  /*42b60*/  STL [R1+0x1910], R32 ;  /* 0x0019102001007387 */ /* 0x008fe80000100800 */
[----:B------:R-:W3:Y:S04]  /*42b70*/  LDL R10, [R1+0x16dc] ;  /* 0x0016dc00010a7983 */ /* 0x000ee80000100800 */
[----:B------:R-:W3:Y:S01]  /*42b80*/  LDL R9, [R1+0x16e4] ;  /* 0x0016e40001097983 */ /* 0x000ee20000100800 */
[----:B----4-:R-:W-:-:S02]  /*42b90*/  @P3 IMAD.MOV.U32 R12, RZ, RZ, R6 ;  /* 0x000000ffff0c3224 */ /* 0x010fc400078e0006 */
[----:B------:R-:W-:Y:S01]  /*42ba0*/  @P3 IMAD.MOV.U32 R13, RZ, RZ, R26 ;  /* 0x000000ffff0d3224 */ /* 0x000fe200078e001a */
[----:B------:R-:W-:Y:S02]  /*42bb0*/  PRMT R24, RZ, 0x7610, R24 ;  /* 0x00007610ff187816 */ /* 0x000fe40000000018 */
[----:B------:R-:W-:-:S04]  /*42bc0*/  PRMT R23, RZ, 0x7610, R23 ;  /* 0x00007610ff177816 */ /* 0x000fc80000000017 */
[----:B------:R0:W4:Y:S04]  /*42bd0*/  @P3 LDG.E.U8 R24, desc[UR18][R12.64] ;  /* 0x000000120c183981 */ /* 0x000128000c1e1100 */
[----:B--2---:R1:W-:Y:S04]  /*42be0*/  STL [R1+0x1914], R31 ;  /* 0x0019141f01007387 */ /* 0x0043e80000100800 */
[----:B------:R-:W2:Y:S04]  /*42bf0*/  LDL R6, [R1+0x16f0] ;  /* 0x0016f00001067983 */ /* 0x000ea80000100800 */
[----:B------:R-:W4:Y:S01]  /*42c00*/  LDL R26, [R1+0x16e8] ;  /* 0x0016e800011a7983 */ /* 0x000f220000100800 */
[----:B0-----:R-:W-:-:S02]  /*42c10*/  @P3 IMAD.MOV.U32 R12, RZ, RZ, R5 ;  /* 0x000000ffff0c3224 */ /* 0x001fc400078e0005 */
[----:B------:R-:W-:Y:S01]  /*42c20*/  @P3 IMAD.MOV.U32 R13, RZ, RZ, R19 ;  /* 0x000000ffff0d3224 */ /* 0x000fe200078e0013 */
[----:B------:R-:W4:Y:S01]  /*42c30*/  LDL R5, [R1+0x1714] ;  /* 0x0017140001057983 */ /* 0x000f220000100800 */
[----:B------:R-:W-:Y:S02]  /*42c40*/  ISETP.GT.AND P1, PT, R25, 0xef, PT ;  /* 0x000000ef1900780c */ /* 0x000fe40003f24270 */
[----:B------:R-:W-:Y:S02]  /*42c50*/  PRMT R27, RZ, 0x7610, R27 ;  /* 0x00007610ff1b7816 */ /* 0x000fe4000000001b */
[----:B------:R-:W-:Y:S01]  /*42c60*/  PRMT R3, RZ, 0x7610, R3 ;  /* 0x00007610ff037816 */ /* 0x000fe20000000003 */
[----:B------:R0:W4:Y:S01]  /*42c70*/  @P3 LDG.E.U8 R23, desc[UR18][R12.64] ;  /* 0x000000120c173981 */ /* 0x000122000c1e1100 */
[----:B-1----:R-:W-:Y:S02]  /*42c80*/  PRMT R31, RZ, 0x7610, R31 ;  /* 0x00007610ff1f7816 */ /* 0x002fe4000000001f */
[----:B------:R-:W-:Y:S01]  /*42c90*/  PRMT R30, RZ, 0x7610, R30 ;  /* 0x00007610ff1e7816 */ /* 0x000fe2000000001e */
[----:B------:R-:W4:Y:S01]  /*42ca0*/  LDL R19, [R1+0x1718] ;  /* 0x0017180001137983 */ /* 0x000f220000100800 */
[----:B0-----:R-:W-:-:S03]  /*42cb0*/  @P2 IMAD.MOV.U32 R12, RZ, RZ, R7 ;  /* 0x000000ffff0c2224 */ /* 0x001fc600078e0007 */
[----:B------:R-:W4:Y:S01]  /*42cc0*/  LDL R7, [R1+0x170c] ;  /* 0x00170c0001077983 */ /* 0x000f220000100800 */
[----:B------:R-:W-:-:S03]  /*42cd0*/  @P2 IMAD.MOV.U32 R13, RZ, RZ, R18 ;  /* 0x000000ffff0d2224 */ /* 0x000fc600078e0012 */
[----:B------:R-:W4:Y:S04]  /*42ce0*/  LDL R18, [R1+0x1720] ;  /* 0x0017200001127983 */ /* 0x000f280000100800 */
[----:B------:R3:W4:Y:S02]  /*42cf0*/  @P2 LDG.E.U8 R31, desc[UR18][R12.64] ;  /* 0x000000120c1f2981 */ /* 0x000724000c1e1100 */
[----:B---3--:R-:W-:Y:S02]  /*42d00*/  @P1 IMAD.MOV.U32 R12, RZ, RZ, R9 ;  /* 0x000000ffff0c1224 */ /* 0x008fe400078e0009 */
[----:B------:R-:W-:-:S05]  /*42d10*/  @P1 IMAD.MOV.U32 R13, RZ, RZ, R10 ;  /* 0x000000ffff0d1224 */ /* 0x000fca00078e000a */
[----:B------:R2:W3:Y:S02]  /*42d20*/  @P1 LDG.E.U8 R27, desc[UR18][R12.64] ;  /* 0x000000120c1b1981 */ /* 0x0004e4000c1e1100 */
[----:B--2---:R-:W-:Y:S02]  /*42d30*/  @P1 IMAD.MOV.U32 R12, RZ, RZ, R6 ;  /* 0x000000ffff0c1224 */ /* 0x004fe400078e0006 */
[----:B----4-:R-:W-:-:S05]  /*42d40*/  @P1 IMAD.MOV.U32 R13, RZ, RZ, R26 ;  /* 0x000000ffff0d1224 */ /* 0x010fca00078e001a */
[----:B------:R0:W2:Y:S01]  /*42d50*/  @P1 LDG.E.U8 R3, desc[UR18][R12.64] ;  /* 0x000000120c031981 */ /* 0x0000a2000c1e1100 */
[----:B------:R-:W-:-:S13]  /*42d60*/  ISETP.GT.AND P2, PT, R25, 0xf1, PT ;  /* 0x000000f11900780c */ /* 0x000fda0003f44270 */
[----:B0-----:R-:W-:Y:S02]  /*42d70*/  @P2 IMAD.MOV.U32 R12, RZ, RZ, R5 ;  /* 0x000000ffff0c2224 */ /* 0x001fe400078e0005 */
[----:B------:R-:W-:-:S05]  /*42d80*/  @P2 IMAD.MOV.U32 R13, RZ, RZ, R7 ;  /* 0x000000ffff0d2224 */ /* 0x000fca00078e0007 */
[----:B------:R0:W4:Y:S04]  /*42d90*/  @P2 LDG.E.U8 R30, desc[UR18][R12.64] ;  /* 0x000000120c1e2981 */ /* 0x000128000c1e1100 */
[----:B------:R-:W-:Y:S04]  /*42da0*/  STL [R1+0xb4], R34 ;  /* 0x0000b42201007387 */ /* 0x000fe80000100800 */
[----:B------:R-:W3:Y:S04]  /*42db0*/  LDL R10, [R1+0x1724] ;  /* 0x00172400010a7983 */ /* 0x000ee80000100800 */
[----:B------:R-:W3:Y:S04]  /*42dc0*/  LDL R9, [R1+0x172c] ;  /* 0x00172c0001097983 */ /* 0x000ee80000100800 */
[----:B------:R-:W3:Y:S04]  /*42dd0*/  LDL R26, [R1+0x17d4] ;  /* 0x0017d400011a7983 */ /* 0x000ee80000100800 */
[----:B------:R-:W3:Y:S01]  /*42de0*/  LDL R6, [R1+0x17d8] ;  /* 0x0017d80001067983 */ /* 0x000ee20000100800 */
[----:B------:R-:W-:-:S03]  /*42df0*/  ISETP.GT.AND P1, PT, R25, 0xf2, PT ;  /* 0x000000f21900780c */ /* 0x000fc60003f24270 */
[----:B--2---:R-:W-:Y:S04]  /*42e00*/  STL [R1+0x1878], R3 ;  /* 0x0018780301007387 */ /* 0x004fe80000100800 */
[----:B------:R-:W2:Y:S04]  /*42e10*/  LDL R7, [R1+0x17dc] ;  /* 0x0017dc0001077983 */ /* 0x000ea80000100800 */
[----:B------:R-:W2:Y:S01]  /*42e20*/  LDL R5, [R1+0x17e4] ;  /* 0x0017e40001057983 */ /* 0x000ea20000100800 */
[----:B------:R-:W-:Y:S01]  /*42e30*/  PRMT R29, RZ, 0x7610, R29 ;  /* 0x00007610ff1d7816 */ /* 0x000fe2000000001d */
[----:B0-----:R-:W-:-:S02]  /*42e40*/  @P2 IMAD.MOV.U32 R12, RZ, RZ, R18 ;  /* 0x000000ffff0c2224 */ /* 0x001fc400078e0012 */
[----:B------:R-:W-:-:S05]  /*42e50*/  @P2 IMAD.MOV.U32 R13, RZ, RZ, R19 ;  /* 0x000000ffff0d2224 */ /* 0x000fca00078e0013 */
[----:B------:R3:W2:Y:S01]  /*42e60*/  @P2 LDG.E.U8 R29, desc[UR18][R12.64] ;  /* 0x000000120c1d2981 */ /* 0x0006a2000c1e1100 */
[----:B------:R-:W-:-:S03]  /*42e70*/  ISETP.GT.AND P2, PT, R25, 0xf9, PT ;  /* 0x000000f91900780c */ /* 0x000fc60003f44270 */
[----:B----4-:R0:W-:Y:S04]  /*42e80*/  STL [R1+0x1900], R30 ;  /* 0x0019001e01007387 */ /* 0x0101e80000100800 */
[----:B------:R-:W4:Y:S04]  /*42e90*/  LDL R19, [R1+0x1730] ;  /* 0x0017300001137983 */ /* 0x000f280000100800 */
[----:B------:R-:W4:Y:S01]  /*42ea0*/  LDL R18, [R1+0x1738] ;  /* 0x0017380001127983 */ /* 0x000f220000100800 */
[----:B---3--:R-:W-:Y:S01]  /*42eb0*/  @P1 IMAD.MOV.U32 R13, RZ, RZ, R10 ;  /* 0x000000ffff0d1224 */ /* 0x008fe200078e000a */
[----:B------:R-:W-:-:S02]  /*42ec0*/  PRMT R28, RZ, 0x7610, R28 ;  /* 0x00007610ff1c7816 */ /* 0x000fc4000000001c */
[----:B0-----:R-:W3:Y:S04]  /*42ed0*/  LDL R30, [R1+0x173c] ;  /* 0x00173c00011e7983 */ /* 0x001ee80000100800 */
[----:B------:R0:W-:Y:S04]  /*42ee0*/  STL [R1+0x98], R27 ;  /* 0x0000981b01007387 */ /* 0x0001e80000100800 */
[----:B------:R-:W3:Y:S01]  /*42ef0*/  LDL R10, [R1+0x1748] ;  /* 0x00174800010a7983 */ /* 0x000ee20000100800 */
[----:B------:R-:W-:Y:S01]  /*42f00*/  @P1 IMAD.MOV.U32 R12, RZ, RZ, R9 ;  /* 0x000000ffff0c1224 */ /* 0x000fe200078e0009 */
[----:B------:R-:W-:-:S04]  /*42f10*/  PRMT R22, RZ, 0x7610, R22 ;  /* 0x00007610ff167816 */ /* 0x000fc80000000016 */
[----:B------:R1:W3:Y:S04]  /*42f20*/  @P1 LDG.E.U8 R28, desc[UR18][R12.64] ;  /* 0x000000120c1c1981 */ /* 0x0002e8000c1e1100 */
[----:B0-----:R-:W3:Y:S04]  /*42f30*/  LDL R27, [R1+0x1744] ;  /* 0x00174400011b7983 */ /* 0x001ee80000100800 */
[----:B------:R0:W-:Y:S04]  /*42f40*/  STL [R1+0xa4], R31 ;  /* 0x0000a41f01007387 */ /* 0x0001e80000100800 */
[----:B------:R-:W3:Y:S01]  /*42f50*/  LDL R9, [R1+0x1750] ;  /* 0x0017500001097983 */ /* 0x000ee20000100800 */
[----:B------:R-:W-:-:S02]  /*42f60*/  PRMT R21, RZ, 0x7610, R21 ;  /* 0x00007610ff157816 */ /* 0x000fc40000000015 */
[----:B------:R-:W-:Y:S02]  /*42f70*/  PRMT R20, RZ, 0x7610, R20 ;  /* 0x00007610ff147816 */ /* 0x000fe40000000014 */
[----:B------:R-:W-:Y:S02]  /*42f80*/  PRMT R17, RZ, 0x7610, R17 ;  /* 0x00007610ff117816 */ /* 0x000fe40000000011 */
[----:B------:R-:W-:Y:S02]  /*42f90*/  PRMT R16, RZ, 0x7610, R16 ;  /* 0x00007610ff107816 */ /* 0x000fe40000000010 */
[----:B------:R-:W-:Y:S02]  /*42fa0*/  PRMT R15, RZ, 0x7610, R15 ;  /* 0x00007610ff0f7816 */ /* 0x000fe4000000000f */
[----:B------:R-:W-:Y:S01]  /*42fb0*/  PRMT R14, RZ, 0x7610, R14 ;  /* 0x00007610ff0e7816 */ /* 0x000fe2000000000e */
[----:B-1----:R-:W-:Y:S02]  /*42fc0*/  @P2 IMAD.MOV.U32 R13, RZ, RZ, R26 ;  /* 0x000000ffff0d2224 */ /* 0x002fe400078e001a */
[----:B------:R-:W-:Y:S01]  /*42fd0*/  @P2 IMAD.MOV.U32 R12, RZ, RZ, R6 ;  /* 0x000000ffff0c2224 */ /* 0x000fe200078e0006 */
[----:B------:R-:W3:Y:S04]  /*42fe0*/  LDL R26, [R1+0x1754] ;  /* 0x00175400011a7983 */ /* 0x000ee80000100800 */
[----:B------:R-:W3:Y:S04]  /*42ff0*/  LDL R6, [R1+0x175c] ;  /* 0x00175c0001067983 */ /* 0x000ee80000100800 */
[----:B------:R2:W3:Y:S01]  /*43000*/  @P2 LDG.E.U8 R22, desc[UR18][R12.64] ;  /* 0x000000120c162981 */ /* 0x0004e2000c1e1100 */
[----:B------:R-:W-:-:S03]  /*43010*/  ISETP.GT.AND P3, PT, R25, 0xfa, PT ;  /* 0x000000fa1900780c */ /* 0x000fc60003f64270 */
[----:B0-----:R-:W3:Y:S04]  /*43020*/  LDL R31, [R1+0x1788] ;  /* 0x00178800011f7983 */ /* 0x001ee80000100800 */
[----:B------:R-:W3:Y:S01]  /*43030*/  LDL R32, [R1+0x17ac] ;  /* 0x0017ac0001207983 */ /* 0x000ee20000100800 */
[----:B--2---:R-:W-:-:S03]  /*43040*/  @P2 IMAD.MOV.U32 R13, RZ, RZ, R7 ;  /* 0x000000ffff0d2224 */ /* 0x004fc600078e0007 */
[----:B------:R-:W2:Y:S01]  /*43050*/  LDL R7, [R1+0x1764] ;  /* 0x0017640001077983 */ /* 0x000ea20000100800 */
[----:B------:R-:W-:-:S03]  /*43060*/  @P2 IMAD.MOV.U32 R12, RZ, RZ, R5 ;  /* 0x000000ffff0c2224 */ /* 0x000fc600078e0005 */
[----:B------:R-:W2:Y:S04]  /*43070*/  LDL R5, [R1+0x1768] ;  /* 0x0017680001057983 */ /* 0x000ea80000100800 */
[----:B------:R4:W2:Y:S01]  /*43080*/  @P2 LDG.E.U8 R21, desc[UR18][R12.64] ;  /* 0x000000120c152981 */ /* 0x0008a2000c1e1100 */
[C---:B------:R-:W-:Y:S01]  /*43090*/  ISETP.GT.AND P2, PT, R25.reuse, 0xf3, PT ;  /* 0x000000f31900780c */ /* 0x040fe20003f44270 */
[----:B----4-:R-:W-:Y:S02]  /*430a0*/  @P1 IMAD.MOV.U32 R13, RZ, RZ, R19 ;  /* 0x000000ffff0d1224 */ /* 0x010fe400078e0013 */
[----:B------:R-:W-:Y:S01]  /*430b0*/  @P1 IMAD.MOV.U32 R12, RZ, RZ, R18 ;  /* 0x000000ffff0c1224 */ /* 0x000fe200078e0012 */
[----:B------:R-:W4:Y:S04]  /*430c0*/  LDL R19, [R1+0x176c] ;  /* 0x00176c0001137983 */ /* 0x000f280000100800 */
[----:B------:R-:W4:Y:S04]  /*430d0*/  LDL R18, [R1+0x1778] ;  /* 0x0017780001127983 */ /* 0x000f280000100800 */
[----:B------:R3:W4:Y:S01]  /*430e0*/  @P1 LDG.E.U8 R20, desc[UR18][R12.64] ;  /* 0x000000120c141981 */ /* 0x000722000c1e1100 */
[----:B------:R-:W-:Y:S01]  /*430f0*/  ISETP.GT.AND P1, PT, R25, 0xf4, PT ;  /* 0x000000f41900780c */ /* 0x000fe20003f24270 */
[----:B---3--:R-:W-:-:S02]  /*43100*/  @P2 IMAD.MOV.U32 R13, RZ, RZ, R30 ;  /* 0x000000ffff0d2224 */ /* 0x008fc400078e001e */
[----:B------:R-:W3:Y:S01]  /*43110*/  LDL R30, [R1+0x1790] ;  /* 0x00179000011e7983 */ /* 0x000ee20000100800 */
[----:B------:R-:W-:-:S05]  /*43120*/  @P2 IMAD.MOV.U32 R12, RZ, RZ, R27 ;  /* 0x000000ffff0c2224 */ /* 0x000fca00078e001b */
[----:B------:R0:W3:Y:S02]  /*43130*/  @P2 LDG.E.U8 R17, desc[UR18][R12.64] ;  /* 0x000000120c112981 */ /* 0x0000e4000c1e1100 */
[----:B0-----:R-:W-:Y:S02]  /*43140*/  @P2 IMAD.MOV.U32 R12, RZ, RZ, R9 ;  /* 0x000000ffff0c2224 */ /* 0x001fe400078e0009 */
[----:B------:R-:W-:Y:S01]  /*43150*/  @P2 IMAD.MOV.U32 R13, RZ, RZ, R10 ;  /* 0x000000ffff0d2224 */ /* 0x000fe200078e000a */
[----:B------:R-:W3:Y:S04]  /*43160*/  LDL R9, [R1+0x1784] ;  /* 0x0017840001097983 */ /* 0x000ee80000100800 */
[----:B------:R-:W3:Y:S04]  /*43170*/  LDL R10, [R1+0x177c] ;  /* 0x00177c00010a7983 */ /* 0x000ee80000100800 */
[----:B------:R0:W3:Y:S02]  /*43180*/  @P2 LDG.E.U8 R16, desc[UR18][R12.64] ;  /* 0x000000120c102981 */ /* 0x0000e4000c1e1100 */
[----:B0-----:R-:W-:-:S02]  /*43190*/  @P1 IMAD.MOV.U32 R13, RZ, RZ, R26 ;  /* 0x000000ffff0d1224 */ /* 0x001fc400078e001a */
[----:B------:R-:W-:Y:S01]  /*431a0*/  @P1 IMAD.MOV.U32 R12, RZ, RZ, R6 ;  /* 0x000000ffff0c1224 */ /* 0x000fe200078e0006 */
[----:B------:R-:W3:Y:S04]  /*431b0*/  LDL R26, [R1+0x17e8] ;  /* 0x0017e800011a7983 */ /* 0x000ee80000100800 */
[----:B------:R-:W3:Y:S04]  /*431c0*/  LDL R6, [R1+0x17f0] ;  /* 0x0017f00001067983 */ /* 0x000ee80000100800 */
[----:B------:R2:W3:Y:S02]  /*431d0*/  @P1 LDG.E.U8 R15, desc[UR18][R12.64] ;  /* 0x000000120c0f1981 */ /* 0x0004e4000c1e1100 */
[----:B--2---:R-:W-:-:S02]  /*431e0*/  @P1 IMAD.MOV.U32 R13, RZ, RZ, R7 ;  /* 0x000000ffff0d1224 */ /* 0x004fc400078e0007 */
[----:B------:R-:W2:Y:S01]  /*431f0*/  LDL R7, [R1+0x17f4] ;  /* 0x0017f40001077983 */ /* 0x000ea20000100800 */
[----:B------:R-:W-:Y:S01]  /*43200*/  ISETP.GT.AND P2, PT, R25, 0xf5, PT ;  /* 0x000000f51900780c */ /* 0x000fe20003f44270 */
[----:B------:R-:W-:Y:S02]  /*43210*/  @P1 IMAD.MOV.U32 R12, RZ, RZ, R5 ;  /* 0x000000ffff0c1224 */ /* 0x000fe400078e0005 */
[----:B------:R-:W2:Y:S04]  /*43220*/  LDL R5, [R1+0x17f8] ;  /* 0x0017f80001057983 */ /* 0x000ea80000100800 */
[----:B------:R0:W2:Y:S02]  /*43230*/  @P1 LDG.E.U8 R14, desc[UR18][R12.64] ;  /* 0x000000120c0e1981 */ /* 0x0000a4000c1e1100 */
[----:B0-----:R-:W-:-:S02]  /*43240*/  PRMT R13, RZ, 0x7610, R13 ;  /* 0x00007610ff0d7816 */ /* 0x001fc4000000000d */
[----:B------:R-:W-:-:S04]  /*43250*/  PRMT R12, RZ, 0x7610, R12 ;  /* 0x00007610ff0c7816 */ /* 0x000fc8000000000c */
[----:B----4-:R3:W4:Y:S02]  /*43260*/  @P2 LDG.E.U8 R13, desc[UR18][R18.64] ;  /* 0x00000012120d2981 */ /* 0x010724000c1e1100 */
[----:B---3--:R-:W-:Y:S02]  /*43270*/  @P2 IMAD.MOV.U32 R18, RZ, RZ, R9 ;  /* 0x000000ffff122224 */ /* 0x008fe400078e0009 */
[----:B------:R-:W-:Y:S01]  /*43280*/  @P2 IMAD.MOV.U32 R19, RZ, RZ, R10 ;  /* 0x000000ffff132224 */ /* 0x000fe200078e000a */
[----:B------:R-:W3:Y:S04]  /*43290*/  LDL R9, [R1+0x179c] ;  /* 0x00179c0001097983 */ /* 0x000ee80000100800 */
[----:B------:R-:W4:Y:S04]  /*432a0*/  LDL R10, [R1+0x1794] ;  /* 0x00179400010a7983 */ /* 0x000f280000100800 */
[----:B------:R0:W4:Y:S02]  /*432b0*/  @P2 LDG.E.U8 R12, desc[UR18][R18.64] ;  /* 0x00000012120c2981 */ /* 0x000124000c1e1100 */
[----:B0-----:R-:W-:Y:S01]  /*432c0*/  PRMT R19, RZ, 0x7610, R19 ;  /* 0x00007610ff137816 */ /* 0x001fe20000000013 */
[----:B------:R-:W-:-:S02]  /*432d0*/  @P3 IMAD.MOV.U32 R27, RZ, RZ, R26 ;  /* 0x000000ffff1b3224 */ /* 0x000fc400078e001a */
[----:B------:R-:W-:Y:S02]  /*432e0*/  @P3 IMAD.MOV.U32 R26, RZ, RZ, R6 ;  /* 0x000000ffff1a3224 */ /* 0x000fe400078e0006 */
[----:B------:R-:W4:Y:S04]  /*432f0*/  LDL R6, [R1+0x17a8] ;  /* 0x0017a80001067983 */ /* 0x000f280000100800 */
[----:B------:R2:W4:Y:S02]  /*43300*/  @P3 LDG.E.U8 R19, desc[UR18][R26.64] ;  /* 0x000000121a133981 */ /* 0x000524000c1e1100 */
[----:B--2---:R-:W-:Y:S02]  /*43310*/  @P3 IMAD.MOV.U32 R27, RZ, RZ, R7 ;  /* 0x000000ffff1b3224 */ /* 0x004fe400078e0007 */
[----:B------:R-:W2:Y:S01]  /*43320*/  LDL R7, [R1+0x17a0] ;  /* 0x0017a00001077983 */ /* 0x000ea20000100800 */
[----:B------:R-:W-:Y:S01]  /*43330*/  ISETP.GT.AND P1, PT, R25, 0xf6, PT ;  /* 0x000000f61900780c */ /* 0x000fe20003f24270 */
[----:B------:R-:W-:-:S02]  /*43340*/  @P3 IMAD.MOV.U32 R26, RZ, RZ, R5 ;  /* 0x000000ffff1a3224 */ /* 0x000fc400078e0005 */
[----:B------:R-:W2:Y:S01]  /*43350*/  LDL R5, [R1+0x17b4] ;  /* 0x0017b40001057983 */ /* 0x000ea20000100800 */
[----:B------:R-:W-:Y:S02]  /*43360*/  PRMT R18, RZ, 0x7610, R18 ;  /* 0x00007610ff127816 */ /* 0x000fe40000000012 */
[----:B------:R-:W-:Y:S02]  /*43370*/  PRMT R3, RZ, 0x7610, R3 ;  /* 0x00007610ff037816 */ /* 0x000fe40000000003 */
[----:B------:R-:W-:Y:S02]  /*43380*/  ISETP.GT.AND P2, PT, R25, 0xf7, PT ;  /* 0x000000f71900780c */ /* 0x000fe40003f44270 */
[----:B------:R0:W2:Y:S01]  /*43390*/  @P3 LDG.E.U8 R18, desc[UR18][R26.64] ;  /* 0x000000121a123981 */ /* 0x0000a2000c1e1100 */
[----:B------:R-:W-:Y:S02]  /*433a0*/  PRMT R33, RZ, 0x7610, R33 ;  /* 0x00007610ff217816 */ /* 0x000fe40000000021 */
[----:B0-----:R-:W-:-:S02]  /*433b0*/  @P1 IMAD.MOV.U32 R26, RZ, RZ, R30 ;  /* 0x000000ffff1a1224 */ /* 0x001fc400078e001e */
[----:B------:R-:W-:Y:S01]  /*433c0*/  @P1 IMAD.MOV.U32 R27, RZ, RZ, R31 ;  /* 0x000000ffff1b1224 */ /* 0x000fe200078e001f */
[----:B------:R-:W-:Y:S02]  /*433d0*/  PRMT R4, RZ, 0x7610, R4 ;  /* 0x00007610ff047816 */ /* 0x000fe40000000004 */
[----:B------:R-:W-:Y:S01]  /*433e0*/  PRMT R0, RZ, 0x7610, R0 ;  /* 0x00007610ff007816 */ /* 0x000fe20000000000 */
[----:B------:R-:W2:Y:S04]  /*433f0*/  LDL R31, [R1+0x17fc] ;  /* 0x0017fc00011f7983 */ /* 0x000ea80000100800 */
[----:B------:R3:W2:Y:S04]  /*43400*/  @P1 LDG.E.U8 R3, desc[UR18][R26.64] ;  /* 0x000000121a031981 */ /* 0x0006a8000c1e1100 */
[----:B------:R-:W2:Y:S01]  /*43410*/  LDL R30, [R1+0x1800] ;  /* 0x00180000011e7983 */ /* 0x000ea20000100800 */
[----:B---3--:R-:W-:-:S02]  /*43420*/  @P1 IMAD.MOV.U32 R26, RZ, RZ, R9 ;  /* 0x000000ffff1a1224 */ /* 0x008fc400078e0009 */
[----:B----4-:R-:W-:-:S05]  /*43430*/  @P1 IMAD.MOV.U32 R27, RZ, RZ, R10 ;  /* 0x000000ffff1b1224 */ /* 0x010fca00078e000a */
[----:B------:R0:W3:Y:S02]  /*43440*/  @P1 LDG.E.U8 R33, desc[UR18][R26.64] ;  /* 0x000000121a211981 */ /* 0x0000e4000c1e1100 */
[----:B0-----:R-:W-:Y:S02]  /*43450*/  @P2 IMAD.MOV.U32 R26, RZ, RZ, R6 ;  /* 0x000000ffff1a2224 */ /* 0x001fe400078e0006 */
[----:B--2---:R-:W-:-:S05]  /*43460*/  @P2 IMAD.MOV.U32 R27, RZ, RZ, R7 ;  /* 0x000000ffff1b2224 */ /* 0x004fca00078e0007 */
[----:B------:R0:W2:Y:S02]  /*43470*/  @P2 LDG.E.U8 R4, desc[UR18][R26.64] ;  /* 0x000000121a042981 */ /* 0x0000a4000c1e1100 */
[----:B0-----:R-:W-:Y:S02]  /*43480*/  @P2 IMAD.MOV.U32 R26, RZ, RZ, R5 ;  /* 0x000000ffff1a2224 */ /* 0x001fe400078e0005 */
[----:B------:R-:W-:-:S05]  /*43490*/  @P2 IMAD.MOV.U32 R27, RZ, RZ, R32 ;  /* 0x000000ffff1b2224 */ /* 0x000fca00078e0020 */
[----:B------:R0:W4:Y:S04]  /*434a0*/  @P2 LDG.E.U8 R0, desc[UR18][R26.64] ;  /* 0x000000121a002981 */ /* 0x000128000c1e1100 */
[----:B------:R1:W-:Y:S04]  /*434b0*/  STL [R1+0x18b8], R3 ;  /* 0x0018b80301007387 */ /* 0x0003e80000100800 */
[----:B------:R-:W3:Y:S04]  /*434c0*/  LDL R10, [R1+0x1804] ;  /* 0x00180400010a7983 */ /* 0x000ee80000100800 */
[----:B------:R-:W3:Y:S04]  /*434d0*/  LDL R9, [R1+0x1808] ;  /* 0x0018080001097983 */ /* 0x000ee80000100800 */
[----:B------:R-:W3:Y:S04]  /*434e0*/  LDL R7, [R1+0x180c] ;  /* 0x00180c0001077983 */ /* 0x000ee80000100800 */
[----:B------:R-:W3:Y:S01]  /*434f0*/  LDL R6, [R1+0x1810] ;  /* 0x0018100001067983 */ /* 0x000ee20000100800 */
[----:B------:R-:W-:-:S03]  /*43500*/  ISETP.GT.AND P1, PT, R25, 0xfb, PT ;  /* 0x000000fb1900780c */ /* 0x000fc60003f24270 */
[----:B--2---:R-:W-:Y:S04]  /*43510*/  STL [R1+0x187c], R4 ;  /* 0x00187c0401007387 */ /* 0x004fe80000100800 */
[----:B------:R-:W2:Y:S04]  /*43520*/  LDL R5, [R1+0x1814] ;  /* 0x0018140001057983 */ /* 0x000ea80000100800 */
[----:B-1----:R-:W2:Y:S01]  /*43530*/  LDL R3, [R1+0x1818] ;  /* 0x0018180001037983 */ /* 0x002ea20000100800 */
[----:B------:R-:W-:Y:S01]  /*43540*/  PRMT R35, RZ, 0x7610, R35 ;  /* 0x00007610ff237816 */ /* 0x000fe20000000023 */
[----:B0-----:R-:W-:-:S02]  /*43550*/  @P1 IMAD.MOV.U32 R26, RZ, RZ, R30 ;  /* 0x000000ffff1a1224 */ /* 0x001fc400078e001e */
[----:B------:R-:W-:Y:S01]  /*43560*/  @P1 IMAD.MOV.U32 R27, RZ, RZ, R31 ;  /* 0x000000ffff1b1224 */ /* 0x000fe200078e001f */
[----:B------:R-:W-:Y:S02]  /*43570*/  ISETP.GT.AND P2, PT, R25, 0xfc, PT ;  /* 0x000000fc1900780c */ /* 0x000fe40003f44270 */
[----:B------:R-:W-:Y:S02]  /*43580*/  PRMT R37, RZ, 0x7610, R37 ;  /* 0x00007610ff257816 */ /* 0x000fe40000000025 */
[----:B------:R0:W2:Y:S04]  /*43590*/  @P1 LDG.E.U8 R35, desc[UR18][R26.64] ;  /* 0x000000121a231981 */ /* 0x0000a8000c1e1100 */
[----:B----4-:R-:W-:Y:S04]  /*435a0*/  STL [R1+0x1880], R0 ;  /* 0x0018800001007387 */ /* 0x010fe80000100800 */
[----:B---3--:R1:W-:Y:S04]  /*435b0*/  STL [R1+0x4c], R33 ;  /* 0x00004c2101007387 */ /* 0x0083e80000100800 */
[----:B------:R-:W3:Y:S04]  /*435c0*/  LDL R32, [R1+0x1820] ;  /* 0x0018200001207983 */ /* 0x000ee80000100800 */
[----:B------:R-:W4:Y:S04]  /*435d0*/  LDL R31, [R1+0x1824] ;  /* 0x00182400011f7983 */ /* 0x000f280000100800 */
[----:B------:R-:W4:Y:S01]  /*435e0*/  LDL R30, [R1+0x1828] ;  /* 0x00182800011e7983 */ /* 0x000f220000100800 */
[----:B0-----:R-:W-:-:S03]  /*435f0*/  @P1 IMAD.MOV.U32 R27, RZ, RZ, R10 ;  /* 0x000000ffff1b1224 */ /* 0x001fc600078e000a */
[----:B------:R-:W4:Y:S01]  /*43600*/  LDL R10, [R1+0x182c] ;  /* 0x00182c00010a7983 */ /* 0x000f220000100800 */
[----:B------:R-:W-:Y:S01]  /*43610*/  @P1 IMAD.MOV.U32 R26, RZ, RZ, R9 ;  /* 0x000000ffff1a1224 */ /* 0x000fe200078e0009 */
[----:B------:R-:W-:Y:S02]  /*43620*/  PRMT R39, RZ, 0x7610, R39 ;  /* 0x00007610ff277816 */ /* 0x000fe40000000027 */
[----:B------:R-:W4:Y:S04]  /*43630*/  LDL R9, [R1+0x1830] ;  /* 0x0018300001097983 */ /* 0x000f280000100800 */
[----:B-1----:R-:W4:Y:S04]  /*43640*/  LDL R33, [R1+0x181c] ;  /* 0x00181c0001217983 */ /* 0x002f280000100800 */
[----:B------:R0:W4:Y:S04]  /*43650*/  @P1 LDG.E.U8 R37, desc[UR18][R26.64] ;  /* 0x000000121a251981 */ /* 0x000128000c1e1100 */
[----:B------:R-:W4:Y:S01]  /*43660*/  LDL R4, [R1+0x1840] ;  /* 0x0018400001047983 */ /* 0x000f220000100800 */
[----:B------:R-:W-:-:S02]  /*43670*/  PRMT R41, RZ, 0x7610, R41 ;  /* 0x00007610ff297816 */ /* 0x000fc40000000029 */
[----:B------:R-:W-:Y:S02]  /*43680*/  PRMT R43, RZ, 0x7610, R43 ;  /* 0x00007610ff2b7816 */ /* 0x000fe4000000002b */
[----:B------:R-:W-:Y:S02]  /*43690*/  PRMT R45, RZ, 0x7610, R45 ;  /* 0x00007610ff2d7816 */ /* 0x000fe4000000002d */
[----:B------:R-:W-:Y:S02]  /*436a0*/  PRMT R8, RZ, 0x7610, R8 ;  /* 0x00007610ff087816 */ /* 0x000fe40000000008 */
[----:B------:R-:W-:Y:S02]  /*436b0*/  PRMT R11, RZ, 0x7610, R11 ;  /* 0x00007610ff0b7816 */ /* 0x000fe4000000000b */
[----:B------:R-:W-:Y:S01]  /*436c0*/  PRMT R2, RZ, 0x7610, R2 ;  /* 0x00007610ff027816 */ /* 0x000fe20000000002 */
[----:B------:R-:W4:Y:S01]  /*436d0*/  LDL R0, [R1+0x1848] ;  /* 0x0018480001007983 */ /* 0x000f220000100800 */
[----:B0-----:R-:W-:-:S02]  /*436e0*/  @P2 IMAD.MOV.U32 R26, RZ, RZ, R6 ;  /* 0x000000ffff1a2224 */ /* 0x001fc400078e0006 */
[----:B------:R-:W-:Y:S01]  /*436f0*/  @P2 IMAD.MOV.U32 R27, RZ, RZ, R7 ;  /* 0x000000ffff1b2224 */ /* 0x000fe200078e0007 */
[----:B------:R-:W4:Y:S04]  /*43700*/  LDL R6, [R1+0x1838] ;  /* 0x0018380001067983 */ /* 0x000f280000100800 */
[----:B------:R-:W4:Y:S04]  /*43710*/  LDL R7, [R1+0x1834] ;  /* 0x0018340001077983 */ /* 0x000f280000100800 */
[----:B------:R2:W4:Y:S02]  /*43720*/  @P2 LDG.E.U8 R39, desc[UR18][R26.64] ;  /* 0x000000121a272981 */ /* 0x000524000c1e1100 */
[----:B--2---:R-:W-:-:S02]  /*43730*/  @P2 IMAD.MOV.U32 R27, RZ, RZ, R5 ;  /* 0x000000ffff1b2224 */ /* 0x004fc400078e0005 */
[----:B------:R-:W2:Y:S01]  /*43740*/  LDL R5, [R1+0x183c] ;  /* 0x00183c0001057983 */ /* 0x000ea20000100800 */
[C---:B------:R-:W-:Y:S01]  /*43750*/  ISETP.GT.AND P1, PT, R25.reuse, 0xfd, PT ;  /* 0x000000fd1900780c */ /* 0x040fe20003f24270 */
[----:B------:R-:W-:Y:S02]  /*43760*/  @P2 IMAD.MOV.U32 R26, RZ, RZ, R3 ;  /* 0x000000ffff1a2224 */ /* 0x000fe400078e0003 */
[----:B------:R-:W2:Y:S04]  /*43770*/  LDL R3, [R1+0x1844] ;  /* 0x0018440001037983 */ /* 0x000ea80000100800 */
[----:B------:R3:W2:Y:S01]  /*43780*/  @P2 LDG.E.U8 R41, desc[UR18][R26.64] ;  /* 0x000000121a292981 */ /* 0x0006a2000c1e1100 */
[----:B------:R-:W-:-:S05]  /*43790*/  ISETP.GT.AND P2, PT, R25, 0xfe, PT ;  /* 0x000000fe1900780c */ /* 0x000fca0003f44270 */
[----:B---3--:R-:W-:Y:S02]  /*437a0*/  @P1 IMAD.MOV.U32 R26, RZ, RZ, R32 ;  /* 0x000000ffff1a1224 */ /* 0x008fe400078e0020 */
[----:B----4-:R-:W-:-:S05]  /*437b0*/  @P1 IMAD.MOV.U32 R27, RZ, RZ, R33 ;  /* 0x000000ffff1b1224 */ /* 0x010fca00078e0021 */
[----:B------:R0:W3:Y:S02]  /*437c0*/  @P1 LDG.E.U8 R43, desc[UR18][R26.64] ;  /* 0x000000121a2b1981 */ /* 0x0000e4000c1e1100 */
[----:B0-----:R-:W-:Y:S02]  /*437d0*/  @P1 IMAD.MOV.U32 R26, RZ, RZ, R30 ;  /* 0x000000ffff1a1224 */ /* 0x001fe400078e001e */
[----:B------:R-:W-:-:S05]  /*437e0*/  @P1 IMAD.MOV.U32 R27, RZ, RZ, R31 ;  /* 0x000000ffff1b1224 */ /* 0x000fca00078e001f */
[----:B------:R0:W4:Y:S01]  /*437f0*/  @P1 LDG.E.U8 R45, desc[UR18][R26.64] ;  /* 0x000000121a2d1981 */ /* 0x000122000c1e1100 */
[----:B------:R-:W-:Y:S01]  /*43800*/  ISETP.GT.AND P1, PT, R25, 0xff, PT ;  /* 0x000000ff1900780c */ /* 0x000fe20003f24270 */
[----:B0-----:R-:W-:Y:S02]  /*43810*/  @P2 IMAD.MOV.U32 R26, RZ, RZ, R9 ;  /* 0x000000ffff1a2224 */ /* 0x001fe400078e0009 */
[----:B------:R-:W-:-:S05]  /*43820*/  @P2 IMAD.MOV.U32 R27, RZ, RZ, R10 ;  /* 0x000000ffff1b2224 */ /* 0x000fca00078e000a */
[----:B------:R0:W3:Y:S02]  /*43830*/  @P2 LDG.E.U8 R8, desc[UR18][R26.64] ;  /* 0x000000121a082981 */ /* 0x0000e4000c1e1100 */
[----:B0-----:R-:W-:Y:S02]  /*43840*/  @P2 IMAD.MOV.U32 R26, RZ, RZ, R6 ;  /* 0x000000ffff1a2224 */ /* 0x001fe400078e0006 */
[----:B------:R-:W-:-:S05]  /*43850*/  @P2 IMAD.MOV.U32 R27, RZ, RZ, R7 ;  /* 0x000000ffff1b2224 */ /* 0x000fca00078e0007 */
[----:B------:R0:W3:Y:S02]  /*43860*/  @P2 LDG.E.U8 R11, desc[UR18][R26.64] ;  /* 0x000000121a0b2981 */ /* 0x0000e4000c1e1100 */
[----:B0-----:R-:W-:Y:S02]  /*43870*/  @P1 IMAD.MOV.U32 R26, RZ, RZ, R4 ;  /* 0x000000ffff1a1224 */ /* 0x001fe400078e0004 */
[----:B--2---:R-:W-:-:S05]  /*43880*/  @P1 IMAD.MOV.U32 R27, RZ, RZ, R5 ;  /* 0x000000ffff1b1224 */ /* 0x004fca00078e0005 */
[----:B------:R0:W2:Y:S02]  /*43890*/  @P1 LDG.E.U8 R2, desc[UR18][R26.64] ;  /* 0x000000121a021981 */ /* 0x0000a4000c1e1100 */
[----:B0-----:R-:W-:Y:S02]  /*438a0*/  @P1 IMAD.MOV.U32 R26, RZ, RZ, R0 ;  /* 0x000000ffff1a1224 */ /* 0x001fe400078e0000 */
[----:B------:R-:W-:Y:S01]  /*438b0*/  @P1 IMAD.MOV.U32 R27, RZ, RZ, R3 ;  /* 0x000000ffff1b1224 */ /* 0x000fe200078e0003 */
[----:B------:R-:W-:-:S06]  /*438c0*/  PRMT R52, RZ, 0x7610, R52 ;  /* 0x00007610ff347816 */ /* 0x000fcc0000000034 */
[----:B------:R-:W4:Y:S01]  /*438d0*/  @P1 LDG.E.U8 R52, desc[UR18][R26.64] ;  /* 0x000000121a341981 */ /* 0x000f22000c1e1100 */
[----:B------:R-:W0:Y:S01]  /*438e0*/  S2R R44, SR_TID.X ;  /* 0x00000000002c7919 */ /* 0x000e220000002100 */
[----:B------:R-:W-:Y:S06]  /*438f0*/  BAR.SYNC.DEFER_BLOCKING 0x0 ;  /* 0x0000000000007b1d */ /* 0x000fec0000010000 */
[----:B---3--:R1:W-:Y:S04]  /*43900*/  STL [R1+0x18bc], R11 ;  /* 0x0018bc0b01007387 */ /* 0x0083e80000100800 */
[----:B--2---:R-:W-:Y:S04]  /*43910*/  STL [R1+0x1884], R2 ;  /* 0x0018840201007387 */ /* 0x004fe80000100800 */
[----:B-1----:R-:W2:Y:S04]  /*43920*/  LDL.LU R11, [R1+0x17cc] ;  /* 0x0017cc00010b7983 */ /* 0x002ea80000300800 */
[----:B------:R-:W3:Y:S04]  /*43930*/  LDL.LU R0, [R1+0x17c8] ;  /* 0x0017c80001007983 */ /* 0x000ee80000300800 */
[----:B------:R-:W2:Y:S04]  /*43940*/  LDL.LU R4, [R1+0x171c] ;  /* 0x00171c0001047983 */ /* 0x000ea80000300800 */
[----:B------:R-:W2:Y:S04]  /*43950*/  LDL.LU R3, [R1+0x1710] ;  /* 0x0017100001037983 */ /* 0x000ea80000300800 */
[----:B------:R-:W2:Y:S04]  /*43960*/  LDL.LU R30, [R1+0x6d0] ;  /* 0x0006d000011e7983 */ /* 0x000ea80000300800 */
[----:B------:R-:W2:Y:S04]  /*43970*/  LDL.LU R31, [R1+0x6cc] ;  /* 0x0006cc00011f7983 */ /* 0x000ea80000300800 */
        /* <DEDUP_REMOVED lines=14> */
[----:B------:R1:W-:Y:S04]  /*43a60*/  STL [R1+0x20], R8 ;  /* 0x0000200801007387 */ /* 0x0003e80000100800 */
[----:B------:R-:W3:Y:S04]  /*43a70*/  LDL.LU R10, [R1+0x4b8] ;  /* 0x0004b800010a7983 */ /* 0x000ee80000300800 */
[----:B------:R-:W3:Y:S04]  /*43a80*/  LDL.LU R9, [R1+0x4a4] ;  /* 0x0004a40001097983 */ /* 0x000ee80000300800 */
[----:B-1----:R-:W3:Y:S04]  /*43a90*/  LDL.LU R8, [R1+0x478] ;  /* 0x0004780001087983 */ /* 0x002ee80000300800 */
[----:B------:R-:W3:Y:S04]  /*43aa0*/  LDL.LU R7, [R1+0x464] ;  /* 0x0004640001077983 */ /* 0x000ee80000300800 */
[----:B------:R-:W3:Y:S04]  /*43ab0*/  LDL.LU R6, [R1+0x438] ;  /* 0x0004380001067983 */ /* 0x000ee80000300800 */
[----:B------:R-:W3:Y:S01]  /*43ac0*/  LDL.LU R5, [R1+0x424] ;  /* 0x0004240001057983 */ /* 0x000ee20000300800 */
[----:B0-----:R-:W-:-:S03]  /*43ad0*/  LOP3.LUT R44, R44, 0x7f, RZ, 0xc0, !PT ;  /* 0x0000007f2c2c7812 */ /* 0x001fc600078ec0ff */
[----:B----4-:R-:W-:Y:S01]  /*43ae0*/  STL [R1+0x1888], R52 ;  /* 0x0018883401007387 */ /* 0x010fe20000100800 */
[C---:B------:R-:W-:Y:S02]  /*43af0*/  LOP3.LUT R26, R44.reuse, 0x80, RZ, 0xfc, !PT ;  /* 0x000000802c1a7812 */ /* 0x040fe400078efcff */
[-C--:B------:R-:W-:Y:S02]  /*43b00*/  ISETP.GE.AND P1, PT, R44, R25.reuse, PT ;  /* 0x000000192c00720c */ /* 0x080fe40003f26270 */
[----:B------:R-:W-:Y:S01]  /*43b10*/  ISETP.GE.AND P2, PT, R26, R25, PT ;  /* 0x000000191a00720c */ /* 0x000fe20003f46270 */
[----:B--2---:R0:W-:Y:S04]  /*43b20*/  STS.U8 [R44+UR5+0x18800], R31 ;  /* 0x0188001f2c007988 */ /* 0x0041e80008000005 */
[----:B---3--:R1:W-:Y:S04]  /*43b30*/  STS.U8 [R44+UR5+0x10c00], R32 ;  /* 0x010c00202c007988 */ /* 0x0083e80008000005 */
[----:B0-----:R-:W2:Y:S04]  /*43b40*/  LDL.LU R31, [R1+0x3f8] ;  /* 0x0003f800011f7983 */ /* 0x001ea80000300800 */
[----:B------:R0:W-:Y:S04]  /*43b50*/  STS.U8 [R44+UR5+0x1a000], R50 ;  /* 0x01a000322c007988 */ /* 0x0001e80008000005 */
[----:B-1----:R-:W3:Y:S04]  /*43b60*/  LDL.LU R32, [R1+0x3e4] ;  /* 0x0003e40001207983 */ /* 0x002ee80000300800 */
[----:B------:R1:W-:Y:S04]  /*43b70*/  STS.U8 [R44+UR5+0x12400], R51 ;  /* 0x012400332c007988 */ /* 0x0003e80008000005 */
[----:B------:R-:W-:Y:S04]  /*43b80*/  STS.U8 [R44+UR5+0x10000], R11 ;  /* 0x0100000b2c007988 */ /* 0x000fe80008000005 */
[----:B0-----:R-:W4:Y:S04]  /*43b90*/  LDL.LU R50, [R1+0x3b8] ;  /* 0x0003b80001327983 */ /* 0x001f280000300800 */
[----:B-1----:R-:W4:Y:S04]  /*43ba0*/  LDL.LU R51, [R1+0x3a4] ;  /* 0x0003a40001337983 */ /* 0x002f280000300800 */
[----:B------:R0:W-:Y:S04]  /*43bb0*/  STS.U8 [R44+UR5+0x1b000], R5 ;  /* 0x01b000052c007988 */ /* 0x0001e80008000005 */
        /* <DEDUP_REMOVED lines=9> */
[----:B-1----:R-:W4:Y:S04]  /*43c50*/  LDL.LU R0, [R1+0x2a4] ;  /* 0x0002a40001007983 */ /* 0x002f280000300800 */
        /* <DEDUP_REMOVED lines=36> */
[----:B------:R-:W4:Y:S04]  /*43ea0*/  LDL.LU R6, [R1+0x34] ;  /* 0x0000340001067983 */ /* 0x000f280000300800 */
[----:B--2---:R0:W-:Y:S04]  /*43eb0*/  STS.U8 [R44+UR5+0x13400], R31 ;  /* 0x0134001f2c007988 */ /* 0x0041e80008000005 */
[----:B---3--:R1:W-:Y:S04]  /*43ec0*/  STS.U8 [R44+UR5+0x1b400], R32 ;  /* 0x01b400202c007988 */ /* 0x0083e80008000005 */
[----:B0-----:R-:W2:Y:S04]  /*43ed0*/  LDL.LU R31, [R1+0x1914] ;  /* 0x00191400011f7983 */ /* 0x001ea80000300800 */
[----:B-1----:R-:W3:Y:S04]  /*43ee0*/  LDL.LU R32, [R1+0x1910] ;  /* 0x0019100001207983 */ /* 0x002ee80000300800 */
[----:B----4-:R0:W-:Y:S04]  /*43ef0*/  STS.U8 [R44+UR5+0x13800], R50 ;  /* 0x013800322c007988 */ /* 0x0101e80008000005 */
[----:B------:R1:W-:Y:S04]  /*43f00*/  STS.U8 [R44+UR5+0x1b800], R51 ;  /* 0x01b800332c007988 */ /* 0x0003e80008000005 */
[----:B0-----:R-:W4:Y:S04]  /*43f10*/  LDL.LU R50, [R1+0x190c] ;  /* 0x00190c0001327983 */ /* 0x001f280000300800 */
[----:B-1----:R-:W4:Y:S04]  /*43f20*/  LDL.LU R51, [R1+0x1908] ;  /* 0x0019080001337983 */ /* 0x002f280000300800 */
        /* <DEDUP_REMOVED lines=54> */
[----:B------:R-:W-:Y:S04]  /*44290*/  STS.U8 [R44+UR5+0x17c00], R24 ;  /* 0x017c00182c007988 */ /* 0x000fe80008000005 */
[----:B------:R-:W-:Y:S04]  /*442a0*/  STS.U8 [R44+UR5+0x1fc00], R23 ;  /* 0x01fc00172c007988 */ /* 0x000fe80008000005 */
[----:B--2---:R-:W-:Y:S04]  /*442b0*/  STS.U8 [R44+UR5+0x1f800], R31 ;  /* 0x01f8001f2c007988 */ /* 0x004fe80008000005 */
[----:B---3--:R-:W-:Y:S04]  /*442c0*/  STS.U8 [R44+UR5+0x17800], R32 ;  /* 0x017800202c007988 */ /* 0x008fe80008000005 */
[----:B----4-:R-:W-:Y:S04]  /*442d0*/  STS.U8 [R44+UR5+0x1f400], R50 ;  /* 0x01f400322c007988 */ /* 0x010fe80008000005 */
[----:B------:R-:W-:Y:S04]  /*442e0*/  STS.U8 [R44+UR5+0x17400], R51 ;  /* 0x017400332c007988 */ /* 0x000fe80008000005 */
[----:B------:R0:W-:Y:S02]  /*442f0*/  STS.U8 [R44+UR5+0x1f000], R5 ;  /* 0x01f000052c007988 */ /* 0x0001e40008000005 */
[----:B0-----:R-:W-:-:S05]  /*44300*/  LOP3.LUT R5, R44, 0x10, RZ, 0x3c, !PT ;  /* 0x000000102c057812 */ /* 0x001fca00078e3cff */
[----:B------:R0:W-:Y:S04]  /*44310*/  STS.U8 [R5+UR5+0x19080], R30 ;  /* 0x0190801e05007988 */ /* 0x0001e80008000005 */
[----:B------:R1:W-:Y:S04]  /*44320*/  STS.U8 [R5+UR5+0x11480], R33 ;  /* 0x0114802105007988 */ /* 0x0003e80008000005 */
[----:B0-----:R-:W2:Y:S04]  /*44330*/  LDL.LU R30, [R1+0x3e0] ;  /* 0x0003e000011e7983 */ /* 0x001ea80000300800 */
[----:B-1----:R-:W3:Y:S04]  /*44340*/  LDL.LU R33, [R1+0x3dc] ;  /* 0x0003dc0001217983 */ /* 0x002ee80000300800 */
[----:B------:R0:W-:Y:S04]  /*44350*/  STS.U8 [R5+UR5+0x12480], R48 ;  /* 0x0124803005007988 */ /* 0x0001e80008000005 */
[----:B------:R1:W-:Y:S04]  /*44360*/  STS.U8 [R5+UR5+0x1a480], R49 ;  /* 0x01a4803105007988 */ /* 0x0003e80008000005 */
[----:B0-----:R-:W4:Y:S04]  /*44370*/  LDL.LU R48, [R1+0x3a0] ;  /* 0x0003a00001307983 */ /* 0x001f280000300800 */
[----:B-1----:R-:W4:Y:S04]  /*44380*/  LDL.LU R49, [R1+0x39c] ;  /* 0x00039c0001317983 */ /* 0x002f280000300800 */
[----:B------:R0:W-:Y:S04]  /*44390*/  STS.U8 [R5+UR5+0x1b080], R6 ;  /* 0x01b0800605007988 */ /* 0x0001e80008000005 */
[----:B0-----:R-:W4:Y:S04]  /*443a0*/  LDL.LU R6, [R1+0x360] ;  /* 0x0003600001067983 */ /* 0x001f280000300800 */
[----:B------:R-:W4:Y:S04]  /*443b0*/  LDL.LU R23, [R1+0x35c] ;  /* 0x00035c0001177983 */ /* 0x000f280000300800 */
        /* <DEDUP_REMOVED lines=45> */
[----:B--2---:R-:W2:Y:S04]  /*44690*/  LDL.LU R7, [R1+0x2c] ;  /* 0x00002c0001077983 */ /* 0x004ea80000300800 */
[----:B------:R0:W-:Y:S04]  /*446a0*/  STS.U8 [R5+UR5+0x13480], R30 ;  /* 0x0134801e05007988 */ /* 0x0001e80008000005 */
[----:B---3--:R1:W-:Y:S04]  /*446b0*/  STS.U8 [R5+UR5+0x1b480], R33 ;  /* 0x01b4802105007988 */ /* 0x0083e80008000005 */
[----:B0-----:R-:W3:Y:S04]  /*446c0*/  LDL.LU R30, [R1+0x1900] ;  /* 0x00190000011e7983 */ /* 0x001ee80000300800 */
[----:B-1----:R-:W2:Y:S04]  /*446d0*/  LDL.LU R33, [R1+0x18fc] ;  /* 0x0018fc0001217983 */ /* 0x002ea80000300800 */
[----:B----4-:R0:W-:Y:S04]  /*446e0*/  STS.U8 [R5+UR5+0x13880], R48 ;  /* 0x0138803005007988 */ /* 0x0101e80008000005 */
[----:B------:R1:W-:Y:S04]  /*446f0*/  STS.U8 [R5+UR5+0x1b880], R49 ;  /* 0x01b8803105007988 */ /* 0x0003e80008000005 */
[----:B0-----:R-:W4:Y:S04]  /*44700*/  LDL.LU R48, [R1+0x18f8] ;  /* 0x0018f80001307983 */ /* 0x001f280000300800 */
        /* <DEDUP_REMOVED lines=51> */
[----:B--2---:R-:W2:Y:S04]  /*44a40*/  LDL.LU R9, [R1+0x454] ;  /* 0x0004540001097983 */ /* 0x004ea80000300800 */
[----:B------:R1:W-:Y:S04]  /*44a50*/  STS.U8 [R5+UR5+0x17080], R7 ;  /* 0x0170800705007988 */ /* 0x0003e80008000005 */
[----:B0-----:R-:W2:Y:S04]  /*44a60*/  LDL.LU R8, [R1+0x418] ;  /* 0x0004180001087983 */ /* 0x001ea80000300800 */
[----:B-1----:R-:W2:Y:S04]  /*44a70*/  LDL.LU R7, [R1+0x414] ;  /* 0x0004140001077983 */ /* 0x002ea80000300800 */
[----:B------:R-:W-:Y:S04]  /*44a80*/  STS.U8 [R5+UR5+0x1f880], R29 ;  /* 0x01f8801d05007988 */ /* 0x000fe80008000005 */
[----:B------:R-:W-:Y:S04]  /*44a90*/  STS.U8 [R5+UR5+0x17c80], R22 ;  /* 0x017c801605007988 */ /* 0x000fe80008000005 */
[----:B------:R-:W-:Y:S04]  /*44aa0*/  STS.U8 [R5+UR5+0x1fc80], R21 ;  /* 0x01fc801505007988 */ /* 0x000fe80008000005 */
[----:B---3--:R-:W-:Y:S04]  /*44ab0*/  STS.U8 [R5+UR5+0x17880], R30 ;  /* 0x0178801e05007988 */ /* 0x008fe80008000005 */
[----:B----4-:R0:W-:Y:S02]  /*44ac0*/  STS.U8 [R5+UR5+0x1f080], R6 ;  /* 0x01f0800605007988 */ /* 0x0101e40008000005 */
[----:B0-----:R-:W0:Y:S02]  /*44ad0*/  S2R R6, SR_TID.X ;  /* 0x0000000000067919 */ /* 0x001e240000002100 */
[----:B------:R-:W-:Y:S04]  /*44ae0*/  STS.U8 [R5+UR5+0x17480], R49 ;  /* 0x0174803105007988 */ /* 0x000fe80008000005 */
[----:B------:R-:W-:Y:S01]  /*44af0*/  STS.U8 [R5+UR5+0x1f480], R48 ;  /* 0x01f4803005007988 */ /* 0x000fe20008000005 */
[----:B0-----:R-:W-:-:S04]  /*44b00*/  LOP3.LUT R6, R6, 0x7f, RZ, 0xc0, !PT ;  /* 0x0000007f06067812 */ /* 0x001fc800078ec0ff */
[----:B------:R-:W-:-:S05]  /*44b10*/  LOP3.LUT R6, R6, 0x20, RZ, 0x3c, !PT ;  /* 0x0000002006067812 */ /* 0x000fca00078e3cff */
[----:B------:R0:W-:Y:S04]  /*44b20*/  STS.U8 [R6+UR5+0x11d00], R34 ;  /* 0x011d002206007988 */ /* 0x0001e80008000005 */
[----:B------:R1:W-:Y:S04]  /*44b30*/  STS.U8 [R6+UR5+0x19d00], R36 ;  /* 0x019d002406007988 */ /* 0x0003e80008000005 */
[----:B------:R3:W-:Y:S04]  /*44b40*/  STS.U8 [R6+UR5+0x1a500], R46 ;  /* 0x01a5002e06007988 */ /* 0x0007e80008000005 */
[----:B0-----:R-:W4:Y:S04]  /*44b50*/  LDL.LU R34, [R1+0x3d8] ;  /* 0x0003d80001227983 */ /* 0x001f280000300800 */
[----:B-1----:R-:W4:Y:S04]  /*44b60*/  LDL.LU R36, [R1+0x3d4] ;  /* 0x0003d40001247983 */ /* 0x002f280000300800 */
[----:B------:R0:W-:Y:S04]  /*44b70*/  STS.U8 [R6+UR5+0x12900], R47 ;  /* 0x0129002f06007988 */ /* 0x0001e80008000005 */
[----:B---3--:R-:W3:Y:S04]  /*44b80*/  LDL.LU R46, [R1+0x398] ;  /* 0x00039800012e7983 */ /* 0x008ee80000300800 */
[----:B0-----:R-:W3:Y:S04]  /*44b90*/  LDL.LU R47, [R1+0x394] ;  /* 0x00039400012f7983 */ /* 0x001ee80000300800 */
[----:B--2---:R0:W-:Y:S04]  /*44ba0*/  STS.U8 [R6+UR5+0x1b100], R7 ;  /* 0x01b1000706007988 */ /* 0x0041e80008000005 */
[----:B0-----:R-:W2:Y:S04]  /*44bb0*/  LDL.LU R7, [R1+0x358] ;  /* 0x0003580001077983 */ /* 0x001ea80000300800 */
[----:B------:R-:W2:Y:S04]  /*44bc0*/  LDL.LU R21, [R1+0x354] ;  /* 0x0003540001157983 */ /* 0x000ea80000300800 */
        /* <DEDUP_REMOVED lines=43> */
[----:B0-----:R-:W2:Y:S04]  /*44e80*/  LDL.LU R10, [R1+0x64] ;  /* 0x00006400010a7983 */ /* 0x001ea80000300800 */
[----:B-1----:R-:W2:Y:S04]  /*44e90*/  LDL.LU R9, [R1+0x60] ;  /* 0x0000600001097983 */ /* 0x002ea80000300800 */
[----:B------:R-:W2:Y:S04]  /*44ea0*/  LDL.LU R8, [R1+0x24] ;  /* 0x0000240001087983 */ /* 0x000ea80000300800 */
[----:B----4-:R0:W-:Y:S04]  /*44eb0*/  STS.U8 [R6+UR5+0x13500], R34 ;  /* 0x0135002206007988 */ /* 0x0101e80008000005 */
[----:B------:R1:W-:Y:S04]  /*44ec0*/  STS.U8 [R6+UR5+0x1b500], R36 ;  /* 0x01b5002406007988 */ /* 0x0003e80008000005 */
[----:B---3--:R3:W-:Y:S04]  /*44ed0*/  STS.U8 [R6+UR5+0x13900], R46 ;  /* 0x0139002e06007988 */ /* 0x0087e80008000005 */
[----:B0-----:R-:W4:Y:S04]  /*44ee0*/  LDL.LU R34, [R1+0x18ec] ;  /* 0x0018ec0001227983 */ /* 0x001f280000300800 */
[----:B-1----:R-:W4:Y:S04]  /*44ef0*/  LDL.LU R36, [R1+0x18e8] ;  /* 0x0018e80001247983 */ /* 0x002f280000300800 */
[----:B------:R0:W-:Y:S04]  /*44f00*/  STS.U8 [R6+UR5+0x1b900], R47 ;  /* 0x01b9002f06007988 */ /* 0x0001e80008000005 */
[----:B---3--:R-:W3:Y:S04]  /*44f10*/  LDL.LU R46, [R1+0x18e4] ;  /* 0x0018e400012e7983 */ /* 0x008ee80000300800 */
[----:B0-----:R-:W3:Y:S04]  /*44f20*/  LDL.LU R47, [R1+0x18e0] ;  /* 0x0018e000012f7983 */ /* 0x001ee80000300800 */
[----:B--2---:R0:W-:Y:S04]  /*44f30*/  STS.U8 [R6+UR5+0x13d00], R7 ;  /* 0x013d000706007988 */ /* 0x0041e80008000005 */
[----:B0-----:R-:W2:Y:S04]  /*44f40*/  LDL.LU R7, [R1+0x18dc] ;  /* 0x0018dc0001077983 */ /* 0x001ea80000300800 */
        /* <DEDUP_REMOVED lines=52> */
[----:B------:R-:W-:Y:S04]  /*45290*/  STS.U8 [R6+UR5+0x17900], R28 ;  /* 0x0179001c06007988 */ /* 0x000fe80008000005 */
[----:B------:R-:W-:Y:S04]  /*452a0*/  STS.U8 [R6+UR5+0x1f900], R20 ;  /* 0x01f9001406007988 */ /* 0x000fe80008000005 */
[----:B------:R-:W-:Y:S04]  /*452b0*/  STS.U8 [R6+UR5+0x17d00], R19 ;  /* 0x017d001306007988 */ /* 0x000fe80008000005 */
[----:B------:R-:W-:Y:S04]  /*452c0*/  STS.U8 [R6+UR5+0x1fd00], R18 ;  /* 0x01fd001206007988 */ /* 0x000fe80008000005 */
[----:B--2---:R0:W-:Y:S02]  /*452d0*/  STS.U8 [R6+UR5+0x1f100], R7 ;  /* 0x01f1000706007988 */ /* 0x0041e40008000005 */
[----:B0-----:R-:W0:Y:S02]  /*452e0*/  S2R R7, SR_TID.X ;  /* 0x0000000000077919 */ /* 0x001e240000002100 */
[----:B---3--:R-:W-:Y:S04]  /*452f0*/  STS.U8 [R6+UR5+0x17500], R47 ;  /* 0x0175002f06007988 */ /* 0x008fe80008000005 */
[----:B------:R-:W-:Y:S01]  /*45300*/  STS.U8 [R6+UR5+0x1f500], R46 ;  /* 0x01f5002e06007988 */ /* 0x000fe20008000005 */
[----:B0-----:R-:W-:-:S04]  /*45310*/  LOP3.LUT R7, R7, 0x7f, RZ, 0xc0, !PT ;  /* 0x0000007f07077812 */ /* 0x001fc800078ec0ff */
[----:B------:R-:W-:-:S05]  /*45320*/  LOP3.LUT R7, R7, 0x30, RZ, 0x3c, !PT ;  /* 0x0000003007077812 */ /* 0x000fca00078e3cff */
[----:B----4-:R-:W-:Y:S04]  /*45330*/  STS.U8 [R7+UR5+0x10180], R21 ;  /* 0x0101801507007988 */ /* 0x010fe80008000005 */
        /* <DEDUP_REMOVED lines=9> */
[----:B------:R2:W-:Y:S04]  /*453d0*/  STS.U8 [R7+UR5+0x1a980], R42 ;  /* 0x01a9802a07007988 */ /* 0x0005e80008000005 */
[----:B0-----:R-:W3:Y:S04]  /*453e0*/  LDL.LU R38, [R1+0x3d0] ;  /* 0x0003d00001267983 */ /* 0x001ee80000300800 */
[----:B-1----:R-:W4:Y:S04]  /*453f0*/  LDL.LU R40, [R1+0x3cc] ;  /* 0x0003cc0001287983 */ /* 0x002f280000300800 */
[----:B--2---:R-:W2:Y:S04]  /*45400*/  LDL.LU R42, [R1+0x390] ;  /* 0x00039000012a7983 */ /* 0x004ea80000300800 */
[----:B------:R0:W-:Y:S04]  /*45410*/  STS.U8 [R7+UR5+0x1b180], R8 ;  /* 0x01b1800807007988 */ /* 0x0001e80008000005 */
        /* <DEDUP_REMOVED lines=42> */
[----:B---3--:R0:W-:Y:S04]  /*456c0*/  STS.U8 [R7+UR5+0x13580], R38 ;  /* 0x0135802607007988 */ /* 0x0081e80008000005 */
[----:B----4-:R1:W-:Y:S04]  /*456d0*/  STS.U8 [R7+UR5+0x1b580], R40 ;  /* 0x01b5802807007988 */ /* 0x0103e80008000005 */
[----:B--2---:R2:W-:Y:S04]  /*456e0*/  STS.U8 [R7+UR5+0x13980], R42 ;  /* 0x0139802a07007988 */ /* 0x0045e80008000005 */
[----:B0-----:R-:W3:Y:S04]  /*456f0*/  LDL.LU R38, [R1+0x18d8] ;  /* 0x0018d80001267983 */ /* 0x001ee80000300800 */
[----:B-1----:R-:W4:Y:S04]  /*45700*/  LDL.LU R40, [R1+0x18d4] ;  /* 0x0018d40001287983 */ /* 0x002f280000300800 */
[----:B--2---:R-:W2:Y:S04]  /*45710*/  LDL.LU R42, [R1+0x18d0] ;  /* 0x0018d000012a7983 */ /* 0x004ea80000300800 */
[----:B------:R0:W-:Y:S04]  /*45720*/  STS.U8 [R7+UR5+0x1b980], R8 ;  /* 0x01b9800807007988 */ /* 0x0001e80008000005 */
[----:B0-----:R-:W2:Y:S04]  /*45730*/  LDL.LU R8, [R1+0x18cc] ;  /* 0x0018cc0001087983 */ /* 0x001ea80000300800 */
[----:B------:R0:W-:Y:S04]  /*45740*/  STS.U8 [R7+UR5+0x1bd80], R6 ;  /* 0x01bd800607007988 */ /* 0x0001e80008000005 */
        /* <DEDUP_REMOVED lines=49> */
[----:B0-----:R-:W3:Y:S04]  /*45a60*/  LDL.LU R10, [R1+0x408] ;  /* 0x00040800010a7983 */ /* 0x001ee80000300800 */
[----:B-1----:R-:W3:Y:S04]  /*45a70*/  LDL.LU R9, [R1+0x404] ;  /* 0x0004040001097983 */ /* 0x002ee80000300800 */
[----:B------:R-:W-:Y:S04]  /*45a80*/  STS.U8 [R7+UR5+0x13d80], R18 ;  /* 0x013d801207007988 */ /* 0x000fe80008000005 */
[----:B------:R-:W-:Y:S04]  /*45a90*/  STS.U8 [R7+UR5+0x17980], R17 ;  /* 0x0179801107007988 */ /* 0x000fe80008000005 */
[----:B------:R-:W-:Y:S04]  /*45aa0*/  STS.U8 [R7+UR5+0x1f980], R16 ;  /* 0x01f9801007007988 */ /* 0x000fe80008000005 */
[----:B------:R-:W-:Y:S04]  /*45ab0*/  STS.U8 [R7+UR5+0x17d80], R35 ;  /* 0x017d802307007988 */ /* 0x000fe80008000005 */
[----:B------:R-:W-:Y:S04]  /*45ac0*/  STS.U8 [R7+UR5+0x1fd80], R37 ;  /* 0x01fd802507007988 */ /* 0x000fe80008000005 */
[----:B--2---:R0:W-:Y:S02]  /*45ad0*/  STS.U8 [R7+UR5+0x1f180], R8 ;  /* 0x01f1800807007988 */ /* 0x0041e40008000005 */
[----:B0-----:R-:W0:Y:S02]  /*45ae0*/  S2R R8, SR_TID.X ;  /* 0x0000000000087919 */ /* 0x001e240000002100 */
[----:B------:R-:W-:Y:S04]  /*45af0*/  STS.U8 [R7+UR5+0x17580], R42 ;  /* 0x0175802a07007988 */ /* 0x000fe80008000005 */
[----:B----4-:R-:W-:Y:S01]  /*45b00*/  STS.U8 [R7+UR5+0x1f580], R40 ;  /* 0x01f5802807007988 */ /* 0x010fe20008000005 */
[----:B0-----:R-:W-:-:S04]  /*45b10*/  LOP3.LUT R8, R8, 0x7f, RZ, 0xc0, !PT ;  /* 0x0000007f08087812 */ /* 0x001fc800078ec0ff */
[----:B------:R-:W-:-:S05]  /*45b20*/  LOP3.LUT R8, R8, 0x40, RZ, 0x3c, !PT ;  /* 0x0000004008087812 */ /* 0x000fca00078e3cff */
[----:B---3--:R0:W-:Y:S04]  /*45b30*/  STS.U8 [R8+UR5+0x12e00], R3 ;  /* 0x012e000308007988 */ /* 0x0081e80008000005 */
[----:B------:R1:W-:Y:S04]  /*45b40*/  STS.U8 [R8+UR5+0x1ae00], R53 ;  /* 0x01ae003508007988 */ /* 0x0003e80008000005 */
[----:B0-----:R-:W2:Y:S04]  /*45b50*/  LDL.LU R3, [R1+0x3c8] ;  /* 0x0003c80001037983 */ /* 0x001ea80000300800 */
[----:B------:R0:W-:Y:S04]  /*45b60*/  STS.U8 [R8+UR5+0x13200], R10 ;  /* 0x0132000a08007988 */ /* 0x0001e80008000005 */
[----:B-1----:R-:W3:Y:S04]  /*45b70*/  LDL.LU R53, [R1+0x3c4] ;  /* 0x0003c40001357983 */ /* 0x002ee80000300800 */
        /* <DEDUP_REMOVED lines=44> */
[----:B0-----:R-:W4:Y:S04]  /*45e40*/  LDL.LU R2, [R1+0x84] ;  /* 0x0000840001027983 */ /* 0x001f280000300800 */
[----:B------:R0:W-:Y:S04]  /*45e50*/  STS.U8 [R8+UR5+0x1a600], R11 ;  /* 0x01a6000b08007988 */ /* 0x0001e80008000005 */
[----:B------:R1:W-:Y:S04]  /*45e60*/  STS.U8 [R8+UR5+0x12a00], R0 ;  /* 0x012a000008007988 */ /* 0x0003e80008000005 */
[----:B------:R1:W-:Y:S04]  /*45e70*/  STS.U8 [R8+UR5+0x1aa00], R4 ;  /* 0x01aa000408007988 */ /* 0x0003e80008000005 */
[----:B0-----:R-:W4:Y:S04]  /*45e80*/  LDL.LU R11, [R1+0x80] ;  /* 0x00008000010b7983 */ /* 0x001f280000300800 */
[----:B-1----:R-:W4:Y:S04]  /*45e90*/  LDL.LU R0, [R1+0x50] ;  /* 0x0000500001007983 */ /* 0x002f280000300800 */
        /* <DEDUP_REMOVED lines=8> */
[----:B-1----:R-:W2:Y:S04]  /*45f20*/  LDL.LU R9, [R1+0x18c0] ;  /* 0x0018c00001097983 */ /* 0x002ea80000300800 */
[----:B------:R0:W-:Y:S04]  /*45f30*/  STS.U8 [R8+UR5+0x16a00], R2 ;  /* 0x016a000208007988 */ /* 0x0001e80008000005 */
[----:B0-----:R-:W3:Y:S04]  /*45f40*/  LDL.LU R2, [R1+0x1760] ;  /* 0x0017600001027983 */ /* 0x001ee80000300800 */
        /* <DEDUP_REMOVED lines=38> */
[----:B------:R1:W-:Y:S04]  /*461b0*/  STS.U8 [R8+UR5+0x1ee00], R4 ;  /* 0x01ee000408007988 */ /* 0x0003e80008000005 */
[----:B0-----:R-:W2:Y:S04]  /*461c0*/  LDL.LU R11, [R1+0x4bc] ;  /* 0x0004bc00010b7983 */ /* 0x001ea80000300800 */
[----:B-1----:R-:W2:Y:S04]  /*461d0*/  LDL.LU R0, [R1+0x480] ;  /* 0x0004800001007983 */ /* 0x002ea80000300800 */
[----:B------:R-:W2:Y:S04]  /*461e0*/  LDL.LU R4, [R1+0x47c] ;  /* 0x00047c0001047983 */ /* 0x000ea80000300800 */
        /* <DEDUP_REMOVED lines=10> */
[----:B------:R0:W-:Y:S02]  /*46290*/  STS.U8 [R8+UR5+0x1f200], R9 ;  /* 0x01f2000908007988 */ /* 0x0001e40008000005 */
[----:B0-----:R-:W0:Y:S02]  /*462a0*/  S2R R9, SR_TID.X ;  /* 0x0000000000097919 */ /* 0x001e240000002100 */
[----:B------:R1:W-:Y:S04]  /*462b0*/  STS.U8 [R8+UR5+0x17200], R3 ;  /* 0x0172000308007988 */ /* 0x0003e80008000005 */
[----:B-1----:R-:W2:Y:S04]  /*462c0*/  LDL.LU R3, [R1+0x440] ;  /* 0x0004400001037983 */ /* 0x002ea80000300800 */
[----:B------:R-:W2:Y:S01]  /*462d0*/  LDL.LU R27, [R1+0x43c] ;  /* 0x00043c00011b7983 */ /* 0x000ea20000300800 */
[----:B0-----:R-:W-:-:S04]  /*462e0*/  LOP3.LUT R9, R9, 0x7f, RZ, 0xc0, !PT ;  /* 0x0000007f09097812 */ /* 0x001fc800078ec0ff */
[----:B------:R-:W-:-:S05]  /*462f0*/  LOP3.LUT R9, R9, 0x50, RZ, 0x3c, !PT ;  /* 0x0000005009097812 */ /* 0x000fca00078e3cff */
[----:B---3--:R0:W-:Y:S04]  /*46300*/  STS.U8 [R9+UR5+0x10280], R2 ;  /* 0x0102800209007988 */ /* 0x0081e80008000005 */
[----:B0-----:R-:W3:Y:S04]  /*46310*/  LDL.LU R2, [R1+0x400] ;  /* 0x0004000001027983 */ /* 0x001ee80000300800 */
        /* <DEDUP_REMOVED lines=13> */
[----:B------:R1:W-:Y:S04]  /*463f0*/  STS.U8 [R9+UR5+0x12a80], R0 ;  /* 0x012a800009007988 */ /* 0x0003e80008000005 */
[----:B------:R2:W-:Y:S04]  /*46400*/  STS.U8 [R9+UR5+0x1aa80], R4 ;  /* 0x01aa800409007988 */ /* 0x0005e80008000005 */
[----:B0-----:R-:W4:Y:S04]  /*46410*/  LDL.LU R11, [R1+0x3fc] ;  /* 0x0003fc00010b7983 */ /* 0x001f280000300800 */
[----:B-1----:R-:W4:Y:S04]  /*46420*/  LDL.LU R0, [R1+0x3c0] ;  /* 0x0003c00001007983 */ /* 0x002f280000300800 */
[----:B------:R-:W4:Y:S04]  /*46430*/  LDL.LU R7, [R1+0x3bc] ;  /* 0x0003bc0001077983 */ /* 0x000f280000300800 */
[----:B------:R-:W4:Y:S04]  /*46440*/  LDL.LU R16, [R1+0x380] ;  /* 0x0003800001107983 */ /* 0x000f280000300800 */
[----:B------:R-:W4:Y:S04]  /*46450*/  LDL.LU R17, [R1+0x37c] ;  /* 0x00037c0001117983 */ /* 0x000f280000300800 */
[----:B--2---:R-:W2:Y:S04]  /*46460*/  LDL.LU R4, [R1+0x340] ;  /* 0x0003400001047983 */ /* 0x004ea80000300800 */
[----:B------:R-:W-:Y:S04]  /*46470*/  STS.U8 [R9+UR5+0x19a80], R24 ;  /* 0x019a801809007988 */ /* 0x000fe80008000005 */
[----:B------:R-:W-:Y:S04]  /*46480*/  STS.U8 [R9+UR5+0x11e80], R50 ;  /* 0x011e803209007988 */ /* 0x000fe80008000005 */
[----:B------:R-:W-:Y:S04]  /*46490*/  STS.U8 [R9+UR5+0x19e80], R51 ;  /* 0x019e803309007988 */ /* 0x000fe80008000005 */
[----:B------:R-:W-:Y:S04]  /*464a0*/  STS.U8 [R9+UR5+0x12280], R25 ;  /* 0x0122801909007988 */ /* 0x000fe80008000005 */
[----:B------:R-:W-:Y:S04]  /*464b0*/  STS.U8 [R9+UR5+0x1a280], R26 ;  /* 0x01a2801a09007988 */ /* 0x000fe80008000005 */
[----:B------:R-:W-:Y:S04]  /*464c0*/  STS.U8 [R9+UR5+0x12680], R52 ;  /* 0x0126803409007988 */ /* 0x000fe80008000005 */
        /* <DEDUP_REMOVED lines=22> */
[----:B---3--:R0:W-:Y:S04]  /*46630*/  STS.U8 [R9+UR5+0x13280], R2 ;  /* 0x0132800209007988 */ /* 0x0081e80008000005 */
[----:B0-----:R-:W3:Y:S04]  /*46640*/  LDL.LU R2, [R1+0xbc] ;  /* 0x0000bc0001027983 */ /* 0x001ee80000300800 */
[----:B----4-:R0:W-:Y:S04]  /*46650*/  STS.U8 [R9+UR5+0x1b280], R11 ;  /* 0x01b2800b09007988 */ /* 0x0101e80008000005 */
[----:B------:R1:W-:Y:S04]  /*46660*/  STS.U8 [R9+UR5+0x13680], R0 ;  /* 0x0136800009007988 */ /* 0x0003e80008000005 */
[----:B--2---:R2:W-:Y:S04]  /*46670*/  STS.U8 [R9+UR5+0x13e80], R4 ;  /* 0x013e800409007988 */ /* 0x0045e80008000005 */
[----:B0-----:R-:W4:Y:S04]  /*46680*/  LDL.LU R11, [R1+0x7c] ;  /* 0x00007c00010b7983 */ /* 0x001f280000300800 */
[----:B-1----:R-:W4:Y:S04]  /*46690*/  LDL.LU R0, [R1+0x78] ;  /* 0x0000780001007983 */ /* 0x002f280000300800 */
[----:B--2---:R-:W2:Y:S04]  /*466a0*/  LDL.LU R4, [R1+0x44] ;  /* 0x0000440001047983 */ /* 0x004ea80000300800 */
[----:B------:R0:W-:Y:S04]  /*466b0*/  STS.U8 [R9+UR5+0x1be80], R3 ;  /* 0x01be800309007988 */ /* 0x0001e80008000005 */
[----:B0-----:R-:W2:Y:S04]  /*466c0*/  LDL.LU R3, [R1+0x3c] ;  /* 0x00003c0001037983 */ /* 0x001ea80000300800 */
[----:B------:R0:W-:Y:S04]  /*466d0*/  STS.U8 [R9+UR5+0x1ca80], R21 ;  /* 0x01ca801509007988 */ /* 0x0001e80008000005 */
[----:B0-----:R-:W2:Y:S04]  /*466e0*/  LDL.LU R21, [R1+0x174c] ;  /* 0x00174c0001157983 */ /* 0x001ea80000300800 */
[----:B------:R-:W-:Y:S04]  /*466f0*/  STS.U8 [R9+UR5+0x14e80], R5 ;  /* 0x014e800509007988 */ /* 0x000fe80008000005 */
[----:B---3--:R0:W-:Y:S04]  /*46700*/  STS.U8 [R9+UR5+0x1e680], R2 ;  /* 0x01e6800209007988 */ /* 0x0081e80008000005 */
[----:B0-----:R-:W3:Y:S04]  /*46710*/  LDL.LU R2, [R1+0x1740] ;  /* 0x0017400001027983 */ /* 0x001ee80000300800 */
[----:B------:R-:W3:Y:S04]  /*46720*/  LDL.LU R5, [R1+0x1680] ;  /* 0x0016800001057983 */ /* 0x000ee80000300800 */
[----:B------:R0:W-:Y:S02]  /*46730*/  STS.U8 [R9+UR5+0x17280], R10 ;  /* 0x0172800a09007988 */ /* 0x0001e40008000005 */
[----:B0-----:R-:W0:Y:S02]  /*46740*/  S2R R10, SR_TID.X ;  /* 0x00000000000a7919 */ /* 0x001e240000002100 */
[----:B------:R1:W-:Y:S04]  /*46750*/  STS.U8 [R9+UR5+0x1ce80], R22 ;  /* 0x01ce801609007988 */ /* 0x0003e80008000005 */
[----:B------:R1:W-:Y:S04]  /*46760*/  STS.U8 [R9+UR5+0x15280], R48 ;  /* 0x0152803009007988 */ /* 0x0003e80008000005 */
[----:B------:R0:W-:Y:S04]  /*46770*/  STS.U8 [R9+UR5+0x1d280], R49 ;  /* 0x01d2803109007988 */ /* 0x0001e80008000005 */
[----:B------:R0:W-:Y:S04]  /*46780*/  STS.U8 [R9+UR5+0x15680], R23 ;  /* 0x0156801709007988 */ /* 0x0001e80008000005 */
[----:B------:R0:W-:Y:S04]  /*46790*/  STS.U8 [R9+UR5+0x1d680], R44 ;  /* 0x01d6802c09007988 */ /* 0x0001e80008000005 */
[----:B------:R0:W-:Y:S04]  /*467a0*/  STS.U8 [R9+UR5+0x15a80], R24 ;  /* 0x015a801809007988 */ /* 0x0001e80008000005 */
[----:B-1----:R-:W3:Y:S04]  /*467b0*/  LDL.LU R22, [R1+0x6d4] ;  /* 0x0006d40001167983 */ /* 0x002ee80000300800 */
[----:B------:R-:W3:Y:S04]  /*467c0*/  LDL.LU R48, [R1+0x698] ;  /* 0x0006980001307983 */ /* 0x000ee80000300800 */
        /* <DEDUP_REMOVED lines=15> */
[----:B------:R-:W3:Y:S01]  /*468c0*/  LDL.LU R27, [R1+0x540] ;  /* 0x00054000011b7983 */ /* 0x000ee20000300800 */
[----:B------:R-:W-:-:S03]  /*468d0*/  LOP3.LUT R10, R10, 0x7f, RZ, 0xc0, !PT ;  /* 0x0000007f0a0a7812 */ /* 0x000fc600078ec0ff */
[----:B----4-:R-:W-:Y:S04]  /*468e0*/  STS.U8 [R9+UR5+0x16a80], R11 ;  /* 0x016a800b09007988 */ /* 0x010fe80008000005 */
[----:B------:R-:W-:Y:S04]  /*468f0*/  STS.U8 [R9+UR5+0x1ea80], R0 ;  /* 0x01ea800009007988 */ /* 0x000fe80008000005 */
[----:B--2---:R0:W-:Y:S01]  /*46900*/  STS.U8 [R9+UR5+0x16e80], R4 ;  /* 0x016e800409007988 */ /* 0x0041e20008000005 */
[----:B------:R-:W-:-:S03]  /*46910*/  LOP3.LUT R10, R10, 0x60, RZ, 0x3c, !PT ;  /* 0x000000600a0a7812 */ /* 0x000fc600078e3cff */
[----:B0-----:R-:W2:Y:S04]  /*46920*/  LDL.LU R4, [R1+0x578] ;  /* 0x0005780001047983 */ /* 0x001ea80000300800 */
        /* <DEDUP_REMOVED lines=16> */
[----:B0-----:R-:W4:Y:S04]  /*46a30*/  LDL.LU R3, [R1+0x538] ;  /* 0x0005380001037983 */ /* 0x001f280000300800 */
[----:B------:R-:W4:Y:S04]  /*46a40*/  LDL R11, [R1+0x730] ;  /* 0x00073000010b7983 */ /* 0x000f280000100800 */
[----:B------:R-:W4:Y:S04]  /*46a50*/  LDL R0, [R1+0x734] ;  /* 0x0007340001007983 */ /* 0x000f280000100800 */
[----:B------:R-:W4:Y:S04]  /*46a60*/  LDL R9, [R1+0x738] ;  /* 0x0007380001097983 */ /* 0x000f280000100800 */
[----:B------:R-:W4:Y:S04]  /*46a70*/  LDL R8, [R1+0x7b0] ;  /* 0x0007b00001087983 */ /* 0x000f280000100800 */
[----:B------:R-:W4:Y:S04]  /*46a80*/  LDL R7, [R1+0x7b4] ;  /* 0x0007b40001077983 */ /* 0x000f280000100800 */
[----:B------:R-:W4:Y:S04]  /*46a90*/  LDL R6, [R1+0x7b8] ;  /* 0x0007b80001067983 */ /* 0x000f280000100800 */
[----:B------:R-:W4:Y:S04]  /*46aa0*/  LDL R17, [R1+0x740] ;  /* 0x0007400001117983 */ /* 0x000f280000100800 */
[----:B------:R-:W4:Y:S04]  /*46ab0*/  LDL R16, [R1+0x744] ;  /* 0x0007440001107983 */ /* 0x000f280000100800 */
[----:B---3--:R0:W-:Y:S04]  /*46ac0*/  STS.U8 [R10+UR5+0x18300], R2 ;  /* 0x018300020a007988 */ /* 0x0081e80008000005 */
[----:B0-----:R-:W3:Y:S04]  /*46ad0*/  LDL R2, [R1+0x73c] ;  /* 0x00073c0001027983 */ /* 0x001ee80000100800 */
[----:B------:R0:W-:Y:S04]  /*46ae0*/  STS.U8 [R10+UR5+0x10700], R5 ;  /* 0x010700050a007988 */ /* 0x0001e80008000005 */
[----:B0-----:R-:W3:Y:S01]  /*46af0*/  LDL R5, [R1+0x7bc] ;  /* 0x0007bc0001057983 */ /* 0x001ee20000100800 */
[----:B------:R-:W-:-:S03]  /*46b00*/  PRMT R38, RZ, 0x7610, R38 ;  /* 0x00007610ff267816 */ /* 0x000fc60000000026 */
[----:B------:R-:W-:Y:S04]  /*46b10*/  STS.U8 [R10+UR5+0x10300], R21 ;  /* 0x010300150a007988 */ /* 0x000fe80008000005 */
[----:B------:R-:W-:Y:S04]  /*46b20*/  STS.U8 [R10+UR5+0x18700], R22 ;  /* 0x018700160a007988 */ /* 0x000fe80008000005 */
[----:B------:R-:W-:Y:S04]  /*46b30*/  STS.U8 [R10+UR5+0x10b00], R48 ;  /* 0x010b00300a007988 */ /* 0x000fe80008000005 */
[----:B------:R-:W-:Y:S04]  /*46b40*/  STS.U8 [R10+UR5+0x18b00], R49 ;  /* 0x018b00310a007988 */ /* 0x000fe80008000005 */
[----:B------:R-:W-:Y:S04]  /*46b50*/  STS.U8 [R10+UR5+0x10f00], R23 ;  /* 0x010f00170a007988 */ /* 0x000fe80008000005 */
[----:B------:R-:W-:Y:S04]  /*46b60*/  STS.U8 [R10+UR5+0x18f00], R44 ;  /* 0x018f002c0a007988 */ /* 0x000fe80008000005 */
[----:B------:R-:W-:Y:S01]  /*46b70*/  STS.U8 [R10+UR5+0x11300], R24 ;  /* 0x011300180a007988 */ /* 0x000fe20008000005 */
[----:B------:R-:W-:-:S03]  /*46b80*/  PRMT R36, RZ, 0x7610, R36 ;  /* 0x00007610ff247816 */ /* 0x000fc60000000024 */
[----:B------:R-:W-:Y:S04]  /*46b90*/  STS.U8 [R10+UR5+0x19300], R50 ;  /* 0x019300320a007988 */ /* 0x000fe80008000005 */
[----:B------:R-:W-:Y:S04]  /*46ba0*/  STS.U8 [R10+UR5+0x11700], R51 ;  /* 0x011700330a007988 */ /* 0x000fe80008000005 */
[----:B------:R-:W-:Y:S04]  /*46bb0*/  STS.U8 [R10+UR5+0x19700], R25 ;  /* 0x019700190a007988 */ /* 0x000fe80008000005 */
[----:B------:R-:W-:Y:S04]  /*46bc0*/  STS.U8 [R10+UR5+0x11b00], R26 ;  /* 0x011b001a0a007988 */ /* 0x000fe80008000005 */
[----:B------:R-:W-:Y:S04]  /*46bd0*/  STS.U8 [R10+UR5+0x19b00], R52 ;  /* 0x019b00340a007988 */ /* 0x000fe80008000005 */
[----:B------:R-:W-:Y:S04]  /*46be0*/  STS.U8 [R10+UR5+0x11f00], R27 ;  /* 0x011f001b0a007988 */ /* 0x000fe80008000005 */
[----:B--2---:R0:W-:Y:S01]  /*46bf0*/  STS.U8 [R10+UR5+0x19f00], R4 ;  /* 0x019f00040a007988 */ /* 0x0041e20008000005 */
[----:B------:R-:W-:-:S02]  /*46c00*/  PRMT R15, RZ, 0x7610, R15 ;  /* 0x00007610ff0f7816 */ /* 0x000fc4000000000f */
[----:B------:R-:W-:Y:S02]  /*46c10*/  PRMT R14, RZ, 0x7610, R14 ;  /* 0x00007610ff0e7816 */ /* 0x000fe4000000000e */
[----:B------:R-:W-:Y:S01]  /*46c20*/  PRMT R34, RZ, 0x7610, R34 ;  /* 0x00007610ff227816 */ /* 0x000fe20000000022 */
[----:B0-----:R-:W2:Y:S01]  /*46c30*/  LDL R4, [R1+0x748] ;  /* 0x0007480001047983 */ /* 0x001ea20000100800 */
[----:B----4-:R-:W-:Y:S02]  /*46c40*/  @!P1 IMAD.MOV.U32 R13, RZ, RZ, R11 ;  /* 0x000000ffff0d9224 */ /* 0x010fe400078e000b */
[----:B------:R-:W-:Y:S01]  /*46c50*/  @!P1 IMAD.MOV.U32 R12, RZ, RZ, R0 ;  /* 0x000000ffff0c9224 */ /* 0x000fe200078e0000 */
[----:B------:R0:W-:Y:S04]  /*46c60*/  STS.U8 [R10+UR5+0x12300], R3 ;  /* 0x012300030a007988 */ /* 0x0001e80008000005 */
[----:B------:R-:W4:Y:S04]  /*46c70*/  LDL R0, [R1+0x7c4] ;  /* 0x0007c40001007983 */ /* 0x000f280000100800 */
[----:B------:R1:W4:Y:S04]  /*46c80*/  @!P1 LDG.E.U8 R38, desc[UR18][R12.64] ;  /* 0x000000120c269981 */ /* 0x000328000c1e1100 */
[----:B0-----:R-:W4:Y:S01]  /*46c90*/  LDL R3, [R1+0x74c] ;  /* 0x00074c0001037983 */ /* 0x001f220000100800 */
[----:B-1----:R-:W-:-:S02]  /*46ca0*/  @!P2 IMAD.MOV.U32 R13, RZ, RZ, R9 ;  /* 0x000000ffff0da224 */ /* 0x002fc400078e0009 */
[----:B---3--:R-:W-:-:S05]  /*46cb0*/  @!P2 IMAD.MOV.U32 R12, RZ, RZ, R2 ;  /* 0x000000ffff0ca224 */ /* 0x008fca00078e0002 */
[----:B------:R0:W3:Y:S02]  /*46cc0*/  @!P2 LDG.E.U8 R36, desc[UR18][R12.64] ;  /* 0x000000120c24a981 */ /* 0x0000e4000c1e1100 */
[----:B0-----:R-:W-:Y:S02]  /*46cd0*/  @!P1 IMAD.MOV.U32 R12, RZ, RZ, R7 ;  /* 0x000000ffff0c9224 */ /* 0x001fe400078e0007 */
[----:B------:R-:W-:-:S05]  /*46ce0*/  @!P1 IMAD.MOV.U32 R13, RZ, RZ, R8 ;  /* 0x000000ffff0d9224 */ /* 0x000fca00078e0008 */
[----:B------:R0:W3:Y:S02]  /*46cf0*/  @!P1 LDG.E.U8 R15, desc[UR18][R12.64] ;  /* 0x000000120c0f9981 */ /* 0x0000e4000c1e1100 */
[----:B0-----:R-:W-:Y:S02]  /*46d00*/  @!P2 IMAD.MOV.U32 R12, RZ, RZ, R5 ;  /* 0x000000ffff0ca224 */ /* 0x001fe400078e0005 */
[----:B------:R-:W-:-:S05]  /*46d10*/  @!P2 IMAD.MOV.U32 R13, RZ, RZ, R6 ;  /* 0x000000ffff0da224 */ /* 0x000fca00078e0006 */
[----:B------:R0:W3:Y:S02]  /*46d20*/  @!P2 LDG.E.U8 R14, desc[UR18][R12.64] ;  /* 0x000000120c0ea981 */ /* 0x0000e4000c1e1100 */
[----:B0-----:R-:W-:Y:S02]  /*46d30*/  @!P1 IMAD.MOV.U32 R12, RZ, RZ, R16 ;  /* 0x000000ffff0c9224 */ /* 0x001fe400078e0010 */
[----:B------:R-:W-:-:S05]  /*46d40*/  @!P1 IMAD.MOV.U32 R13, RZ, RZ, R17 ;  /* 0x000000ffff0d9224 */ /* 0x000fca00078e0011 */
[----:B------:R-:W3:Y:S01]  /*46d50*/  @!P1 LDG.E.U8 R34, desc[UR18][R12.64] ;  /* 0x000000120c229981 */ /* 0x000ee2000c1e1100 */
[----:B------:R-:W-:Y:S01]  /*46d60*/  PRMT R32, RZ, 0x7610, R32 ;  /* 0x00007610ff207816 */ /* 0x000fe20000000020 */
[----:B--2---:R-:W-:Y:S02]  /*46d70*/  @!P2 IMAD.MOV.U32 R17, RZ, RZ, R4 ;  /* 0x000000ffff11a224 */ /* 0x004fe400078e0004 */
[----:B----4-:R-:W-:Y:S04]  /*46d80*/  STL [R1+0x188c], R38 ;  /* 0x00188c2601007387 */ /* 0x010fe80000100800 */
[----:B------:R-:W2:Y:S04]  /*46d90*/  LDL R2, [R1+0x7c0] ;  /* 0x0007c00001027983 */ /* 0x000ea80000100800 */
[----:B------:R-:W4:Y:S04]  /*46da0*/  LDL R11, [R1+0x7c8] ;  /* 0x0007c800010b7983 */ /* 0x000f280000100800 */
[----:B------:R-:W4:Y:S01]  /*46db0*/  LDL R9, [R1+0x7cc] ;  /* 0x0007cc0001097983 */ /* 0x000f220000100800 */
[----:B------:R-:W-:-:S05]  /*46dc0*/  @!P2 IMAD.MOV.U32 R16, RZ, RZ, R3 ;  /* 0x000000ffff10a224 */ /* 0x000fca00078e0003 */
[----:B------:R0:W4:Y:S04]  /*46dd0*/  @!P2 LDG.E.U8 R32, desc[UR18][R16.64] ;  /* 0x000000121020a981 */ /* 0x000128000c1e1100 */
[----:B---3--:R-:W-:Y:S04]  /*46de0*/  STL [R1+0x1890], R36 ;  /* 0x0018902401007387 */ /* 0x008fe80000100800 */
[----:B------:R-:W3:Y:S04]  /*46df0*/  LDL R8, [R1+0x750] ;  /* 0x0007500001087983 */ /* 0x000ee80000100800 */
[----:B------:R-:W3:Y:S04]  /*46e00*/  LDL R7, [R1+0x754] ;  /* 0x0007540001077983 */ /* 0x000ee80000100800 */
[----:B------:R-:W-:Y:S04]  /*46e10*/  STL [R1+0x1894], R15 ;  /* 0x0018940f01007387 */ /* 0x000fe80000100800 */
[----:B------:R-:W3:Y:S04]  /*46e20*/  LDL R6, [R1+0x758] ;  /* 0x0007580001067983 */ /* 0x000ee80000100800 */
[----:B------:R-:W3:Y:S04]  /*46e30*/  LDL R5, [R1+0x75c] ;  /* 0x00075c0001057983 */ /* 0x000ee80000100800 */
[----:B------:R1:W-:Y:S04]  /*46e40*/  STL [R1+0x1898], R14 ;  /* 0x0018980e01007387 */ /* 0x0003e80000100800 */
[----:B-1----:R-:W3:Y:S04]  /*46e50*/  LDL R14, [R1+0x7d4] ;  /* 0x0007d400010e7983 */ /* 0x002ee80000100800 */
[----:B------:R-:W-:Y:S04]  /*46e60*/  STL [R1+0x189c], R34 ;  /* 0x00189c2201007387 */ /* 0x000fe80000100800 */
[----:B------:R-:W3:Y:S01]  /*46e70*/  LDL R15, [R1+0x7d0] ;  /* 0x0007d000010f7983 */ /* 0x000ee20000100800 */
[----:B------:R-:W-:Y:S01]  /*46e80*/  PRMT R13, RZ, 0x7610, R13 ;  /* 0x00007610ff0d7816 */ /* 0x000fe2000000000d */
[----:B0-----:R-:W-:Y:S01]  /*46e90*/  @!P1 IMAD.MOV.U32 R16, RZ, RZ, R0 ;  /* 0x000000ffff109224 */ /* 0x001fe200078e0000 */
[----:B------:R-:W-:-:S02]  /*46ea0*/  PRMT R12, RZ, 0x7610, R12 ;  /* 0x00007610ff0c7816 */ /* 0x000fc4000000000c */
[----:B------:R-:W-:Y:S02]  /*46eb0*/  PRMT R30, RZ, 0x7610, R30 ;  /* 0x00007610ff1e7816 */ /* 0x000fe4000000001e */
[----:B------:R-:W-:Y:S01]  /*46ec0*/  PRMT R28, RZ, 0x7610, R28 ;  /* 0x00007610ff1c7816 */ /* 0x000fe2000000001c */
[----:B------:R-:W3:Y:S04]  /*46ed0*/  LDL R4, [R1+0x7d8] ;  /* 0x0007d80001047983 */ /* 0x000ee80000100800 */
[----:B------:R-:W3:Y:S01]  /*46ee0*/  LDL R3, [R1+0x7dc] ;  /* 0x0007dc0001037983 */ /* 0x000ee20000100800 */
[----:B--2---:R-:W-:-:S05]  /*46ef0*/  @!P1 IMAD.MOV.U32 R17, RZ, RZ, R2 ;  /* 0x000000ffff119224 */ /* 0x004fca00078e0002 */
[----:B------:R4:W2:Y:S02]  /*46f00*/  @!P1 LDG.E.U8 R13, desc[UR18][R16.64] ;  /* 0x00000012100d9981 */ /* 0x0008a4000c1e1100 */
[----:B----4-:R-:W-:Y:S02]  /*46f10*/  @!P2 IMAD.MOV.U32 R16, RZ, RZ, R9 ;  /* 0x000000ffff10a224 */ /* 0x010fe400078e0009 */
[----:B------:R-:W-:-:S05]  /*46f20*/  @!P2 IMAD.MOV.U32 R17, RZ, RZ, R11 ;  /* 0x000000ffff11a224 */ /* 0x000fca00078e000b */
[----:B------:R3:W4:Y:S02]  /*46f30*/  @!P2 LDG.E.U8 R12, desc[UR18][R16.64] ;  /* 0x00000012100ca981 */ /* 0x000724000c1e1100 */
[----:B---3--:R-:W-:Y:S02]  /*46f40*/  @!P1 IMAD.MOV.U32 R17, RZ, RZ, R8 ;  /* 0x000000ffff119224 */ /* 0x008fe400078e0008 */
[----:B------:R-:W-:-:S05]  /*46f50*/  @!P1 IMAD.MOV.U32 R16, RZ, RZ, R7 ;  /* 0x000000ffff109224 */ /* 0x000fca00078e0007 */
[----:B------:R0:W3:Y:S01]  /*46f60*/  @!P1 LDG.E.U8 R30, desc[UR18][R16.64] ;  /* 0x00000012101e9981 */ /* 0x0000e2000c1e1100 */
[----:B------:R-:W-:Y:S02]  /*46f70*/  @!P2 IMAD.MOV.U32 R19, RZ, RZ, R6 ;  /* 0x000000ffff13a224 */ /* 0x000fe400078e0006 */
[----:B------:R-:W-:Y:S01]  /*46f80*/  @!P2 IMAD.MOV.U32 R18, RZ, RZ, R5 ;  /* 0x000000ffff12a224 */ /* 0x000fe200078e0005 */
[----:B0-----:R-:W-:-:S04]  /*46f90*/  PRMT R16, RZ, 0x7610, R16 ;  /* 0x00007610ff107816 */ /* 0x001fc80000000010 */
[----:B------:R0:W3:Y:S04]  /*46fa0*/  @!P2 LDG.E.U8 R28, desc[UR18][R18.64] ;  /* 0x00000012121ca981 */ /* 0x0000e8000c1e1100 */
[----:B------:R-:W-:Y:S04]  /*46fb0*/  STL [R1+0x18a0], R32 ;  /* 0x0018a02001007387 */ /* 0x000fe80000100800 */
[----:B------:R-:W3:Y:S04]  /*46fc0*/  LDL R2, [R1+0x760] ;  /* 0x0007600001027983 */ /* 0x000ee80000100800 */
[----:B------:R-:W3:Y:S01]  /*46fd0*/  LDL R0, [R1+0x764] ;  /* 0x0007640001007983 */ /* 0x000ee20000100800 */
[----:B0-----:R-:W-:-:S02]  /*46fe0*/  @!P1 IMAD.MOV.U32 R18, RZ, RZ, R14 ;  /* 0x000000ffff129224 */ /* 0x001fc400078e000e */
[----:B------:R-:W-:-:S05]  /*46ff0*/  @!P1 IMAD.MOV.U32 R19, RZ, RZ, R15 ;  /* 0x000000ffff139224 */ /* 0x000fca00078e000f */
[----:B------:R-:W3:Y:S01]  /*47000*/  @!P1 LDG.E.U8 R16, desc[UR18][R18.64] ;  /* 0x0000001212109981 */ /* 0x000ee2000c1e1100 */
[----:B------:R-:W-:Y:S01]  /*47010*/  PRMT R17, RZ, 0x7610, R17 ;  /* 0x00007610ff117816 */ /* 0x000fe20000000011 */
[----:B------:R-:W-:Y:S02]  /*47020*/  @!P2 IMAD.MOV.U32 R20, RZ, RZ, R3 ;  /* 0x000000ffff14a224 */ /* 0x000fe400078e0003 */
[----:B------:R-:W-:-:S05]  /*47030*/  @!P2 IMAD.MOV.U32 R21, RZ, RZ, R4 ;  /* 0x000000ffff15a224 */ /* 0x000fca00078e0004 */
[----:B------:R0:W3:Y:S04]  /*47040*/  @!P2 LDG.E.U8 R17, desc[UR18][R20.64] ;  /* 0x000000121411a981 */ /* 0x0000e8000c1e1100 */
[----:B--2---:R1:W-:Y:S04]  /*47050*/  STL [R1+0x18a4], R13 ;  /* 0x0018a40d01007387 */ /* 0x0043e80000100800 */
[----:B------:R-:W2:Y:S04]  /*47060*/  LDL R11, [R1+0x768] ;  /* 0x00076800010b7983 */ /* 0x000ea80000100800 */
[----:B------:R-:W2:Y:S04]  /*47070*/  LDL R9, [R1+0x76c] ;  /* 0x00076c0001097983 */ /* 0x000ea80000100800 */
[----:B----4-:R4:W-:Y:S04]  /*47080*/  STL [R1+0x18a8], R12 ;  /* 0x0018a80c01007387 */ /* 0x0109e80000100800 */
[----:B------:R-:W2:Y:S04]  /*47090*/  LDL R8, [R1+0x7e0] ;  /* 0x0007e00001087983 */ /* 0x000ea80000100800 */
[----:B------:R-:W2:Y:S04]  /*470a0*/  LDL R7, [R1+0x7e4] ;  /* 0x0007e40001077983 */ /* 0x000ea80000100800 */
[----:B---3--:R3:W-:Y:S04]  /*470b0*/  STL [R1+0x18ac], R30 ;  /* 0x0018ac1e01007387 */ /* 0x0087e80000100800 */
[----:B------:R-:W2:Y:S04]  /*470c0*/  LDL R6, [R1+0x7e8] ;  /* 0x0007e80001067983 */ /* 0x000ea80000100800 */
[----:B------:R-:W2:Y:S04]  /*470d0*/  LDL R5, [R1+0x7ec] ;  /* 0x0007ec0001057983 */ /* 0x000ea80000100800 */
[----:B------:R1:W-:Y:S01]  /*470e0*/  STL [R1+0x18b0], R28 ;  /* 0x0018b01c01007387 */ /* 0x0003e20000100800 */
[----:B0-----:R-:W-:-:S02]  /*470f0*/  @!P1 IMAD.MOV.U32 R21, RZ, RZ, R2 ;  /* 0x000000ffff159224 */ /* 0x001fc400078e0002 */
[----:B------:R-:W-:Y:S01]  /*47100*/  @!P1 IMAD.MOV.U32 R20, RZ, RZ, R0 ;  /* 0x000000ffff149224 */ /* 0x000fe200078e0000 */
[----:B------:R0:W-:Y:S04]  /*47110*/  STL [R1+0x18b4], R16 ;  /* 0x0018b41001007387 */ /* 0x0001e80000100800 */
[----:B------:R-:W2:Y:S04]  /*47120*/  LDL R4, [R1+0x770] ;  /* 0x0007700001047983 */ /* 0x000ea80000100800 */
[----:B------:R-:W2:Y:S04]  /*47130*/  LDL R3, [R1+0x774] ;  /* 0x0007740001037983 */ /* 0x000ea80000100800 */
[----:B------:R-:W2:Y:S04]  /*47140*/  LDL R2, [R1+0x778] ;  /* 0x0007780001027983 */ /* 0x000ea80000100800 */
[----:B------:R-:W2:Y:S04]  /*47150*/  LDL R0, [R1+0x77c] ;  /* 0x00077c0001007983 */ /* 0x000ea80000100800 */
[----:B------:R-:W2:Y:S04]  /*47160*/  LDL R14, [R1+0x7f4] ;  /* 0x0007f400010e7983 */ /* 0x000ea80000100800 */
[----:B------:R-:W2:Y:S04]  /*47170*/  LDL R15, [R1+0x7f0] ;  /* 0x0007f000010f7983 */ /* 0x000ea80000100800 */
[----:B-1----:R-:W2:Y:S04]  /*47180*/  LDL R13, [R1+0x7f8] ;  /* 0x0007f800010d7983 */ /* 0x002ea80000100800 */
[----:B----4-:R-:W4:Y:S01]  /*47190*/  LDL R12, [R1+0x7fc] ;  /* 0x0007fc00010c7983 */ /* 0x010f220000100800 */
[----:B------:R-:W-:-:S02]  /*471a0*/  PRMT R19, RZ, 0x7610, R19 ;  /* 0x00007610ff137816 */ /* 0x000fc40000000013 */
[----:B------:R-:W-:Y:S02]  /*471b0*/  PRMT R18, RZ, 0x7610, R18 ;  /* 0x00007610ff127816 */ /* 0x000fe40000000012 */
[----:B------:R-:W-:Y:S02]  /*471c0*/  PRMT R29, RZ, 0x7610, R29 ;  /* 0x00007610ff1d7816 */ /* 0x000fe4000000001d */
[----:B------:R-:W-:Y:S02]  /*471d0*/  PRMT R31, RZ, 0x7610, R31 ;  /* 0x00007610ff1f7816 */ /* 0x000fe4000000001f */
[----:B------:R-:W-:Y:S02]  /*471e0*/  PRMT R33, RZ, 0x7610, R33 ;  /* 0x00007610ff217816 */ /* 0x000fe40000000021 */
[----:B------:R-:W-:Y:S01]  /*471f0*/  PRMT R35, RZ, 0x7610, R35 ;  /* 0x00007610ff237816 */ /* 0x000fe20000000023 */
[----:B------:R-:W4:Y:S04]  /*47200*/  LDL R32, [R1+0x810] ;  /* 0x0008100001207983 */ /* 0x000f280000100800 */
[----:B------:R1:W4:Y:S04]  /*47210*/  @!P1 LDG.E.U8 R18, desc[UR18][R20.64] ;  /* 0x0000001214129981 */ /* 0x000328000c1e1100 */
[----:B---3--:R-:W3:Y:S04]  /*47220*/  LDL R30, [R1+0x814] ;  /* 0x00081400011e7983 */ /* 0x008ee80000100800 */
[----:B------:R-:W3:Y:S04]  /*47230*/  LDL R28, [R1+0x818] ;  /* 0x00081800011c7983 */ /* 0x000ee80000100800 */
[----:B0-----:R-:W3:Y:S01]  /*47240*/  LDL R16, [R1+0x81c] ;  /* 0x00081c0001107983 */ /* 0x001ee20000100800 */
[----:B-1----:R-:W-:Y:S01]  /*47250*/  PRMT R21, RZ, 0x7610, R21 ;  /* 0x00007610ff157816 */ /* 0x002fe20000000015 */
[----:B--2---:R-:W-:-:S02]  /*47260*/  @!P2 IMAD.MOV.U32 R23, RZ, RZ, R11 ;  /* 0x000000ffff17a224 */ /* 0x004fc400078e000b */
[----:B------:R-:W-:Y:S01]  /*47270*/  @!P2 IMAD.MOV.U32 R22, RZ, RZ, R9 ;  /* 0x000000ffff16a224 */ /* 0x000fe200078e0009 */
[----:B------:R-:W2:Y:S04]  /*47280*/  LDL R11, [R1+0x780] ;  /* 0x00078000010b7983 */ /* 0x000ea80000100800 */
[----:B------:R-:W3:Y:S04]  /*47290*/  LDL R9, [R1+0x784] ;  /* 0x0007840001097983 */ /* 0x000ee80000100800 */
[----:B------:R0:W3:Y:S02]  /*472a0*/  @!P2 LDG.E.U8 R19, desc[UR18][R22.64] ;  /* 0x000000121613a981 */ /* 0x0000e4000c1e1100 */
[----:B0-----:R-:W-:-:S02]  /*472b0*/  @!P1 IMAD.MOV.U32 R23, RZ, RZ, R8 ;  /* 0x000000ffff179224 */ /* 0x001fc400078e0008 */
[----:B------:R-:W-:Y:S01]  /*472c0*/  @!P1 IMAD.MOV.U32 R22, RZ, RZ, R7 ;  /* 0x000000ffff169224 */ /* 0x000fe200078e0007 */
[----:B------:R-:W3:Y:S04]  /*472d0*/  LDL R8, [R1+0x788] ;  /* 0x0007880001087983 */ /* 0x000ee80000100800 */
[----:B------:R-:W3:Y:S01]  /*472e0*/  LDL R7, [R1+0x78c] ;  /* 0x00078c0001077983 */ /* 0x000ee20000100800 */
[----:B------:R-:W-:-:S03]  /*472f0*/  @!P2 IMAD.MOV.U32 R25, RZ, RZ, R6 ;  /* 0x000000ffff19a224 */ /* 0x000fc600078e0006 */
[----:B------:R-:W3:Y:S01]  /*47300*/  LDL R6, [R1+0x800] ;  /* 0x0008000001067983 */ /* 0x000ee20000100800 */
[----:B------:R-:W-:-:S03]  /*47310*/  @!P2 IMAD.MOV.U32 R24, RZ, RZ, R5 ;  /* 0x000000ffff18a224 */ /* 0x000fc600078e0005 */
[----:B------:R-:W3:Y:S04]  /*47320*/  LDL R5, [R1+0x804] ;  /* 0x0008040001057983 */ /* 0x000ee80000100800 */
[----:B------:R0:W3:Y:S02]  /*47330*/  @!P2 LDG.E.U8 R21, desc[UR18][R24.64] ;  /* 0x000000121815a981 */ /* 0x0000e4000c1e1100 */
[----:B0-----:R-:W-:Y:S02]  /*47340*/  @!P1 IMAD.MOV.U32 R25, RZ, RZ, R4 ;  /* 0x000000ffff199224 */ /* 0x001fe400078e0004 */
[----:B------:R-:W-:Y:S01]  /*47350*/  @!P1 IMAD.MOV.U32 R24, RZ, RZ, R3 ;  /* 0x000000ffff189224 */ /* 0x000fe200078e0003 */
[----:B------:R-:W3:Y:S04]  /*47360*/  LDL R4, [R1+0x808] ;  /* 0x0008080001047983 */ /* 0x000ee80000100800 */
[----:B------:R-:W3:Y:S01]  /*47370*/  LDL R3, [R1+0x80c] ;  /* 0x00080c0001037983 */ /* 0x000ee20000100800 */
[----:B------:R-:W-:-:S03]  /*47380*/  @!P2 IMAD.MOV.U32 R27, RZ, RZ, R2 ;  /* 0x000000ffff1ba224 */ /* 0x000fc600078e0002 */
[----:B------:R-:W3:Y:S01]  /*47390*/  LDL R2, [R1+0x790] ;  /* 0x0007900001027983 */ /* 0x000ee20000100800 */
[----:B------:R-:W-:-:S03]  /*473a0*/  @!P2 IMAD.MOV.U32 R26, RZ, RZ, R0 ;  /* 0x000000ffff1aa224 */ /* 0x000fc600078e0000 */
[----:B------:R-:W3:Y:S01]  /*473b0*/  LDL R0, [R1+0x794] ;  /* 0x0007940001007983 */ /* 0x000ee20000100800 */
[----:B------:R-:W-:-:S06]  /*473c0*/  PRMT R20, RZ, 0x7610, R20 ;  /* 0x00007610ff147816 */ /* 0x000fcc0000000014 */
[----:B------:R0:W3:Y:S02]  /*473d0*/  @!P1 LDG.E.U8 R20, desc[UR18][R22.64] ;  /* 0x0000001216149981 */ /* 0x0000e4000c1e1100 */
[----:B0-----:R-:W-:Y:S02]  /*473e0*/  PRMT R22, RZ, 0x7610, R22 ;  /* 0x00007610ff167816 */ /* 0x001fe40000000016 */
[----:B------:R-:W-:-:S04]  /*473f0*/  PRMT R23, RZ, 0x7610, R23 ;  /* 0x00007610ff177816 */ /* 0x000fc80000000017 */
[----:B------:R0:W3:Y:S04]  /*47400*/  @!P1 LDG.E.U8 R22, desc[UR18][R24.64] ;  /* 0x0000001218169981 */ /* 0x0000e8000c1e1100 */
[----:B------:R1:W3:Y:S01]  /*47410*/  @!P2 LDG.E.U8 R23, desc[UR18][R26.64] ;  /* 0x000000121a17a981 */ /* 0x0002e2000c1e1100 */
[----:B0-----:R-:W-:Y:S01]  /*47420*/  PRMT R24, RZ, 0x7610, R24 ;  /* 0x00007610ff187816 */ /* 0x001fe20000000018 */
[----:B-1----:R-:W-:Y:S02]  /*47430*/  @!P1 IMAD.MOV.U32 R26, RZ, RZ, R14 ;  /* 0x000000ffff1a9224 */ /* 0x002fe400078e000e */
[----:B------:R-:W-:Y:S01]  /*47440*/  @!P1 IMAD.MOV.U32 R27, RZ, RZ, R15 ;  /* 0x000000ffff1b9224 */ /* 0x000fe200078e000f */
[----:B------:R-:W-:Y:S01]  /*47450*/  PRMT R25, RZ, 0x7610, R25 ;  /* 0x00007610ff197816 */ /* 0x000fe20000000019 */
[----:B------:R-:W3:Y:S04]  /*47460*/  LDL R15, [R1+0x7a0] ;  /* 0x0007a000010f7983 */ /* 0x000ee80000100800 */
[----:B------:R4:W3:Y:S04]  /*47470*/  @!P1 LDG.E.U8 R24, desc[UR18][R26.64] ;  /* 0x000000121a189981 */ /* 0x0008e8000c1e1100 */
[----:B------:R-:W3:Y:S01]  /*47480*/  LDL R14, [R1+0x7a4] ;  /* 0x0007a400010e7983 */ /* 0x000ee20000100800 */
[----:B----4-:R-:W-:-:S02]  /*47490*/  @!P2 IMAD.MOV.U32 R26, RZ, RZ, R12 ;  /* 0x000000ffff1aa224 */ /* 0x010fc400078e000c */
[----:B------:R-:W-:-:S05]  /*474a0*/  @!P2 IMAD.MOV.U32 R27, RZ, RZ, R13 ;  /* 0x000000ffff1ba224 */ /* 0x000fca00078e000d */
[----:B------:R2:W4:Y:S02]  /*474b0*/  @!P2 LDG.E.U8 R25, desc[UR18][R26.64] ;  /* 0x000000121a19a981 */ /* 0x000524000c1e1100 */
[----:B--2---:R-:W-:Y:S02]  /*474c0*/  @!P1 IMAD.MOV.U32 R27, RZ, RZ, R11 ;  /* 0x000000ffff1b9224 */ /* 0x004fe400078e000b */
[----:B---3--:R-:W-:-:S05]  /*474d0*/  @!P1 IMAD.MOV.U32 R26, RZ, RZ, R9 ;  /* 0x000000ffff1a9224 */ /* 0x008fca00078e0009 */
[----:B------:R0:W2:Y:S02]  /*474e0*/  @!P1 LDG.E.U8 R29, desc[UR18][R26.64] ;  /* 0x000000121a1d9981 */ /* 0x0000a4000c1e1100 */
[----:B0-----:R-:W-:Y:S02]  /*474f0*/  @!P2 IMAD.MOV.U32 R27, RZ, RZ, R8 ;  /* 0x000000ffff1ba224 */ /* 0x001fe400078e0008 */
[----:B------:R-:W-:Y:S02]  /*47500*/  @!P2 IMAD.MOV.U32 R26, RZ, RZ, R7 ;  /* 0x000000ffff1aa224 */ /* 0x000fe400078e0007 */
[----:B------:R-:W3:Y:S04]  /*47510*/  LDL R7, [R1+0x798] ;  /* 0x0007980001077983 */ /* 0x000ee80000100800 */
[----:B------:R0:W2:Y:S02]  /*47520*/  @!P2 LDG.E.U8 R31, desc[UR18][R26.64] ;  /* 0x000000121a1fa981 */ /* 0x0000a4000c1e1100 */
[----:B0-----:R-:W-:-:S02]  /*47530*/  @!P1 IMAD.MOV.U32 R27, RZ, RZ, R6 ;  /* 0x000000ffff1b9224 */ /* 0x001fc400078e0006 */
[----:B------:R-:W2:Y:S01]  /*47540*/  LDL R6, [R1+0x79c] ;  /* 0x00079c0001067983 */ /* 0x000ea20000100800 */
[----:B------:R-:W-:-:S03]  /*47550*/  @!P1 IMAD.MOV.U32 R26, RZ, RZ, R5 ;  /* 0x000000ffff1a9224 */ /* 0x000fc600078e0005 */
[----:B------:R-:W4:Y:S04]  /*47560*/  LDL.LU R5, [R1+0x604] ;  /* 0x0006040001057983 */ /* 0x000f280000300800 */
[----:B------:R-:W4:Y:S04]  /*47570*/  LDL.LU R48, [R1+0x5c4] ;  /* 0x0005c40001307983 */ /* 0x000f280000300800 */
[----:B------:R-:W4:Y:S04]  /*47580*/  LDL.LU R49, [R1+0x5bc] ;  /* 0x0005bc0001317983 */ /* 0x000f280000300800 */
[----:B------:R0:W4:Y:S04]  /*47590*/  @!P1 LDG.E.U8 R33, desc[UR18][R26.64] ;  /* 0x000000121a219981 */ /* 0x000128000c1e1100 */
[----:B------:R-:W4:Y:S04]  /*475a0*/  LDL.LU R44, [R1+0x57c] ;  /* 0x00057c00012c7983 */ /* 0x000f280000300800 */
[----:B------:R-:W4:Y:S04]  /*475b0*/  LDL.LU R50, [R1+0x574] ;  /* 0x0005740001327983 */ /* 0x000f280000300800 */
[----:B------:R-:W4:Y:S04]  /*475c0*/  LDL.LU R51, [R1+0x534] ;  /* 0x0005340001337983 */ /* 0x000f280000300800 */
[----:B------:R-:W4:Y:S01]  /*475d0*/  LDL.LU R52, [R1+0x530] ;  /* 0x0005300001347983 */ /* 0x000f220000300800 */
[----:B0-----:R-:W-:-:S02]  /*475e0*/  @!P2 IMAD.MOV.U32 R27, RZ, RZ, R4 ;  /* 0x000000ffff1ba224 */ /* 0x001fc400078e0004 */
[----:B------:R-:W-:-:S05]  /*475f0*/  @!P2 IMAD.MOV.U32 R26, RZ, RZ, R3 ;  /* 0x000000ffff1aa224 */ /* 0x000fca00078e0003 */
[----:B------:R0:W4:Y:S02]  /*47600*/  @!P2 LDG.E.U8 R35, desc[UR18][R26.64] ;  /* 0x000000121a23a981 */ /* 0x000124000c1e1100 */
[----:B0-----:R-:W-:Y:S02]  /*47610*/  @!P1 IMAD.MOV.U32 R27, RZ, RZ, R2 ;  /* 0x000000ffff1b9224 */ /* 0x001fe400078e0002 */
[----:B------:R-:W-:Y:S01]  /*47620*/  @!P1 IMAD.MOV.U32 R26, RZ, RZ, R0 ;  /* 0x000000ffff1a9224 */ /* 0x000fe200078e0000 */
[----:B------:R-:W4:Y:S04]  /*47630*/  LDL.LU R2, [R1+0x4f4] ;  /* 0x0004f40001027983 */ /* 0x000f280000300800 */
[----:B------:R-:W4:Y:S04]  /*47640*/  LDL.LU R11, [R1+0x4f0] ;  /* 0x0004f000010b7983 */ /* 0x000f280000300800 */
[----:B------:R-:W4:Y:S04]  /*47650*/  LDL.LU R0, [R1+0x4b4] ;  /* 0x0004b40001007983 */ /* 0x000f280000300800 */
[----:B------:R-:W4:Y:S04]  /*47660*/  LDL.LU R4, [R1+0x4b0] ;  /* 0x0004b00001047983 */ /* 0x000f280000300800 */
[----:B------:R-:W4:Y:S04]  /*47670*/  LDL.LU R3, [R1+0x474] ;  /* 0x0004740001037983 */ /* 0x000f280000300800 */
[----:B------:R-:W4:Y:S04]  /*47680*/  LDL R13, [R1+0x7a8] ;  /* 0x0007a800010d7983 */ /* 0x000f280000100800 */
[----:B------:R-:W4:Y:S01]  /*47690*/  LDL R12, [R1+0x7ac] ;  /* 0x0007ac00010c7983 */ /* 0x000f220000100800 */
[----:B------:R-:W-:-:S03]  /*476a0*/  PRMT R37, RZ, 0x7610, R37 ;  /* 0x00007610ff257816 */ /* 0x000fc60000000025 */
[----:B------:R-:W4:Y:S04]  /*476b0*/  LDL R9, [R1+0x820] ;  /* 0x0008200001097983 */ /* 0x000f280000100800 */
[----:B------:R-:W4:Y:S04]  /*476c0*/  LDL R8, [R1+0x824] ;  /* 0x0008240001087983 */ /* 0x000f280000100800 */
[----:B------:R3:W4:Y:S02]  /*476d0*/  @!P1 LDG.E.U8 R37, desc[UR18][R26.64] ;  /* 0x000000121a259981 */ /* 0x000724000c1e1100 */
[----:B---3--:R-:W-:-:S02]  /*476e0*/  @!P2 IMAD.MOV.U32 R27, RZ, RZ, R7 ;  /* 0x000000ffff1ba224 */ /* 0x008fc400078e0007 */
[----:B------:R-:W3:Y:S01]  /*476f0*/  LDL R7, [R1+0x828] ;  /* 0x0008280001077983 */ /* 0x000ee20000100800 */
[----:B--2---:R-:W-:-:S03]  /*47700*/  @!P2 IMAD.MOV.U32 R26, RZ, RZ, R6 ;  /* 0x000000ffff1aa224 */ /* 0x004fc600078e0006 */
[----:B------:R-:W2:Y:S04]  /*47710*/  LDL R6, [R1+0x82c] ;  /* 0x00082c0001067983 */ /* 0x000ea80000100800 */
[----:B----4-:R0:W-:Y:S04]  /*47720*/  STS.U8 [R10+UR5+0x1b300], R11 ;  /* 0x01b3000b0a007988 */ /* 0x0101e80008000005 */
[----:B------:R1:W-:Y:S04]  /*47730*/  STS.U8 [R10+UR5+0x13b00], R3 ;  /* 0x013b00030a007988 */ /* 0x0003e80008000005 */
[----:B0-----:R-:W4:Y:S04]  /*47740*/  LDL.LU R11, [R1+0x470] ;  /* 0x00047000010b7983 */ /* 0x001f280000300800 */
[----:B-1----:R-:W4:Y:S01]  /*47750*/  LDL.LU R3, [R1+0x434] ;  /* 0x0004340001037983 */ /* 0x002f220000300800 */
[----:B------:R-:W-:-:S02]  /*47760*/  PRMT R39, RZ, 0x7610, R39 ;  /* 0x00007610ff277816 */ /* 0x000fc40000000027 */
[----:B------:R-:W-:-:S04]  /*47770*/  PRMT R40, RZ, 0x7610, R40 ;  /* 0x00007610ff287816 */ /* 0x000fc80000000028 */
[----:B------:R0:W4:Y:S01]  /*47780*/  @!P2 LDG.E.U8 R39, desc[UR18][R26.64] ;  /* 0x000000121a27a981 */ /* 0x000122000c1e1100 */
[----:B------:R-:W-:Y:S01]  /*47790*/  PRMT R41, RZ, 0x7610, R41 ;  /* 0x00007610ff297816 */ /* 0x000fe20000000029 */
[----:B0-----:R-:W-:Y:S02]  /*477a0*/  @!P1 IMAD.MOV.U32 R26, RZ, RZ, R30 ;  /* 0x000000ffff1a9224 */ /* 0x001fe400078e001e */
[----:B------:R-:W-:-:S05]  /*477b0*/  @!P1 IMAD.MOV.U32 R27, RZ, RZ, R32 ;  /* 0x000000ffff1b9224 */ /* 0x000fca00078e0020 */
        /* <DEDUP_REMOVED lines=16> */
[----:B------:R3:W4:Y:S04]  /*478c0*/  @!P1 LDG.E.U8 R45, desc[UR18][R26.64] ;  /* 0x000000121a2d9981 */ /* 0x000728000c1e1100 */
        /* <DEDUP_REMOVED lines=10> */
[----:B---3--:R-:W-:-:S02]  /*47970*/  @!P2 IMAD.MOV.U32 R27, RZ, RZ, R7 ;  /* 0x000000ffff1ba224 */ /* 0x008fc400078e0007 */
[----:B--2---:R-:W-:-:S05]  /*47980*/  @!P2 IMAD.MOV.U32 R26, RZ, RZ, R6 ;  /* 0x000000ffff1aa224 */ /* 0x004fca00078e0006 */
[----:B------:R-:W2:Y:S04]  /*47990*/  @!P2 LDG.E.U8 R46, desc[UR18][R26.64] ;  /* 0x000000121a2ea981 */ /* 0x000ea8000c1e1100 */
[----:B------:R-:W3:Y:S04]  /*479a0*/  LDL.LU R26, [R1+0x430] ;  /* 0x00043000011a7983 */ /* 0x000ee80000300800 */
        /* <DEDUP_REMOVED lines=18> */
[----:B0-----:R-:W2:Y:S04]  /*47ad0*/  LDL.LU R5, [R1+0x1b4] ;  /* 0x0001b40001057983 */ /* 0x001ea80000300800 */
[----:B-1----:R-:W2:Y:S04]  /*47ae0*/  LDL.LU R48, [R1+0x1b0] ;  /* 0x0001b00001307983 */ /* 0x002ea80000300800 */
        /* <DEDUP_REMOVED lines=8> */
[----:B----4-:R0:W-:Y:S04]  /*47b70*/  STS.U8 [R10+UR5+0x1bb00], R11 ;  /* 0x01bb000b0a007988 */ /* 0x0101e80008000005 */
[----:B------:R1:W-:Y:S04]  /*47b80*/  STS.U8 [R10+UR5+0x13f00], R3 ;  /* 0x013f00030a007988 */ /* 0x0003e80008000005 */
[----:B0-----:R-:W4:Y:S04]  /*47b90*/  LDL.LU R11, [R1+0x18bc] ;  /* 0x0018bc00010b7983 */ /* 0x001f280000300800 */
[----:B-1----:R-:W4:Y:S04]  /*47ba0*/  LDL.LU R3, [R1+0x18b8] ;  /* 0x0018b80001037983 */ /* 0x002f280000300800 */
[----:B---3--:R0:W-:Y:S04]  /*47bb0*/  STS.U8 [R10+UR5+0x1bf00], R26 ;  /* 0x01bf001a0a007988 */ /* 0x0081e80008000005 */
[----:B--2---:R1:W-:Y:S04]  /*47bc0*/  STS.U8 [R10+UR5+0x14300], R27 ;  /* 0x0143001b0a007988 */ /* 0x0043e80008000005 */
[----:B------:R2:W-:Y:S04]  /*47bd0*/  STS.U8 [R10+UR5+0x1c300], R16 ;  /* 0x01c300100a007988 */ /* 0x0005e80008000005 */
[----:B------:R3:W-:Y:S04]  /*47be0*/  STS.U8 [R10+UR5+0x14700], R28 ;  /* 0x0147001c0a007988 */ /* 0x0007e80008000005 */
[----:B------:R1:W-:Y:S04]  /*47bf0*/  STS.U8 [R10+UR5+0x1c700], R30 ;  /* 0x01c7001e0a007988 */ /* 0x0003e80008000005 */
[----:B------:R2:W-:Y:S04]  /*47c00*/  STS.U8 [R10+UR5+0x14b00], R12 ;  /* 0x014b000c0a007988 */ /* 0x0005e80008000005 */
[----:B0-----:R-:W4:Y:S04]  /*47c10*/  LDL.LU R26, [R1+0x4c] ;  /* 0x00004c00011a7983 */ /* 0x001f280000300800 */
[----:B-1----:R-:W4:Y:S04]  /*47c20*/  LDL.LU R27, [R1+0x20] ;  /* 0x00002000011b7983 */ /* 0x002f280000300800 */
[----:B--2---:R-:W2:Y:S04]  /*47c30*/  LDL.LU R16, [R1+0x1858] ;  /* 0x0018580001107983 */ /* 0x004ea80000300800 */
[----:B---3--:R-:W3:Y:S04]  /*47c40*/  LDL.LU R28, [R1+0x1854] ;  /* 0x00185400011c7983 */ /* 0x008ee80000300800 */
        /* <DEDUP_REMOVED lines=43> */
[----:B----4-:R4:W-:Y:S04]  /*47f00*/  STS.U8 [R10+UR5+0x17b00], R3 ;  /* 0x017b00030a007988 */ /* 0x0109e80008000005 */
[----:B0-----:R-:W3:Y:S04]  /*47f10*/  LDL.LU R51, [R1+0x52c] ;  /* 0x00052c0001337983 */ /* 0x001ee80000300800 */
[----:B-1----:R-:W3:Y:S04]  /*47f20*/  LDL.LU R52, [R1+0x528] ;  /* 0x0005280001347983 */ /* 0x002ee80000300800 */
[----:B------:R-:W3:Y:S04]  /*47f30*/  LDL.LU R2, [R1+0x4ec] ;  /* 0x0004ec0001027983 */ /* 0x000ee80000300800 */
[----:B------:R-:W3:Y:S04]  /*47f40*/  LDL.LU R0, [R1+0x4e8] ;  /* 0x0004e80001007983 */ /* 0x000ee80000300800 */
[----:B------:R-:W3:Y:S04]  /*47f50*/  LDL.LU R4, [R1+0x4ac] ;  /* 0x0004ac0001047983 */ /* 0x000ee80000300800 */
[----:B----4-:R-:W4:Y:S04]  /*47f60*/  LDL.LU R3, [R1+0x4a8] ;  /* 0x0004a80001037983 */ /* 0x010f280000300800 */
[----:B------:R0:W-:Y:S02]  /*47f70*/  STS.U8 [R10+UR5+0x1ff00], R11 ;  /* 0x01ff000b0a007988 */ /* 0x0001e40008000005 */
[----:B0-----:R-:W0:Y:S02]  /*47f80*/  S2R R11, SR_TID.X ;  /* 0x00000000000b7919 */ /* 0x001e240000002100 */
[----:B0-----:R-:W-:-:S04]  /*47f90*/  LOP3.LUT R11, R11, 0x7f, RZ, 0xc0, !PT ;  /* 0x0000007f0b0b7812 */ /* 0x001fc800078ec0ff */
[----:B------:R-:W-:Y:S01]  /*47fa0*/  LOP3.LUT R11, R11, 0x70, RZ, 0x3c, !PT ;  /* 0x000000700b0b7812 */ /* 0x000fe200078e3cff */
[----:B------:R-:W-:Y:S04]  /*47fb0*/  STS.U8 [R10+UR5+0x1fb00], R26 ;  /* 0x01fb001a0a007988 */ /* 0x000fe80008000005 */
[----:B------:R-:W-:Y:S04]  /*47fc0*/  STS.U8 [R10+UR5+0x17f00], R27 ;  /* 0x017f001b0a007988 */ /* 0x000fe80008000005 */
[----:B--2---:R0:W-:Y:S04]  /*47fd0*/  STS.U8 [R11+UR5+0x10380], R16 ;  /* 0x010380100b007988 */ /* 0x0041e80008000005 */
[----:B---3--:R1:W-:Y:S04]  /*47fe0*/  STS.U8 [R11+UR5+0x18380], R28 ;  /* 0x0183801c0b007988 */ /* 0x0083e80008000005 */
[----:B------:R2:W-:Y:S04]  /*47ff0*/  STS.U8 [R11+UR5+0x10780], R30 ;  /* 0x0107801e0b007988 */ /* 0x0005e80008000005 */
[----:B------:R3:W-:Y:S04]  /*48000*/  STS.U8 [R11+UR5+0x18780], R12 ;  /* 0x0187800c0b007988 */ /* 0x0007e80008000005 */
[----:B0-----:R-:W4:Y:S04]  /*48010*/  LDL.LU R16, [R1+0x46c] ;  /* 0x00046c0001107983 */ /* 0x001f280000300800 */
[----:B-1----:R-:W4:Y:S04]  /*48020*/  LDL.LU R28, [R1+0x468] ;  /* 0x00046800011c7983 */ /* 0x002f280000300800 */
[----:B--2---:R-:W2:Y:S04]  /*48030*/  LDL.LU R30, [R1+0x42c] ;  /* 0x00042c00011e7983 */ /* 0x004ea80000300800 */
[----:B------:R0:W-:Y:S04]  /*48040*/  STS.U8 [R11+UR5+0x10b80], R13 ;  /* 0x010b800d0b007988 */ /* 0x0001e80008000005 */
[----:B---3--:R-:W3:Y:S04]  /*48050*/  LDL.LU R12, [R1+0x428] ;  /* 0x00042800010c7983 */ /* 0x008ee80000300800 */
        /* <DEDUP_REMOVED lines=12> */
[----:B0-----:R-:W3:Y:S04]  /*48120*/  LDL.LU R38, [R1+0x32c] ;  /* 0x00032c0001267983 */ /* 0x001ee80000300800 */
        /* <DEDUP_REMOVED lines=9> */
[----:B----4-:R-:W4:Y:S04]  /*481c0*/  LDL.LU R3, [R1+0x2a8] ;  /* 0x0002a80001037983 */ /* 0x010f280000300800 */
        /* <DEDUP_REMOVED lines=27> */
[----:B------:R0:W-:Y:S04]  /*48380*/  STS.U8 [R11+UR5+0x13b80], R16 ;  /* 0x013b80100b007988 */ /* 0x0001e80008000005 */
[----:B------:R1:W-:Y:S04]  /*48390*/  STS.U8 [R11+UR5+0x1bb80], R28 ;  /* 0x01bb801c0b007988 */ /* 0x0003e80008000005 */
[----:B------:R1:W-:Y:S04]  /*483a0*/  STS.U8 [R11+UR5+0x13f80], R30 ;  /* 0x013f801e0b007988 */ /* 0x0003e80008000005 */
[----:B---3--:R3:W-:Y:S04]  /*483b0*/  STS.U8 [R11+UR5+0x1bf80], R12 ;  /* 0x01bf800c0b007988 */ /* 0x0087e80008000005 */
[----:B0-----:R-:W2:Y:S04]  /*483c0*/  LDL.LU R16, [R1+0x18b4] ;  /* 0x0018b40001107983 */ /* 0x001ea80000300800 */
[----:B-1----:R-:W2:Y:S04]  /*483d0*/  LDL.LU R28, [R1+0x18b0] ;  /* 0x0018b000011c7983 */ /* 0x002ea80000300800 */
[----:B------:R-:W2:Y:S04]  /*483e0*/  LDL.LU R30, [R1+0x18ac] ;  /* 0x0018ac00011e7983 */ /* 0x000ea80000300800 */
[----:B---3--:R-:W3:Y:S04]  /*483f0*/  LDL.LU R12, [R1+0x18a8] ;  /* 0x0018a800010c7983 */ /* 0x008ee80000300800 */
        /* <DEDUP_REMOVED lines=11> */
[----:B------:R-:W3:Y:S04]  /*484b0*/  LDL.LU R36, [R1+0x1890] ;  /* 0x0018900001247983 */ /* 0x000ee80000300800 */
[----:B------:R0:W-:Y:S04]  /*484c0*/  STS.U8 [R11+UR5+0x14f80], R38 ;  /* 0x014f80260b007988 */ /* 0x0001e80008000005 */
        /* <DEDUP_REMOVED lines=12> */
[----:B------:R-:W-:Y:S04]  /*48590*/  STS.U8 [R11+UR5+0x15f80], R8 ;  /* 0x015f80080b007988 */ /* 0x000fe80008000005 */
[----:B------:R-:W-:Y:S04]  /*485a0*/  STS.U8 [R11+UR5+0x16380], R6 ;  /* 0x016380060b007988 */ /* 0x000fe80008000005 */
[----:B------:R1:W-:Y:S04]  /*485b0*/  STS.U8 [R11+UR5+0x1e380], R5 ;  /* 0x01e380050b007988 */ /* 0x0003e80008000005 */
[----:B------:R1:W-:Y:S04]  /*485c0*/  STS.U8 [R11+UR5+0x16780], R44 ;  /* 0x0167802c0b007988 */ /* 0x0003e80008000005 */
[----:B------:R1:W-:Y:S04]  /*485d0*/  STS.U8 [R11+UR5+0x1db80], R9 ;  /* 0x01db80090b007988 */ /* 0x0003e80008000005 */
[----:B------:R1:W-:Y:S01]  /*485e0*/  STS.U8 [R11+UR5+0x15b80], R10 ;  /* 0x015b800a0b007988 */ /* 0x0003e20008000005 */
[----:B0-----:R-:W0:Y:S01]  /*485f0*/  S2R R7, SR_TID.X ;  /* 0x0000000000077919 */ /* 0x001e220000002100 */
[----:B-1----:R-:W1:Y:S01]  /*48600*/  S2R R5, SR_TID.X ;  /* 0x0000000000057919 */ /* 0x002e620000002100 */
[----:B------:R-:W0:Y:S01]  /*48610*/  S2R R6, SR_TID.X ;  /* 0x0000000000067919 */ /* 0x000e220000002100 */
[----:B------:R-:W0:Y:S01]  /*48620*/  S2R R8, SR_TID.X ;  /* 0x0000000000087919 */ /* 0x000e220000002100 */
[----:B------:R-:W0:Y:S01]  /*48630*/  S2R R44, SR_TID.X ;  /* 0x00000000002c7919 */ /* 0x000e220000002100 */
[----:B------:R-:W0:Y:S01]  /*48640*/  S2R R9, SR_TID.X ;  /* 0x0000000000097919 */ /* 0x000e220000002100 */
[----:B------:R-:W0:Y:S01]  /*48650*/  S2R R10, SR_TID.X ;  /* 0x00000000000a7919 */ /* 0x000e220000002100 */
[----:B------:R-:W-:Y:S04]  /*48660*/  STS.U8 [R11+UR5+0x1e780], R26 ;  /* 0x01e7801a0b007988 */ /* 0x000fe80008000005 */
[----:B------:R-:W-:Y:S04]  /*48670*/  STS.U8 [R11+UR5+0x16b80], R27 ;  /* 0x016b801b0b007988 */ /* 0x000fe80008000005 */
[----:B------:R-:W-:Y:S04]  /*48680*/  STS.U8 [R11+UR5+0x1eb80], R53 ;  /* 0x01eb80350b007988 */ /* 0x000fe80008000005 */
[----:B------:R-:W-:Y:S04]  /*48690*/  STS.U8 [R11+UR5+0x16f80], R47 ;  /* 0x016f802f0b007988 */ /* 0x000fe80008000005 */
[----:B------:R-:W-:Y:S04]  /*486a0*/  STS.U8 [R11+UR5+0x1ef80], R48 ;  /* 0x01ef80300b007988 */ /* 0x000fe80008000005 */
[----:B------:R-:W-:Y:S04]  /*486b0*/  STS.U8 [R11+UR5+0x17380], R49 ;  /* 0x017380310b007988 */ /* 0x000fe80008000005 */
[----:B------:R-:W-:Y:S04]  /*486c0*/  STS.U8 [R11+UR5+0x1f380], R50 ;  /* 0x01f380320b007988 */ /* 0x000fe80008000005 */
[----:B--2---:R-:W-:Y:S04]  /*486d0*/  STS.U8 [R11+UR5+0x17780], R51 ;  /* 0x017780330b007988 */ /* 0x004fe80008000005 */
[----:B---3--:R-:W-:Y:S04]  /*486e0*/  STS.U8 [R11+UR5+0x17f80], R2 ;  /* 0x017f80020b007988 */ /* 0x008fe80008000005 */
[----:B----4-:R2:W-:Y:S04]  /*486f0*/  STS.U8 [R11+UR5+0x1f780], R3 ;  /* 0x01f780030b007988 */ /* 0x0105e80008000005 */
[----:B------:R3:W-:Y:S04]  /*48700*/  STS.U8 [R11+UR5+0x17b80], R4 ;  /* 0x017b80040b007988 */ /* 0x0007e80008000005 */
[----:B------:R4:W-:Y:S04]  /*48710*/  STS.U8 [R11+UR5+0x1fb80], R0 ;  /* 0x01fb80000b007988 */ /* 0x0009e80008000005 */
[----:B--2---:R2:W5:Y:S04]  /*48720*/  LDL.LU R3, [R1+0x1874] ;  /* 0x0018740001037983 */ /* 0x0045680000300800 */
[----:B---3--:R2:W5:Y:S04]  /*48730*/  LDL.LU R4, [R1+0x1870] ;  /* 0x0018700001047983 */ /* 0x0085680000300800 */
[----:B----4-:R2:W5:Y:S04]  /*48740*/  LDL.LU R0, [R1+0x186c] ;  /* 0x00186c0001007983 */ /* 0x0105680000300800 */
[----:B------:R2:W5:Y:S01]  /*48750*/  LDL.LU R2, [R1+0x1868] ;  /* 0x0018680001027983 */ /* 0x0005620000300800 */
[----:B-1----:R-:W-:-:S02]  /*48760*/  LOP3.LUT R5, R5, 0x7f, RZ, 0xc0, !PT ;  /* 0x0000007f05057812 */ /* 0x002fc400078ec0ff */
[----:B0-----:R-:W-:Y:S02]  /*48770*/  LOP3.LUT R6, R6, 0x7f, RZ, 0xc0, !PT ;  /* 0x0000007f06067812 */ /* 0x001fe400078ec0ff */
[----:B------:R-:W-:Y:S02]  /*48780*/  LOP3.LUT R7, R7, 0x7f, RZ, 0xc0, !PT ;  /* 0x0000007f07077812 */ /* 0x000fe400078ec0ff */
[----:B------:R-:W-:Y:S02]  /*48790*/  LOP3.LUT R8, R8, 0x7f, RZ, 0xc0, !PT ;  /* 0x0000007f08087812 */ /* 0x000fe400078ec0ff */
[----:B------:R-:W-:Y:S02]  /*487a0*/  LOP3.LUT R44, R44, 0x7f, RZ, 0xc0, !PT ;  /* 0x0000007f2c2c7812 */ /* 0x000fe400078ec0ff */
[----:B------:R-:W-:Y:S02]  /*487b0*/  LOP3.LUT R9, R9, 0x7f, RZ, 0xc0, !PT ;  /* 0x0000007f09097812 */ /* 0x000fe400078ec0ff */
[----:B------:R-:W-:-:S02]  /*487c0*/  LOP3.LUT R5, R5, 0x10, RZ, 0x3c, !PT ;  /* 0x0000001005057812 */ /* 0x000fc400078e3cff */
[----:B------:R-:W-:Y:S02]  /*487d0*/  LOP3.LUT R10, R10, 0x7f, RZ, 0xc0, !PT ;  /* 0x0000007f0a0a7812 */ /* 0x000fe400078ec0ff */
[----:B------:R-:W-:Y:S02]  /*487e0*/  LOP3.LUT R6, R6, 0x20, RZ, 0x3c, !PT ;  /* 0x0000002006067812 */ /* 0x000fe400078e3cff */
[----:B------:R-:W-:Y:S02]  /*487f0*/  LOP3.LUT R7, R7, 0x30, RZ, 0x3c, !PT ;  /* 0x0000003007077812 */ /* 0x000fe400078e3cff */
[----:B------:R-:W-:Y:S01]  /*48800*/  LOP3.LUT R8, R8, 0x40, RZ, 0x3c, !PT ;  /* 0x0000004008087812 */ /* 0x000fe200078e3cff */
[----:B------:R2:W-:Y:S01]  /*48810*/  STS.U8 [R11+UR5+0x1ff80], R52 ;  /* 0x01ff80340b007988 */ /* 0x0005e20008000005 */
[----:B------:R-:W-:-:S03]  /*48820*/  LOP3.LUT R9, R9, 0x50, RZ, 0x3c, !PT ;  /* 0x0000005009097812 */ /* 0x000fc600078e3cff */
[----:B------:R2:W-:Y:S04]  /*48830*/  STS.U8 [R44+UR5+0x21000], R38 ;  /* 0x021000262c007988 */ /* 0x0005e80008000005 */
[----:B------:R2:W-:Y:S04]  /*48840*/  STS.U8 [R44+UR5+0x21800], R36 ;  /* 0x021800242c007988 */ /* 0x0005e80008000005 */
[----:B------:R2:W-:Y:S04]  /*48850*/  STS.U8 [R44+UR5+0x21400], R15 ;  /* 0x0214000f2c007988 */ /* 0x0005e80008000005 */
[----:B------:R2:W-:Y:S01]  /*48860*/  STS.U8 [R44+UR5+0x21c00], R14 ;  /* 0x021c000e2c007988 */ /* 0x0005e20008000005 */
[----:B------:R-:W-:-:S03]  /*48870*/  LOP3.LUT R10, R10, 0x60, RZ, 0x3c, !PT ;  /* 0x000000600a0a7812 */ /* 0x000fc600078e3cff */
        /* <DEDUP_REMOVED lines=29> */
[----:B0-----:R-:W0:Y:S01]  /*48a50*/  FENCE.VIEW.ASYNC.S ;  /* 0x00000000000073c6 */ /* 0x001e220000000000 */
[----:B------:R-:W-:Y:S01]  /*48a60*/  ULEA UR8, UR71, UR5, 0x3 ;  /* 0x0000000547087291 */ /* 0x000fe2000f8e18ff */
[----:B------:R-:W-:-:S03]  /*48a70*/  UMOV UR4, UR60 ;  /* 0x0000003c00047c82 */ /* 0x000fc60008000000 */
[----:B------:R-:W-:Y:S01]  /*48a80*/  UIADD3 UR8, UPT, UPT, UR8, 0x22000, URZ ;  /* 0x0002200008087890 */ /* 0x000fe2000fffe0ff */
[----:B0-----:R-:W-:Y:S06]  /*48a90*/  BAR.SYNC.DEFER_BLOCKING 0x0 ;  /* 0x0000000000007b1d */ /* 0x001fec0000010000 */
[----:B--2---:R-:W-:Y:S05]  /*48aa0*/  @P0 BRA `(.L_x_9) ;  /* 0x0000000000c40947 */ /* 0x004fea0003800000 */
[----:B------:R-:W-:Y:S01]  /*48ab0*/  UMOV UR74, UR11 ;  /* 0x0000000b004a7c82 */ /* 0x000fe20008000000 */
        /* <DEDUP_REMOVED lines=8> */
[----:B------:R-:W-:Y:S01]  /*48b40*/  UMOV UR72, 0x0 ;  /* 0x0000000000487882 */ /* 0x000fe20000000000 */
[----:B------:R-:W-:Y:S01]  /*48b50*/  UMOV UR73, 0x8048010 ;  /* 0x0804801000497882 */ /* 0x000fe20000000000 */
[----:B------:R-:W-:Y:S01]  /*48b60*/  UTCQMMA gdesc[UR14], gdesc[UR12], tmem[UR6], tmem[UR64], idesc[UR65], UPT ;  /* 0x00ff400c0e0075ea */ /* 0x000fe2000b800306 */
[----:B------:R-:W-:-:S02]  /*48b70*/  UIADD3 UR76, UPT, UPT, UR6, 0x10, URZ ;  /* 0x00000010064c7890 */ /* 0x000fc4000fffe0ff */
[----:B------:R-:W-:Y:S01]  /*48b80*/  UTCQMMA gdesc[UR20], gdesc[UR22], tmem[UR6], tmem[UR66], idesc[UR67], UPT ;  /* 0x00ff4216140075ea */ /* 0x000fe2000b800306 */
[----:B------:R-:W-:Y:S02]  /*48b90*/  UIADD3 UR77, UPT, UPT, UR6, 0x10, URZ ;  /* 0x00000010064d7890 */ /* 0x000fe4000fffe0ff */
[----:B------:R1:W-:Y:S01]  /*48ba0*/  UTCQMMA gdesc[UR24], gdesc[UR26], tmem[UR6], tmem[UR72], idesc[UR73], UPT ;  /* 0x00ff481a180075ea */ /* 0x0003e2000b800306 */
[----:B0-----:R-:W-:Y:S01]  /*48bb0*/  UIADD3 UR75, UPT, UPT, UR6, 0x10, URZ ;  /* 0x00000010064b7890 */ /* 0x001fe2000fffe0ff */
[----:B------:R-:W-:Y:S01]  /*48bc0*/  MOV.SPILL R12, UR5 ;  /* 0x00000005000c7c02 */ /* 0x000fe20009000f00 */
[----:B------:R-:W-:Y:S01]  /*48bd0*/  UMOV UR68, 0x0 ;  /* 0x0000000000447882 */ /* 0x000fe20000000000 */
[----:B------:R-:W-:Y:S01]  /*48be0*/  UMOV UR69, 0x8048010 ;  /* 0x0804801000457882 */ /* 0x000fe20000000000 */
[----:B------:R-:W-:Y:S01]  /*48bf0*/  MOV.SPILL R13, UR4 ;  /* 0x00000004000d7c02 */ /* 0x000fe20009000f00 */
[----:B------:R-:W-:Y:S01]  /*48c00*/  UMOV UR60, 0x0 ;  /* 0x00000000003c7882 */ /* 0x000fe20000000000 */
[----:B------:R-:W-:Y:S01]  /*48c10*/  UMOV UR61, 0x8048010 ;  /* 0x08048010003d7882 */ /* 0x000fe20000000000 */
[----:B------:R-:W-:Y:S01]  /*48c20*/  UMOV UR4, 0x0 ;  /* 0x0000000000047882 */ /* 0x000fe20000000000 */
[----:B------:R-:W-:Y:S01]  /*48c30*/  UMOV UR5, 0x8048010 ;  /* 0x0804801000057882 */ /* 0x000fe20000000000 */
[----:B-1----:R-:W-:-:S02]  /*48c40*/  UIADD3 UR72, UPT, UPT, UR6, 0x10, URZ ;  /* 0x0000001006487890 */ /* 0x002fc4000fffe0ff */
[----:B------:R-:W-:Y:S01]  /*48c50*/  UTCQMMA gdesc[UR28], gdesc[UR30], tmem[UR6], tmem[UR68], idesc[UR69], UPT ;  /* 0x00ff441e1c0075ea */ /* 0x000fe2000b800306 */
[----:B------:R-:W-:Y:S02]  /*48c60*/  UIADD3 UR73, UPT, UPT, UR6, 0x10, URZ ;  /* 0x0000001006497890 */ /* 0x000fe4000fffe0ff */
[----:B------:R-:W-:Y:S01]  /*48c70*/  UTCQMMA gdesc[UR32], gdesc[UR34], tmem[UR6], tmem[UR60], idesc[UR61], UPT ;  /* 0x00ff3c22200075ea */ /* 0x000fe2000b800306 */
[----:B------:R-:W-:Y:S02]  /*48c80*/  UIADD3 UR74, UPT, UPT, UR6, 0x10, URZ ;  /* 0x00000010064a7890 */ /* 0x000fe4000fffe0ff */
[----:B------:R0:W-:Y:S01]  /*48c90*/  UTCQMMA gdesc[UR36], gdesc[UR38], tmem[UR6], tmem[UR4], idesc[UR5], UPT ;  /* 0x00ff0426240075ea */ /* 0x0001e2000b800306 */
[----:B------:R-:W-:Y:S01]  /*48ca0*/  UTCQMMA gdesc[UR40], gdesc[UR42], tmem[UR6], tmem[UR62], idesc[UR63], UPT ;  /* 0x00ff3e2a280075ea */ /* 0x000fe2000b800306 */
[----:B------:R-:W-:Y:S01]  /*48cb0*/  UTCQMMA gdesc[UR44], gdesc[UR16], tmem[UR75], tmem[UR64], idesc[UR65], UPT ;  /* 0x00ff40102c0075ea */ /* 0x000fe2000b80034b */
[----:B------:R-:W-:Y:S01]  /*48cc0*/  UTCQMMA gdesc[UR46], gdesc[UR12], tmem[UR76], tmem[UR66], idesc[UR67], UPT ;  /* 0x00ff420c2e0075ea */ /* 0x000fe2000b80034c */
[----:B------:R1:W-:Y:S01]  /*48cd0*/  UTCQMMA gdesc[UR48], gdesc[UR22], tmem[UR77], tmem[UR68], idesc[UR69], UPT ;  /* 0x00ff4416300075ea */ /* 0x0003e2000b80034d */
[----:B------:R2:W-:Y:S01]  /*48ce0*/  UTCQMMA gdesc[UR50], gdesc[UR26], tmem[UR72], tmem[UR60], idesc[UR61], UPT ;  /* 0x00ff3c1a320075ea */ /* 0x0005e2000b800348 */
[----:B------:R2:W-:Y:S01]  /*48cf0*/  UTCQMMA gdesc[UR52], gdesc[UR30], tmem[UR73], tmem[UR62], idesc[UR63], UPT ;  /* 0x00ff3e1e340075ea */ /* 0x0005e2000b800349 */
[----:B------:R2:W-:Y:S01]  /*48d00*/  UTCQMMA gdesc[UR54], gdesc[UR34], tmem[UR74], tmem[UR64], idesc[UR65], UPT ;  /* 0x00ff4022360075ea */ /* 0x0005e2000b80034a */
[----:B------:R2:W-:Y:S01]  /*48d10*/  UTCQMMA gdesc[UR56], gdesc[UR38], tmem[UR75], tmem[UR66], idesc[UR67], UPT ;  /* 0x00ff4226380075ea */ /* 0x0005e2000b80034b */
[----:B0-----:R-:W-:-:S02]  /*48d20*/  R2UR.FILL UR5, R12 ;  /* 0x000000000c0572ca */ /* 0x001fc400004e0000 */
[----:B------:R-:W-:Y:S01]  /*48d30*/  R2UR.FILL UR4, R13 ;  /* 0x000000000d0472ca */ /* 0x000fe200004e0000 */
[----:B-1----:R-:W-:Y:S01]  /*48d40*/  UMOV UR68, UR8 ;  /* 0x0000000800447c82 */ /* 0x002fe20008000000 */
[----:B------:R-:W-:Y:S02]  /*48d50*/  UMOV UR69, URZ ;  /* 0x000000ff00457c82 */ /* 0x000fe40008000000 */
[----:B------:R-:W-:Y:S01]  /*48d60*/  UMOV UR77, UR68 ;  /* 0x00000044004d7c82 */ /* 0x000fe20008000000 */
[----:B------:R-:W-:Y:S01]  /*48d70*/  UMOV UR68, 0x0 ;  /* 0x0000000000447882 */ /* 0x000fe20000000000 */
[----:B------:R-:W-:Y:S02]  /*48d80*/  UMOV UR69, 0x8048010 ;  /* 0x0804801000457882 */ /* 0x000fe40000000000 */
[----:B------:R2:W-:Y:S01]  /*48d90*/  UTCQMMA gdesc[UR58], gdesc[UR42], tmem[UR76], tmem[UR68], idesc[UR69], UPT ;  /* 0x00ff442a3a0075ea */ /* 0x0005e2000b80034c */
[----:B------:R2:W-:Y:S01]  /*48da0*/  UTCBAR [UR77], URZ ;  /* 0x000000ff4d0073e9 */ /* 0x0005e200080000ff */
[----:B------:R-:W-:-:S05]  /*48db0*/  NOP ;  /* 0x0000000000007918 */ /* 0x000fca0000000000 */
.L_x_9:
[----:B------:R-:W3:Y:S01]  /*48dc0*/  LDL.LU R12, [R1+0xac] ;  /* 0x0000ac00010c7983 */ /* 0x000ee20000300800 */
[----:B--2---:R-:W-:Y:S02]  /*48dd0*/  UIADD3 UR60, UPT, UPT, UR9, 0xff, URZ ;  /* 0x000000ff093c7890 */ /* 0x004fe4000fffe0ff */
[----:B------:R-:W-:Y:S02]  /*48de0*/  UIADD3 UR71, UPT, UPT, UR71, 0x1, URZ ;  /* 0x0000000147477890 */ /* 0x000fe4000fffe0ff */
[----:B------:R-:W-:-:S04]  /*48df0*/  USHF.R.S32.HI UR61, URZ, 0x1f, UR60 ;  /* 0x0000001fff3d7899 */ /* 0x000fc8000801143c */
[----:B------:R-:W-:-:S04]  /*48e00*/  ULEA.HI UR61, UR61, UR60, URZ, 0x8 ;  /* 0x0000003c3d3d7291 */ /* 0x000fc8000f8f40ff */
[----:B------:R-:W-:-:S04]  /*48e10*/  USHF.R.S32.HI UR61, URZ, 0x8, UR61 ;  /* 0x00000008ff3d7899 */ /* 0x000fc8000801143d */
[----:B------:R-:W-:-:S04]  /*48e20*/  UISETP.LT.AND UP1, UPT, UR61, 0x2, UPT ;  /* 0x000000023d00788c */ /* 0x000fc8000bf21270 */
[----:B------:R-:W-:Y:S02]  /*48e30*/  USEL UR61, UR61, 0x2, !UP1 ;  /* 0x000000023d3d7887 */ /* 0x000fe4000c800000 */
[----:B------:R-:W-:Y:S02]  /*48e40*/  UISETP.GT.AND UP1, UPT, UR71, 0x1, UPT ;  /* 0x000000014700788c */ /* 0x000fe4000bf24270 */
[----:B------:R-:W-:Y:S02]  /*48e50*/  UIADD3 UR61, UPT, UPT, UR61, -0x2, URZ ;  /* 0xfffffffe3d3d7890 */ /* 0x000fe4000fffe0ff */
[----:B------:R-:W-:Y:S02]  /*48e60*/  USEL UR60, URZ, 0x1, !UP1 ;  /* 0x00000001ff3c7887 */ /* 0x000fe4000c800000 */
[----:B------:R-:W-:Y:S02]  /*48e70*/  USEL UR71, UR71, URZ, !UP1 ;  /* 0x000000ff47477287 */ /* 0x000fe4000c800000 */
[----:B------:R-:W-:Y:S01]  /*48e80*/  ULOP3.LUT UR60, UR4, UR60, URZ, 0x3c, !UPT ;  /* 0x0000003c043c7292 */ /* 0x000fe2000f8e3cff */
[C---:B---3--:R-:W-:Y:S01]  /*48e90*/  ISETP.NE.U32.AND P1, PT, R12.reuse, UR61, PT ;  /* 0x0000003d0c007c0c */ /* 0x048fe2000bf25070 */
[----:B------:R-:W-:-:S05]  /*48ea0*/  VIADD R12, R12, 0x1 ;  /* 0x000000010c0c7836 */ /* 0x000fca0000000000 */
[----:B------:R0:W-:Y:S02]  /*48eb0*/  STL [R1+0xac], R12 ;  /* 0x0000ac0c01007387 */ /* 0x0001e40000100800 */
[----:B0-----:R-:W-:-:S05]  /*48ec0*/  IMAD.U32 R12, RZ, RZ, UR4 ;  /* 0x00000004ff0c7e24 */ /* 0x001fca000f8e00ff */
[----:B------:R-:W-:Y:S05]  /*48ed0*/  @P1 BRA `(.L_x_10) ;  /* 0xfffffd9800d81947 */ /* 0x000fea000383ffff */
.L_x_7:
[----:B------:R-:W2:Y:S01]  /*48ee0*/  LDL R13, [R1+0x185c] ;  /* 0x00185c00010d7983 */ /* 0x000ea20000100800 */
[----:B------:R-:W0:Y:S01]  /*48ef0*/  LDCU UR9, c[0x0][0x3a0] ;  /* 0x00007400ff0977ac */ /* 0x000e220008000800 */
[----:B------:R-:W1:Y:S01]  /*48f00*/  LDCU.128 UR12, c[0x0][0x390] ;  /* 0x00007200ff0c77ac */ /* 0x000e620008000c00 */
[----:B------:R-:W3:Y:S01]  /*48f10*/  LDCU UR10, c[0x0][0x3b4] ;  /* 0x00007680ff0a77ac */ /* 0x000ee20008000800 */
[----:B------:R-:W4:Y:S01]  /*48f20*/  LDCU UR11, c[0x0][0x3b8] ;  /* 0x00007700ff0b77ac */ /* 0x000f220008000800 */
[----:B0-----:R-:W-:-:S04]  /*48f30*/  UIADD3 UR9, UPT, UPT, UR9, 0xff, URZ ;  /* 0x000000ff09097890 */ /* 0x001fc8000fffe0ff */
[----:B------:R-:W-:Y:S01]  /*48f40*/  UISETP.GE.AND UP1, UPT, UR9, 0x100, UPT ;  /* 0x000001000900788c */ /* 0x000fe2000bf26270 */
[C---:B--2--5:R-:W-:Y:S02]  /*48f50*/  VIADD R0, R13.reuse, 0x2 ;  /* 0x000000020d007836 */ /* 0x064fe40000000000 */
[----:B------:R-:W-:-:S03]  /*48f60*/  VIADD R2, R13, 0x1 ;  /* 0x000000010d027836 */ /* 0x000fc60000000000 */
[----:B-1----:R-:W-:Y:S01]  /*48f70*/  ISETP.GE.AND P2, PT, R0, UR15, PT ;  /* 0x0000000f00007c0c */ /* 0x002fe2000bf46270 */
[----:B------:R-:W-:Y:S01]  /*48f80*/  VIADD R0, R13, 0x3 ;  /* 0x000000030d007836 */ /* 0x000fe20000000000 */
[----:B------:R-:W-:Y:S01]  /*48f90*/  ISETP.GE.AND P0, PT, R2, UR15, PT ;  /* 0x0000000f02007c0c */ /* 0x000fe2000bf06270 */
[----:B---34-:R-:W-:-:S12]  /*48fa0*/  BRA.U !UP1, `(.L_x_11) ;  /* 0x0000000109107547 */ /* 0x018fd8000b800000 */
[----:B------:R-:W-:-:S06]  /*48fb0*/  USHF.L.U32 UR4, UR4, 0x1f, URZ ;  /* 0x0000001f04047899 */ /* 0x000fcc00080006ff */
[----:B------:R-:W-:-:S04]  /*48fc0*/  IMAD.U32 R2, RZ, RZ, UR4 ;  /* 0x00000004ff027e24 */ /* 0x000fc8000f8e00ff */
[----:B------:R-:W0:Y:S02]  /*48fd0*/  SYNCS.PHASECHK.TRANS64.TRYWAIT P1, [UR8], R2 ;  /* 0x00000002ff0075a7 */ /* 0x000e240008021108 */
[----:B0-----:R-:W-:Y:S05]  /*48fe0*/  @!P1 BRA `(.L_x_12) ;  /* 0x0000001000a89947 */ /* 0x001fea0003800000 */
.L_x_11:
[----:B------:R-:W2:Y:S04]  /*48ff0*/  LDL.LU R48, [R1+0x185c] ;  /* 0x00185c0001307983 */ /* 0x000ea80000300800 */
[----:B------:R-:W3:Y:S04]  /*49000*/  LDL.LU R46, [R1+0x1860] ;  /* 0x00186000012e7983 */ /* 0x000ee80000300800 */
[----:B------:R-:W4:Y:S01]  /*49010*/  LDL.LU R44, [R1+0x1864] ;  /* 0x00186400012c7983 */ /* 0x000f220000300800 */
[----:B------:R-:W-:Y:S01]  /*49020*/  BAR.SYNC.DEFER_BLOCKING 0x0 ;  /* 0x0000000000007b1d */ /* 0x000fe20000010000 */
[----:B------:R-:W-:-:S05]  /*49030*/  ISETP.GE.AND P3, PT, R0, UR15, PT ;  /* 0x0000000f00007c0c */ /* 0x000fca000bf66270 */
[----:B------:R-:W0:Y:S02]  /*49040*/  @!P5 SYNCS.CCTL.IV [UR5+0x22000] ;  /* 0x02200000ff00d9b1 */ /* 0x000e240008000005 */
[----:B0-----:R-:W-:Y:S06]  /*49050*/  BAR.SYNC.DEFER_BLOCKING 0x0 ;  /* 0x0000000000007b1d */ /* 0x001fec0000010000 */
[----:B------:R-:W0:Y:S01]  /*49060*/  LDTM.x32 R4, tmem[UR7] ;  /* 0x00000007000479ee */ /* 0x000e2200082c0000 */
[----:B------:R-:W1:Y:S01]  /*49070*/  @!P5 SYNCS.CCTL.IV [UR5+0x22008] ;  /* 0x02200800ff00d9b1 */ /* 0x000e620008000005 */
[----:B------:R-:W-:Y:S01]  /*49080*/  NOP ;  /* 0x0000000000007918 */ /* 0x000fe20000000000 */
[----:B0-----:R-:W-:-:S02]  /*49090*/  F2FP.SATFINITE.E4M3.F32.PACK_AB_MERGE_C R47, R5, R4, RZ ;  /* 0x00000004052f723e */ /* 0x001fc400048070ff */
[----:B------:R-:W-:Y:S02]  /*490a0*/  F2FP.SATFINITE.E4M3.F32.PACK_AB_MERGE_C R21, R21, R20, RZ ;  /* 0x000000141515723e */ /* 0x000fe400048070ff */
[----:B------:R-:W-:Y:S02]  /*490b0*/  PRMT R49, R47, 0x9910, RZ ;  /* 0x000099102f317816 */ /* 0x000fe400000000ff */
[----:B------:R-:W-:Y:S02]  /*490c0*/  PRMT R20, R21, 0x9910, RZ ;  /* 0x0000991015147816 */ /* 0x000fe400000000ff */
[----:B------:R-:W-:Y:S02]  /*490d0*/  SHF.R.S32.HI R49, RZ, 0x8, R49 ;  /* 0x00000008ff317819 */ /* 0x000fe40000011431 */
[----:B------:R-:W-:Y:S02]  /*490e0*/  F2FP.SATFINITE.E4M3.F32.PACK_AB_MERGE_C R23, R23, R22, RZ ;  /* 0x000000161717723e */ /* 0x000fe400048070ff */
[----:B------:R-:W-:-:S02]  /*490f0*/  F2FP.SATFINITE.E4M3.F32.PACK_AB_MERGE_C R9, R9, R8, RZ ;  /* 0x000000080909723e */ /* 0x000fc400048070ff */
[----:B------:R-:W-:Y:S02]  /*49100*/  F2FP.SATFINITE.E4M3.F32.PACK_AB_MERGE_C R25, R25, R24, RZ ;  /* 0x000000181919723e */ /* 0x000fe400048070ff */
[----:B------:R-:W-:Y:S02]  /*49110*/  PRMT R8, R9, 0x9910, RZ ;  /* 0x0000991009087816 */ /* 0x000fe400000000ff */
[----:B------:R-:W-:Y:S02]  /*49120*/  F2FP.SATFINITE.E4M3.F32.PACK_AB_MERGE_C R11, R11, R10, RZ ;  /* 0x0000000a0b0b723e */ /* 0x000fe400048070ff */
[----:B------:R-:W-:Y:S02]  /*49130*/  F2FP.SATFINITE.E4M3.F32.PACK_AB_MERGE_C R27, R27, R26, RZ ;  /* 0x0000001a1b1b723e */ /* 0x000fe400048070ff */
[----:B------:R-:W-:Y:S02]  /*49140*/  F2FP.SATFINITE.E4M3.F32.PACK_AB_MERGE_C R13, R13, R12, RZ ;  /* 0x0000000c0d0d723e */ /* 0x000fe400048070ff */
[----:B------:R-:W-:-:S02]  /*49150*/  F2FP.SATFINITE.E4M3.F32.PACK_AB_MERGE_C R29, R29, R28, RZ ;  /* 0x0000001c1d1d723e */ /* 0x000fc400048070ff */
[----:B------:R-:W-:Y:S02]  /*49160*/  F2FP.SATFINITE.E4M3.F32.PACK_AB_MERGE_C R15, R15, R14, RZ ;  /* 0x0000000e0f0f723e */ /* 0x000fe400048070ff */
[----:B------:R-:W-:Y:S02]  /*49170*/  F2FP.SATFINITE.E4M3.F32.PACK_AB_MERGE_C R31, R31, R30, RZ ;  /* 0x0000001e1f1f723e */ /* 0x000fe400048070ff */
[----:B------:R-:W-:Y:S02]  /*49180*/  PRMT R14, R15, 0x9910, RZ ;  /* 0x000099100f0e7816 */ /* 0x000fe400000000ff */
[----:B------:R-:W-:Y:S02]  /*49190*/  F2FP.SATFINITE.E4M3.F32.PACK_AB_MERGE_C R17, R17, R16, RZ ;  /* 0x000000101111723e */ /* 0x000fe400048070ff */
[----:B------:R-:W-:Y:S02]  /*491a0*/  F2FP.SATFINITE.E4M3.F32.PACK_AB_MERGE_C R33, R33, R32, RZ ;  /* 0x000000202121723e */ /* 0x000fe400048070ff */
[----:B------:R-:W-:-:S02]  /*491b0*/  F2FP.SATFINITE.E4M3.F32.PACK_AB_MERGE_C R19, R19, R18, RZ ;  /* 0x000000121313723e */ /* 0x000fc400048070ff */
[----:B------:R-:W-:Y:S01]  /*491c0*/  F2FP.SATFINITE.E4M3.F32.PACK_AB_MERGE_C R35, R35, R34, RZ ;  /* 0x000000222323723e */ /* 0x000fe200048070ff */
[C---:B--2---:R-:W-:Y:S02]  /*491d0*/  IMAD R38, R48.reuse, UR11, RZ ;  /* 0x0000000b30267c24 */ /* 0x044fe4000f8e02ff */
[----:B------:R-:W-:Y:S02]  /*491e0*/  VIADD R2, R48, 0x4 ;  /* 0x0000000430027836 */ /* 0x000fe40000000000 */
[----:B---3--:R-:W-:Y:S01]  /*491f0*/  IMAD R40, R46, UR10, RZ ;  /* 0x0000000a2e287c24 */ /* 0x008fe2000f8e02ff */
[----:B------:R-:W-:Y:S01]  /*49200*/  SHF.R.S32.HI R3, RZ, 0x1f, R38 ;  /* 0x0000001fff037819 */ /* 0x000fe20000011426 */
[----:B------:R-:W-:Y:S01]  /*49210*/  VIADD R43, R38, UR11 ;  /* 0x0000000b262b7c36 */ /* 0x000fe20008000000 */
[----:B------:R-:W-:Y:S01]  /*49220*/  ISETP.GE.AND P1, PT, R46, UR14, PT ;  /* 0x0000000e2e007c0c */ /* 0x000fe2000bf26270 */
[----:B----4-:R-:W-:Y:S01]  /*49230*/  IMAD R0, R44, UR10, RZ ;  /* 0x0000000a2c007c24 */ /* 0x010fe2000f8e02ff */
[----:B------:R-:W-:Y:S01]  /*49240*/  IADD3 R42, P4, PT, R40, UR12, RZ ;  /* 0x0000000c282a7c10 */ /* 0x000fe2000ff9e0ff */
[----:B------:R-:W-:Y:S01]  /*49250*/  VIADD R4, R48, 0x5 ;  /* 0x0000000530047836 */ /* 0x000fe20000000000 */
[----:B------:R-:W-:Y:S01]  /*49260*/  ISETP.GE.AND P6, PT, R44, UR14, PT ;  /* 0x0000000e2c007c0c */ /* 0x000fe2000bfc6270 */
[----:B------:R-:W-:Y:S01]  /*49270*/  VIADD R22, R48, 0x7 ;  /* 0x0000000730167836 */ /* 0x000fe20000000000 */
[----:B------:R-:W-:Y:S01]  /*49280*/  IADD3 R41, P5, PT, R0, UR12, RZ ;  /* 0x0000000c00297c10 */ /* 0x000fe2000ffbe0ff */
[----:B------:R-:W-:Y:S01]  /*49290*/  VIADD R10, R48, 0xc ;  /* 0x0000000c300a7836 */ /* 0x000fe20000000000 */
[----:B------:R-:W-:Y:S01]  /*492a0*/  LEA.HI.X.SX32 R40, R40, UR13, 0x1, P4 ;  /* 0x0000000d28287c11 */ /* 0x000fe2000a0f0eff */
[----:B------:R-:W-:Y:S01]  /*492b0*/  VIADD R12, R48, 0xe ;  /* 0x0000000e300c7836 */ /* 0x000fe20000000000 */
[----:B------:R-:W-:-:S02]  /*492c0*/  IADD3 R36, P4, PT, R38, R42, RZ ;  /* 0x0000002a26247210 */ /* 0x000fc40007f9e0ff */
[----:B------:R-:W-:Y:S02]  /*492d0*/  LEA.HI.X.SX32 R0, R0, UR13, 0x1, P5 ;  /* 0x0000000d00007c11 */ /* 0x000fe4000a8f0eff */
[----:B------:R-:W-:Y:S01]  /*492e0*/  IADD3 R38, P5, PT, R38, R41, RZ ;  /* 0x0000002926267210 */ /* 0x000fe20007fbe0ff */
[C---:B------:R-:W-:Y:S01]  /*492f0*/  IMAD.X R37, R3.reuse, 0x1, R40, P4 ;  /* 0x0000000103257824 */ /* 0x040fe200020e0628 */
[----:B------:R-:W-:Y:S02]  /*49300*/  ISETP.GE.AND P4, PT, R2, UR15, PT ;  /* 0x0000000f02007c0c */ /* 0x000fe4000bf86270 */
[----:B------:R-:W-:Y:S01]  /*49310*/  ISETP.LT.AND P1, PT, R48, UR15, !P1 ;  /* 0x0000000f30007c0c */ /* 0x000fe2000cf21270 */
[----:B------:R-:W-:Y:S01]  /*49320*/  IMAD.X R39, R3, 0x1, R0, P5 ;  /* 0x0000000103277824 */ /* 0x000fe200028e0600 */
[----:B------:R-:W-:Y:S02]  /*49330*/  SHF.R.S32.HI R45, RZ, 0x1f, R43 ;  /* 0x0000001fff2d7819 */ /* 0x000fe4000001142b */
[----:B------:R-:W-:-:S02]  /*49340*/  IADD3 R2, P5, PT, R43, R42, RZ ;  /* 0x0000002a2b027210 */ /* 0x000fc40007fbe0ff */
[----:B------:R-:W-:-:S03]  /*49350*/  ISETP.LT.AND P6, PT, R48, UR15, !P6 ;  /* 0x0000000f30007c0c */ /* 0x000fc6000f7c1270 */
[----:B------:R-:W-:Y:S01]  /*49360*/  IMAD.X R3, R45, 0x1, R40, P5 ;  /* 0x000000012d037824 */ /* 0x000fe200028e0628 */
[----:B------:R-:W-:Y:S02]  /*49370*/  ISETP.LT.AND P5, PT, R46, UR14, !P0 ;  /* 0x0000000e2e007c0c */ /* 0x000fe4000c7a1270 */
[----:B------:R-:W-:Y:S01]  /*49380*/  ISETP.LT.AND P0, PT, R44, UR14, !P0 ;  /* 0x0000000e2c007c0c */ /* 0x000fe2000c701270 */
[----:B------:R0:W-:Y:S01]  /*49390*/  @P1 STG.E.U8 desc[UR18][R36.64], R47 ;  /* 0x0000002f24001986 */ /* 0x0001e2000c101112 */
[----:B------:R-:W-:-:S05]  /*493a0*/  ISETP.GE.AND P1, PT, R4, UR15, PT ;  /* 0x0000000f04007c0c */ /* 0x000fca000bf26270 */
[----:B------:R2:W-:Y:S01]  /*493b0*/  @P6 STG.E.U8 desc[UR18][R38.64], R21 ;  /* 0x0000001526006986 */ /* 0x0005e2000c101112 */
[C---:B------:R-:W-:Y:S01]  /*493c0*/  IADD3 R4, P6, PT, R43.reuse, R41, RZ ;  /* 0x000000292b047210 */ /* 0x040fe20007fde0ff */
[----:B------:R-:W-:Y:S02]  /*493d0*/  VIADD R43, R43, UR11 ;  /* 0x0000000b2b2b7c36 */ /* 0x000fe40008000000 */
[----:B------:R3:W-:Y:S01]  /*493e0*/  @P5 STG.E.U8 desc[UR18][R2.64], R49 ;  /* 0x0000003102005986 */ /* 0x0007e2000c101112 */
[----:B------:R-:W-:Y:S01]  /*493f0*/  ISETP.LT.AND P5, PT, R46, UR14, !P2 ;  /* 0x0000000e2e007c0c */ /* 0x000fe2000d7a1270 */
[----:B------:R-:W-:Y:S01]  /*49400*/  IMAD.X R5, R45, 0x1, R0, P6 ;  /* 0x000000012d057824 */ /* 0x000fe200030e0600 */
[----:B------:R-:W-:Y:S02]  /*49410*/  SHF.R.S32.HI R45, RZ, 0x8, R20 ;  /* 0x00000008ff2d7819 */ /* 0x000fe40000011414 */
[----:B------:R-:W-:Y:S02]  /*49420*/  IADD3 R20, P6, PT, R43, R42, RZ ;  /* 0x0000002a2b147210 */ /* 0x000fe40007fde0ff */
[----:B0-----:R-:W-:Y:S01]  /*49430*/  F2FP.SATFINITE.E4M3.F32.PACK_AB_MERGE_C R37, R7, R6, RZ ;  /* 0x000000060725723e */ /* 0x001fe200048070ff */
[----:B--2---:R-:W-:Y:S01]  /*49440*/  VIADD R21, R48, 0x6 ;  /* 0x0000000630157836 */ /* 0x004fe20000000000 */
[----:B------:R-:W-:Y:S01]  /*49450*/  SHF.R.S32.HI R39, RZ, 0x1f, R43 ;  /* 0x0000001fff277819 */ /* 0x000fe2000001142b */
[----:B------:R0:W-:Y:S01]  /*49460*/  @P0 STG.E.U8 desc[UR18][R4.64], R45 ;  /* 0x0000002d04000986 */ /* 0x0001e2000c101112 */
[----:B------:R-:W-:-:S02]  /*49470*/  ISETP.LT.AND P2, PT, R44, UR14, !P2 ;  /* 0x0000000e2c007c0c */ /* 0x000fc4000d741270 */
[----:B------:R-:W-:Y:S01]  /*49480*/  ISETP.GE.AND P0, PT, R21, UR15, PT ;  /* 0x0000000f15007c0c */ /* 0x000fe2000bf06270 */
[----:B------:R-:W-:Y:S01]  /*49490*/  IMAD.X R21, R39, 0x1, R40, P6 ;  /* 0x0000000127157824 */ /* 0x000fe200030e0628 */
[C---:B---3--:R-:W-:Y:S01]  /*494a0*/  IADD3 R2, P6, PT, R43.reuse, R41, RZ ;  /* 0x000000292b027210 */ /* 0x048fe20007fde0ff */
[----:B------:R-:W-:-:S03]  /*494b0*/  VIADD R43, R43, UR11 ;  /* 0x0000000b2b2b7c36 */ /* 0x000fc60008000000 */
[----:B------:R2:W-:Y:S01]  /*494c0*/  @P5 STG.E.U8 desc[UR18][R20.64], R37 ;  /* 0x0000002514005986 */ /* 0x0005e2000c101112 */
[----:B------:R-:W-:Y:S01]  /*494d0*/  ISETP.LT.AND P5, PT, R46, UR14, !P3 ;  /* 0x0000000e2e007c0c */ /* 0x000fe2000dfa1270 */
[----:B------:R-:W-:Y:S01]  /*494e0*/  IMAD.X R3, R39, 0x1, R0, P6 ;  /* 0x0000000127037824 */ /* 0x000fe200030e0600 */
[----:B0-----:R-:W-:Y:S02]  /*494f0*/  SHF.R.S32.HI R5, RZ, 0x1f, R43 ;  /* 0x0000001fff057819 */ /* 0x001fe4000001142b */
[----:B------:R-:W-:Y:S02]  /*49500*/  IADD3 R6, P6, PT, R43, R42, RZ ;  /* 0x0000002a2b067210 */ /* 0x000fe40007fde0ff */
[----:B------:R-:W-:Y:S01]  /*49510*/  PRMT R4, R37, 0x9910, RZ ;  /* 0x0000991025047816 */ /* 0x000fe200000000ff */
[----:B------:R0:W-:Y:S01]  /*49520*/  @P2 STG.E.U8 desc[UR18][R2.64], R23 ;  /* 0x0000001702002986 */ /* 0x0001e2000c101112 */
[----:B------:R-:W-:Y:S01]  /*49530*/  ISETP.LT.AND P3, PT, R44, UR14, !P3 ;  /* 0x0000000e2c007c0c */ /* 0x000fe2000df61270 */
[----:B------:R-:W-:Y:S01]  /*49540*/  IMAD.X R7, R5, 0x1, R40, P6 ;  /* 0x0000000105077824 */ /* 0x000fe200030e0628 */
[----:B------:R-:W-:-:S02]  /*49550*/  ISETP.GE.AND P2, PT, R22, UR15, PT ;  /* 0x0000000f16007c0c */ /* 0x000fc4000bf46270 */
[----:B--2---:R-:W-:Y:S02]  /*49560*/  SHF.R.S32.HI R21, RZ, 0x8, R4 ;  /* 0x00000008ff157819 */ /* 0x004fe40000011404 */
[C---:B------:R-:W-:Y:S01]  /*49570*/  IADD3 R4, P6, PT, R43.reuse, R41, RZ ;  /* 0x000000292b047210 */ /* 0x040fe20007fde0ff */
[----:B------:R-:W-:Y:S01]  /*49580*/  VIADD R43, R43, UR11 ;  /* 0x0000000b2b2b7c36 */ /* 0x000fe20008000000 */
[----:B------:R-:W-:Y:S01]  /*49590*/  PRMT R20, R23, 0x9910, RZ ;  /* 0x0000991017147816 */ /* 0x000fe200000000ff */
[----:B------:R2:W-:Y:S01]  /*495a0*/  @P5 STG.E.U8 desc[UR18][R6.64], R21 ;  /* 0x0000001506005986 */ /* 0x0005e2000c101112 */
[----:B------:R-:W-:Y:S01]  /*495b0*/  ISETP.LT.AND P5, PT, R46, UR14, !P4 ;  /* 0x0000000e2e007c0c */ /* 0x000fe2000e7a1270 */
[----:B------:R-:W-:Y:S01]  /*495c0*/  IMAD.X R5, R5, 0x1, R0, P6 ;  /* 0x0000000105057824 */ /* 0x000fe200030e0600 */
[----:B0-----:R-:W-:Y:S01]  /*495d0*/  SHF.R.S32.HI R23, RZ, 0x8, R20 ;  /* 0x00000008ff177819 */ /* 0x001fe20000011414 */
[C---:B------:R-:W-:Y:S01]  /*495e0*/  VIADD R3, R48.reuse, 0x8 ;  /* 0x0000000830037836 */ /* 0x040fe20000000000 */
[----:B------:R-:W-:Y:S01]  /*495f0*/  SHF.R.S32.HI R37, RZ, 0x1f, R43 ;  /* 0x0000001fff257819 */ /* 0x000fe2000001142b */
[----:B------:R-:W-:Y:S01]  /*49600*/  VIADD R20, R48, 0x9 ;  /* 0x0000000930147836 */ /* 0x000fe20000000000 */
[----:B------:R-:W-:Y:S01]  /*49610*/  IADD3 R2, P6, PT, R43, R42, RZ ;  /* 0x0000002a2b027210 */ /* 0x000fe20007fde0ff */
[----:B------:R0:W-:Y:S01]  /*49620*/  @P3 STG.E.U8 desc[UR18][R4.64], R23 ;  /* 0x0000001704003986 */ /* 0x0001e2000c101112 */
[----:B------:R-:W-:-:S02]  /*49630*/  ISETP.GE.AND P3, PT, R3, UR15, PT ;  /* 0x0000000f03007c0c */ /* 0x000fc4000bf66270 */
[----:B------:R-:W-:Y:S01]  /*49640*/  ISETP.LT.AND P4, PT, R44, UR14, !P4 ;  /* 0x0000000e2c007c0c */ /* 0x000fe2000e781270 */
[----:B------:R-:W-:Y:S01]  /*49650*/  IMAD.X R3, R37, 0x1, R40, P6 ;  /* 0x0000000125037824 */ /* 0x000fe200030e0628 */
[C---:B--2---:R-:W-:Y:S01]  /*49660*/  IADD3 R6, P6, PT, R43.reuse, R41, RZ ;  /* 0x000000292b067210 */ /* 0x044fe20007fde0ff */
[----:B------:R-:W-:Y:S01]  /*49670*/  VIADD R43, R43, UR11 ;  /* 0x0000000b2b2b7c36 */ /* 0x000fe20008000000 */
[----:B------:R-:W-:Y:S02]  /*49680*/  PRMT R21, R25, 0x9910, RZ ;  /* 0x0000991019157816 */ /* 0x000fe400000000ff */
[----:B------:R2:W-:Y:S01]  /*49690*/  @P5 STG.E.U8 desc[UR18][R2.64], R9 ;  /* 0x0000000902005986 */ /* 0x0005e2000c101112 */
[----:B------:R-:W-:Y:S01]  /*496a0*/  ISETP.LT.AND P5, PT, R46, UR14, !P1 ;  /* 0x0000000e2e007c0c */ /* 0x000fe2000cfa1270 */
[----:B------:R-:W-:Y:S01]  /*496b0*/  IMAD.X R7, R37, 0x1, R0, P6 ;  /* 0x0000000125077824 */ /* 0x000fe200030e0600 */
[----:B0-----:R-:W-:Y:S02]  /*496c0*/  SHF.R.S32.HI R23, RZ, 0x1f, R43 ;  /* 0x0000001fff177819 */ /* 0x001fe4000001142b */
[----:B------:R-:W-:-:S02]  /*496d0*/  IADD3 R4, P6, PT, R43, R42, RZ ;  /* 0x0000002a2b047210 */ /* 0x000fc40007fde0ff */
[----:B------:R-:W-:Y:S01]  /*496e0*/  ISETP.LT.AND P1, PT, R44, UR14, !P1 ;  /* 0x0000000e2c007c0c */ /* 0x000fe2000cf21270 */
[----:B------:R0:W-:Y:S01]  /*496f0*/  @P4 STG.E.U8 desc[UR18][R6.64], R25 ;  /* 0x0000001906004986 */ /* 0x0001e2000c101112 */
[----:B------:R-:W-:Y:S01]  /*49700*/  SHF.R.S32.HI R21, RZ, 0x8, R21 ;  /* 0x00000008ff157819 */ /* 0x000fe20000011415 */
[----:B------:R-:W-:Y:S01]  /*49710*/  IMAD.X R5, R23, 0x1, R40, P6 ;  /* 0x0000000117057824 */ /* 0x000fe200030e0628 */
[----:B------:R-:W-:Y:S02]  /*49720*/  ISETP.GE.AND P4, PT, R20, UR15, PT ;  /* 0x0000000f14007c0c */ /* 0x000fe4000bf86270 */
[----:B--2---:R-:W-:Y:S01]  /*49730*/  SHF.R.S32.HI R9, RZ, 0x8, R8 ;  /* 0x00000008ff097819 */ /* 0x004fe20000011408 */
[----:B------:R-:W-:Y:S01]  /*49740*/  VIADD R8, R48, 0xb ;  /* 0x0000000b30087836 */ /* 0x000fe20000000000 */
[C---:B------:R-:W-:Y:S01]  /*49750*/  IADD3 R2, P6, PT, R43.reuse, R41, RZ ;  /* 0x000000292b027210 */ /* 0x040fe20007fde0ff */
[----:B------:R-:W-:Y:S02]  /*49760*/  VIADD R43, R43, UR11 ;  /* 0x0000000b2b2b7c36 */ /* 0x000fe40008000000 */
[----:B------:R2:W-:Y:S01]  /*49770*/  @P5 STG.E.U8 desc[UR18][R4.64], R9 ;  /* 0x0000000904005986 */ /* 0x0005e2000c101112 */
[----:B------:R-:W-:Y:S01]  /*49780*/  ISETP.LT.AND P5, PT, R46, UR14, !P0 ;  /* 0x0000000e2e007c0c */ /* 0x000fe2000c7a1270 */
[----:B------:R-:W-:Y:S01]  /*49790*/  IMAD.X R3, R23, 0x1, R0, P6 ;  /* 0x0000000117037824 */ /* 0x000fe200030e0600 */
[----:B------:R-:W-:Y:S01]  /*497a0*/  SHF.R.S32.HI R23, RZ, 0x1f, R43 ;  /* 0x0000001fff177819 */ /* 0x000fe2000001142b */
[----:B0-----:R-:W-:Y:S01]  /*497b0*/  VIADD R7, R48, 0xa ;  /* 0x0000000a30077836 */ /* 0x001fe20000000000 */
[----:B------:R-:W-:-:S02]  /*497c0*/  IADD3 R6, P6, PT, R43, R42, RZ ;  /* 0x0000002a2b067210 */ /* 0x000fc40007fde0ff */
[----:B------:R0:W-:Y:S01]  /*497d0*/  @P1 STG.E.U8 desc[UR18][R2.64], R21 ;  /* 0x0000001502001986 */ /* 0x0001e2000c101112 */
[----:B------:R-:W-:Y:S02]  /*497e0*/  ISETP.LT.AND P0, PT, R44, UR14, !P0 ;  /* 0x0000000e2c007c0c */ /* 0x000fe4000c701270 */
[----:B------:R-:W-:Y:S01]  /*497f0*/  ISETP.GE.AND P1, PT, R7, UR15, PT ;  /* 0x0000000f07007c0c */ /* 0x000fe2000bf26270 */
[----:B------:R-:W-:Y:S01]  /*49800*/  IMAD.X R7, R23, 0x1, R40, P6 ;  /* 0x0000000117077824 */ /* 0x000fe200030e0628 */
[C---:B--2---:R-:W-:Y:S01]  /*49810*/  IADD3 R4, P6, PT, R43.reuse, R41, RZ ;  /* 0x000000292b047210 */ /* 0x044fe20007fde0ff */
[----:B------:R-:W-:Y:S01]  /*49820*/  VIADD R43, R43, UR11 ;  /* 0x0000000b2b2b7c36 */ /* 0x000fe20008000000 */
[----:B------:R-:W-:Y:S02]  /*49830*/  PRMT R9, R11, 0x9910, RZ ;  /* 0x000099100b097816 */ /* 0x000fe400000000ff */
[----:B------:R2:W-:Y:S01]  /*49840*/  @P5 STG.E.U8 desc[UR18][R6.64], R11 ;  /* 0x0000000b06005986 */ /* 0x0005e2000c101112 */
[----:B------:R-:W-:Y:S01]  /*49850*/  ISETP.LT.AND P5, PT, R46, UR14, !P2 ;  /* 0x0000000e2e007c0c */ /* 0x000fe2000d7a1270 */
[----:B------:R-:W-:Y:S01]  /*49860*/  IMAD.X R5, R23, 0x1, R0, P6 ;  /* 0x0000000117057824 */ /* 0x000fe200030e0600 */
[----:B0-----:R-:W-:-:S02]  /*49870*/  SHF.R.S32.HI R21, RZ, 0x1f, R43 ;  /* 0x0000001fff157819 */ /* 0x001fc4000001142b */
[----:B------:R-:W-:Y:S02]  /*49880*/  IADD3 R2, P6, PT, R43, R42, RZ ;  /* 0x0000002a2b027210 */ /* 0x000fe40007fde0ff */
[----:B------:R-:W-:Y:S01]  /*49890*/  SHF.R.S32.HI R9, RZ, 0x8, R9 ;  /* 0x00000008ff097819 */ /* 0x000fe20000011409 */
[----:B------:R0:W-:Y:S01]  /*498a0*/  @P0 STG.E.U8 desc[UR18][R4.64], R27 ;  /* 0x0000001b04000986 */ /* 0x0001e2000c101112 */
[----:B------:R-:W-:Y:S01]  /*498b0*/  ISETP.LT.AND P2, PT, R44, UR14, !P2 ;  /* 0x0000000e2c007c0c */ /* 0x000fe2000d741270 */
[----:B------:R-:W-:Y:S01]  /*498c0*/  IMAD.X R3, R21, 0x1, R40, P6 ;  /* 0x0000000115037824 */ /* 0x000fe200030e0628 */
[----:B------:R-:W-:Y:S02]  /*498d0*/  ISETP.GE.AND P0, PT, R8, UR15, PT ;  /* 0x0000000f08007c0c */ /* 0x000fe4000bf06270 */
[C---:B--2---:R-:W-:Y:S01]  /*498e0*/  IADD3 R6, P6, PT, R43.reuse, R41, RZ ;  /* 0x000000292b067210 */ /* 0x044fe20007fde0ff */
[----:B------:R-:W-:Y:S01]  /*498f0*/  VIADD R43, R43, UR11 ;  /* 0x0000000b2b2b7c36 */ /* 0x000fe20008000000 */
[----:B------:R-:W-:Y:S01]  /*49900*/  PRMT R11, R27, 0x9910, RZ ;  /* 0x000099101b0b7816 */ /* 0x000fe200000000ff */
[----:B------:R2:W-:Y:S01]  /*49910*/  @P5 STG.E.U8 desc[UR18][R2.64], R9 ;  /* 0x0000000902005986 */ /* 0x0005e2000c101112 */
[----:B------:R-:W-:Y:S01]  /*49920*/  ISETP.LT.AND P5, PT, R46, UR14, !P3 ;  /* 0x0000000e2e007c0c */ /* 0x000fe2000dfa1270 */
[----:B------:R-:W-:Y:S01]  /*49930*/  IMAD.X R7, R21, 0x1, R0, P6 ;  /* 0x0000000115077824 */ /* 0x000fe200030e0600 */
[----:B------:R-:W-:-:S02]  /*49940*/  SHF.R.S32.HI R11, RZ, 0x8, R11 ;  /* 0x00000008ff0b7819 */ /* 0x000fc4000001140b */
[----:B------:R-:W-:Y:S02]  /*49950*/  SHF.R.S32.HI R21, RZ, 0x1f, R43 ;  /* 0x0000001fff157819 */ /* 0x000fe4000001142b */
[C---:B0-----:R-:W-:Y:S01]  /*49960*/  IADD3 R4, P6, PT, R43.reuse, R42, RZ ;  /* 0x0000002a2b047210 */ /* 0x041fe20007fde0ff */
[----:B------:R0:W-:Y:S01]  /*49970*/  @P2 STG.E.U8 desc[UR18][R6.64], R11 ;  /* 0x0000000b06002986 */ /* 0x0001e2000c101112 */
[C---:B------:R-:W-:Y:S01]  /*49980*/  IADD3 R8, P2, PT, R43.reuse, R41, RZ ;  /* 0x000000292b087210 */ /* 0x040fe20007f5e0ff */
[----:B------:R-:W-:Y:S01]  /*49990*/  VIADD R43, R43, UR11 ;  /* 0x0000000b2b2b7c36 */ /* 0x000fe20008000000 */
[----:B------:R-:W-:Y:S01]  /*499a0*/  ISETP.LT.AND P3, PT, R44, UR14, !P3 ;  /* 0x0000000e2c007c0c */ /* 0x000fe2000df61270 */
[C---:B------:R-:W-:Y:S01]  /*499b0*/  IMAD.X R5, R21.reuse, 0x1, R40, P6 ;  /* 0x0000000115057824 */ /* 0x040fe200030e0628 */
[----:B------:R-:W-:Y:S01]  /*499c0*/  ISETP.GE.AND P6, PT, R10, UR15, PT ;  /* 0x0000000f0a007c0c */ /* 0x000fe2000bfc6270 */
[----:B--2---:R-:W-:Y:S01]  /*499d0*/  IMAD.X R9, R21, 0x1, R0, P2 ;  /* 0x0000000115097824 */ /* 0x004fe200010e0600 */
[----:B------:R-:W-:-:S02]  /*499e0*/  ISETP.LT.AND P2, PT, R46, UR14, !P4 ;  /* 0x0000000e2e007c0c */ /* 0x000fc4000e741270 */
[----:B------:R2:W-:Y:S01]  /*499f0*/  @P5 STG.E.U8 desc[UR18][R4.64], R13 ;  /* 0x0000000d04005986 */ /* 0x0005e2000c101112 */
[----:B------:R-:W-:Y:S02]  /*49a00*/  IADD3 R2, P5, PT, R43, R42, RZ ;  /* 0x0000002a2b027210 */ /* 0x000fe40007fbe0ff */
[----:B0-----:R-:W-:Y:S02]  /*49a10*/  SHF.R.S32.HI R7, RZ, 0x1f, R43 ;  /* 0x0000001fff077819 */ /* 0x001fe4000001142b */
[----:B------:R-:W-:Y:S02]  /*49a20*/  PRMT R6, R29, 0x9910, RZ ;  /* 0x000099101d067816 */ /* 0x000fe400000000ff */
[----:B------:R0:W-:Y:S01]  /*49a30*/  @P3 STG.E.U8 desc[UR18][R8.64], R29 ;  /* 0x0000001d08003986 */ /* 0x0001e2000c101112 */
[----:B------:R-:W-:Y:S01]  /*49a40*/  IMAD.X R3, R7, 0x1, R40, P5 ;  /* 0x0000000107037824 */ /* 0x000fe200028e0628 */
[----:B------:R-:W-:Y:S02]  /*49a50*/  ISETP.LT.AND P4, PT, R44, UR14, !P4 ;  /* 0x0000000e2c007c0c */ /* 0x000fe4000e781270 */
[----:B------:R-:W-:-:S02]  /*49a60*/  ISETP.LT.AND P3, PT, R46, UR14, !P1 ;  /* 0x0000000e2e007c0c */ /* 0x000fc4000cf61270 */
[C---:B--2---:R-:W-:Y:S01]  /*49a70*/  IADD3 R4, P5, PT, R43.reuse, R41, RZ ;  /* 0x000000292b047210 */ /* 0x044fe20007fbe0ff */
[----:B------:R-:W-:Y:S01]  /*49a80*/  VIADD R43, R43, UR11 ;  /* 0x0000000b2b2b7c36 */ /* 0x000fe20008000000 */
[----:B------:R-:W-:Y:S01]  /*49a90*/  PRMT R11, R13, 0x9910, RZ ;  /* 0x000099100d0b7816 */ /* 0x000fe200000000ff */
[----:B------:R-:W-:Y:S02]  /*49aa0*/  IMAD.MOV.U32 R13, RZ, RZ, R6 ;  /* 0x000000ffff0d7224 */ /* 0x000fe400078e0006 */
[----:B------:R-:W-:Y:S01]  /*49ab0*/  IMAD.X R5, R7, 0x1, R0, P5 ;  /* 0x0000000107057824 */ /* 0x000fe200028e0600 */
[----:B0-----:R-:W-:Y:S01]  /*49ac0*/  SHF.R.S32.HI R9, RZ, 0x1f, R43 ;  /* 0x0000001fff097819 */ /* 0x001fe2000001142b */
[----:B------:R-:W-:Y:S01]  /*49ad0*/  VIADD R8, R48, 0xd ;  /* 0x0000000d30087836 */ /* 0x000fe20000000000 */
[C---:B------:R-:W-:Y:S01]  /*49ae0*/  IADD3 R6, P5, PT, R43.reuse, R42, RZ ;  /* 0x0000002a2b067210 */ /* 0x040fe20007fbe0ff */
[----:B------:R-:W-:Y:S01]  /*49af0*/  VIADD R10, R43, UR11 ;  /* 0x0000000b2b0a7c36 */ /* 0x000fe20008000000 */
[----:B------:R-:W-:-:S02]  /*49b00*/  SHF.R.S32.HI R11, RZ, 0x8, R11 ;  /* 0x00000008ff0b7819 */ /* 0x000fc4000001140b */
[----:B------:R-:W-:Y:S01]  /*49b10*/  SHF.R.S32.HI R13, RZ, 0x8, R13 ;  /* 0x00000008ff0d7819 */ /* 0x000fe2000001140d */
[----:B------:R-:W-:Y:S01]  /*49b20*/  IMAD.X R7, R9, 0x1, R40, P5 ;  /* 0x0000000109077824 */ /* 0x000fe200028e0628 */
[----:B------:R-:W-:Y:S01]  /*49b30*/  SHF.R.S32.HI R21, RZ, 0x1f, R10 ;  /* 0x0000001fff157819 */ /* 0x000fe2000001140a */
[----:B------:R0:W-:Y:S01]  /*49b40*/  @P2 STG.E.U8 desc[UR18][R2.64], R11 ;  /* 0x0000000b02002986 */ /* 0x0001e2000c101112 */
[----:B------:R-:W-:-:S03]  /*49b50*/  ISETP.GE.AND P2, PT, R8, UR15, PT ;  /* 0x0000000f08007c0c */ /* 0x000fc6000bf46270 */
[----:B------:R2:W-:Y:S01]  /*49b60*/  @P4 STG.E.U8 desc[UR18][R4.64], R13 ;  /* 0x0000000d04004986 */ /* 0x0005e2000c101112 */
[----:B------:R-:W-:-:S03]  /*49b70*/  ISETP.LT.AND P4, PT, R46, UR14, !P0 ;  /* 0x0000000e2e007c0c */ /* 0x000fc6000c781270 */
[----:B------:R3:W-:Y:S01]  /*49b80*/  @P3 STG.E.U8 desc[UR18][R6.64], R15 ;  /* 0x0000000f06003986 */ /* 0x0007e2000c101112 */
[----:B------:R-:W-:Y:S02]  /*49b90*/  ISETP.LT.AND P3, PT, R44, UR14, !P1 ;  /* 0x0000000e2c007c0c */ /* 0x000fe4000cf61270 */
[----:B------:R-:W-:Y:S01]  /*49ba0*/  IADD3 R8, P1, PT, R43, R41, RZ ;  /* 0x000000292b087210 */ /* 0x000fe20007f3e0ff */
[----:B0-----:R-:W-:Y:S01]  /*49bb0*/  IMAD.MOV.U32 R11, RZ, RZ, R14 ;  /* 0x000000ffff0b7224 */ /* 0x001fe200078e000e */
[----:B------:R-:W-:-:S03]  /*49bc0*/  IADD3 R2, P5, PT, R10, R42, RZ ;  /* 0x0000002a0a027210 */ /* 0x000fc60007fbe0ff */
[----:B------:R-:W-:Y:S01]  /*49bd0*/  IMAD.X R9, R9, 0x1, R0, P1 ;  /* 0x0000000109097824 */ /* 0x000fe200008e0600 */
[----:B--2---:R-:W-:Y:S01]  /*49be0*/  SHF.R.S32.HI R5, RZ, 0x8, R11 ;  /* 0x00000008ff057819 */ /* 0x004fe2000001140b */
[----:B------:R-:W-:Y:S01]  /*49bf0*/  IMAD.X R3, R21, 0x1, R40, P5 ;  /* 0x0000000115037824 */ /* 0x000fe200028e0628 */
[----:B------:R-:W-:Y:S01]  /*49c00*/  PRMT R13, R31, 0x9910, RZ ;  /* 0x000099101f0d7816 */ /* 0x000fe200000000ff */
[----:B------:R-:W-:Y:S01]  /*49c10*/  VIADD R4, R10, UR11 ;  /* 0x0000000b0a047c36 */ /* 0x000fe20008000000 */
[----:B------:R-:W-:Y:S01]  /*49c20*/  ISETP.GE.AND P1, PT, R12, UR15, PT ;  /* 0x0000000f0c007c0c */ /* 0x000fe2000bf26270 */
[----:B------:R0:W-:Y:S01]  /*49c30*/  @P3 STG.E.U8 desc[UR18][R8.64], R31 ;  /* 0x0000001f08003986 */ /* 0x0001e2000c101112 */
[----:B------:R-:W-:Y:S01]  /*49c40*/  ISETP.LT.AND P3, PT, R44, UR14, !P0 ;  /* 0x0000000e2c007c0c */ /* 0x000fe2000c761270 */
[----:B---3--:R-:W-:Y:S01]  /*49c50*/  VIADD R6, R48, 0xf ;  /* 0x0000000f30067836 */ /* 0x008fe20000000000 */
[----:B------:R-:W-:Y:S01]  /*49c60*/  IADD3 R10, P0, PT, R10, R41, RZ ;  /* 0x000000290a0a7210 */ /* 0x000fe20007f1e0ff */
[----:B------:R2:W-:Y:S01]  /*49c70*/  @P4 STG.E.U8 desc[UR18][R2.64], R5 ;  /* 0x0000000502004986 */ /* 0x0005e2000c101112 */
[----:B------:R-:W-:-:S02]  /*49c80*/  ISETP.LT.AND P4, PT, R46, UR14, !P6 ;  /* 0x0000000e2e007c0c */ /* 0x000fc4000f781270 */
[----:B------:R-:W-:Y:S01]  /*49c90*/  SHF.R.S32.HI R7, RZ, 0x1f, R4 ;  /* 0x0000001fff077819 */ /* 0x000fe20000011404 */
[----:B------:R-:W-:Y:S01]  /*49ca0*/  IMAD.X R11, R21, 0x1, R0, P0 ;  /* 0x00000001150b7824 */ /* 0x000fe200000e0600 */
[----:B------:R-:W-:Y:S02]  /*49cb0*/  SHF.R.S32.HI R13, RZ, 0x8, R13 ;  /* 0x00000008ff0d7819 */ /* 0x000fe4000001140d */
[----:B------:R-:W-:Y:S02]  /*49cc0*/  ISETP.LT.AND P6, PT, R44, UR14, !P6 ;  /* 0x0000000e2c007c0c */ /* 0x000fe4000f7c1270 */
[----:B0-----:R-:W-:Y:S01]  /*49cd0*/  IADD3 R8, P5, PT, R4, R42, RZ ;  /* 0x0000002a04087210 */ /* 0x001fe20007fbe0ff */
[----:B------:R0:W-:Y:S01]  /*49ce0*/  @P3 STG.E.U8 desc[UR18][R10.64], R13 ;  /* 0x0000000d0a003986 */ /* 0x0001e2000c101112 */
[----:B------:R-:W-:Y:S01]  /*49cf0*/  ISETP.GE.AND P0, PT, R6, UR15, PT ;  /* 0x0000000f06007c0c */ /* 0x000fe2000bf06270 */
[C---:B--2---:R-:W-:Y:S01]  /*49d00*/  VIADD R5, R4.reuse, UR11 ;  /* 0x0000000b04057c36 */ /* 0x044fe20008000000 */
[----:B------:R-:W-:Y:S01]  /*49d10*/  PRMT R21, R35, 0x9910, RZ ;  /* 0x0000991023157816 */ /* 0x000fe200000000ff */
[----:B------:R-:W-:Y:S01]  /*49d20*/  IMAD.X R9, R7, 0x1, R40, P5 ;  /* 0x0000000107097824 */ /* 0x000fe200028e0628 */
[----:B------:R-:W-:Y:S01]  /*49d30*/  IADD3 R2, P5, PT, R4, R41, RZ ;  /* 0x0000002904027210 */ /* 0x000fe20007fbe0ff */
[----:B------:R-:W-:Y:S01]  /*49d40*/  VIADD R12, R5, UR11 ;  /* 0x0000000b050c7c36 */ /* 0x000fe20008000000 */
[----:B------:R-:W-:-:S02]  /*49d50*/  SHF.R.S32.HI R15, RZ, 0x1f, R5 ;  /* 0x0000001fff0f7819 */ /* 0x000fc40000011405 */
[----:B------:R2:W-:Y:S01]  /*49d60*/  @P4 STG.E.U8 desc[UR18][R8.64], R17 ;  /* 0x0000001108004986 */ /* 0x0005e2000c101112 */
[----:B------:R-:W-:Y:S01]  /*49d70*/  IADD3 R4, P4, PT, R5, R41, RZ ;  /* 0x0000002905047210 */ /* 0x000fe20007f9e0ff */
[----:B------:R-:W-:Y:S01]  /*49d80*/  IMAD.X R3, R7, 0x1, R0, P5 ;  /* 0x0000000107037824 */ /* 0x000fe200028e0600 */
[----:B------:R-:W-:Y:S01]  /*49d90*/  IADD3 R6, P3, PT, R5, R42, RZ ;  /* 0x0000002a05067210 */ /* 0x000fe20007f7e0ff */
[----:B0-----:R-:W-:Y:S01]  /*49da0*/  VIADD R10, R12, UR11 ;  /* 0x0000000b0c0a7c36 */ /* 0x001fe20008000000 */
[----:B------:R-:W-:Y:S01]  /*49db0*/  SHF.R.S32.HI R11, RZ, 0x1f, R12 ;  /* 0x0000001fff0b7819 */ /* 0x000fe2000001140c */
[C---:B------:R-:W-:Y:S01]  /*49dc0*/  IMAD.X R5, R15.reuse, 0x1, R0, P4 ;  /* 0x000000010f057824 */ /* 0x040fe200020e0600 */
[----:B------:R0:W-:Y:S01]  /*49dd0*/  @P6 STG.E.U8 desc[UR18][R2.64], R33 ;  /* 0x0000002102006986 */ /* 0x0001e2000c101112 */
[----:B------:R-:W-:Y:S01]  /*49de0*/  ISETP.LT.AND P6, PT, R46, UR14, !P2 ;  /* 0x0000000e2e007c0c */ /* 0x000fe2000d7c1270 */
[----:B------:R-:W-:Y:S01]  /*49df0*/  IMAD.X R7, R15, 0x1, R40, P3 ;  /* 0x000000010f077824 */ /* 0x000fe200018e0628 */
[----:B------:R-:W-:-:S02]  /*49e00*/  ISETP.LT.AND P2, PT, R44, UR14, !P2 ;  /* 0x0000000e2c007c0c */ /* 0x000fc4000d741270 */
[----:B--2---:R-:W-:Y:S02]  /*49e10*/  IADD3 R8, P4, PT, R12, R42, RZ ;  /* 0x0000002a0c087210 */ /* 0x004fe40007f9e0ff */
[----:B------:R-:W-:Y:S02]  /*49e20*/  ISETP.LT.AND P5, PT, R46, UR14, !P1 ;  /* 0x0000000e2e007c0c */ /* 0x000fe4000cfa1270 */
[----:B------:R-:W-:Y:S01]  /*49e30*/  ISETP.LT.AND P1, PT, R44, UR14, !P1 ;  /* 0x0000000e2c007c0c */ /* 0x000fe2000cf21270 */
[----:B------:R-:W-:Y:S01]  /*49e40*/  IMAD.X R9, R11, 0x1, R40, P4 ;  /* 0x000000010b097824 */ /* 0x000fe200020e0628 */
[----:B------:R-:W-:Y:S02]  /*49e50*/  ISETP.LT.AND P3, PT, R46, UR14, !P0 ;  /* 0x0000000e2e007c0c */ /* 0x000fe4000c761270 */
[----:B0-----:R-:W-:Y:S02]  /*49e60*/  IADD3 R2, P4, PT, R12, R41, RZ ;  /* 0x000000290c027210 */ /* 0x001fe40007f9e0ff */
[----:B------:R-:W-:-:S02]  /*49e70*/  PRMT R13, R17, 0x9910, RZ ;  /* 0x00009910110d7816 */ /* 0x000fc400000000ff */
[----:B------:R-:W-:Y:S01]  /*49e80*/  ISETP.LT.AND P0, PT, R44, UR14, !P0 ;  /* 0x0000000e2c007c0c */ /* 0x000fe2000c701270 */
[----:B------:R-:W-:Y:S01]  /*49e90*/  IMAD.X R3, R11, 0x1, R0, P4 ;  /* 0x000000010b037824 */ /* 0x000fe200020e0600 */
[C---:B------:R-:W-:Y:S02]  /*49ea0*/  IADD3 R42, P4, PT, R10.reuse, R42, RZ ;  /* 0x0000002a0a2a7210 */ /* 0x040fe40007f9e0ff */
[----:B------:R-:W-:Y:S02]  /*49eb0*/  SHF.R.S32.HI R11, RZ, 0x1f, R10 ;  /* 0x0000001fff0b7819 */ /* 0x000fe4000001140a */
[----:B------:R-:W-:Y:S02]  /*49ec0*/  PRMT R15, R33, 0x9910, RZ ;  /* 0x00009910210f7816 */ /* 0x000fe400000000ff */
[----:B------:R-:W-:Y:S01]  /*49ed0*/  SHF.R.S32.HI R13, RZ, 0x8, R13 ;  /* 0x00000008ff0d7819 */ /* 0x000fe2000001140d */
[----:B------:R-:W-:Y:S01]  /*49ee0*/  IMAD.X R43, R11, 0x1, R40, P4 ;  /* 0x000000010b2b7824 */ /* 0x000fe200020e0628 */
[----:B------:R-:W-:-:S02]  /*49ef0*/  IADD3 R10, P4, PT, R10, R41, RZ ;  /* 0x000000290a0a7210 */ /* 0x000fc40007f9e0ff */
[----:B------:R-:W-:Y:S01]  /*49f00*/  PRMT R17, R19, 0x9910, RZ ;  /* 0x0000991013117816 */ /* 0x000fe200000000ff */
[----:B------:R0:W-:Y:S01]  /*49f10*/  @P6 STG.E.U8 desc[UR18][R6.64], R13 ;  /* 0x0000000d06006986 */ /* 0x0001e2000c101112 */
[----:B------:R-:W-:Y:S01]  /*49f20*/  SHF.R.S32.HI R15, RZ, 0x8, R15 ;  /* 0x00000008ff0f7819 */ /* 0x000fe2000001140f */
[----:B------:R-:W-:Y:S01]  /*49f30*/  IMAD.X R11, R11, 0x1, R0, P4 ;  /* 0x000000010b0b7824 */ /* 0x000fe200020e0600 */
[----:B------:R-:W-:Y:S02]  /*49f40*/  SHF.R.S32.HI R17, RZ, 0x8, R17 ;  /* 0x00000008ff117819 */ /* 0x000fe40000011411 */
[----:B------:R-:W-:Y:S01]  /*49f50*/  SHF.R.S32.HI R21, RZ, 0x8, R21 ;  /* 0x00000008ff157819 */ /* 0x000fe20000011415 */
[----:B------:R0:W-:Y:S04]  /*49f60*/  @P2 STG.E.U8 desc[UR18][R4.64], R15 ;  /* 0x0000000f04002986 */ /* 0x0001e8000c101112 */
[----:B------:R0:W-:Y:S04]  /*49f70*/  @P5 STG.E.U8 desc[UR18][R8.64], R19 ;  /* 0x0000001308005986 */ /* 0x0001e8000c101112 */
[----:B------:R0:W-:Y:S04]  /*49f80*/  @P1 STG.E.U8 desc[UR18][R2.64], R35 ;  /* 0x0000002302001986 */ /* 0x0001e8000c101112 */
[----:B------:R0:W-:Y:S04]  /*49f90*/  @P3 STG.E.U8 desc[UR18][R42.64], R17 ;  /* 0x000000112a003986 */ /* 0x0001e8000c101112 */
[----:B------:R0:W-:Y:S01]  /*49fa0*/  @P0 STG.E.U8 desc[UR18][R10.64], R21 ;  /* 0x000000150a000986 */ /* 0x0001e2000c101112 */
[----:B-1----:R-:W-:Y:S06]  /*49fb0*/  BAR.SYNC.DEFER_BLOCKING 0x0 ;  /* 0x0000000000007b1d */ /* 0x002fec0000010000 */
[----:B------:R-:W-:Y:S05]  /*49fc0*/  BRA.U UP0, `(.L_x_13) ;  /* 0x00000001009c7547 */ /* 0x000fea000b800000 */
[----:B------:R-:W1:Y:S01]  /*49fd0*/  S2UR UR5, SR_CgaCtaId ;  /* 0x00000000000579c3 */ /* 0x000e620000008800 */
[----:B------:R-:W-:Y:S01]  /*49fe0*/  NOP ;  /* 0x0000000000007918 */ /* 0x000fe20000000000 */
[----:B------:R-:W-:Y:S01]  /*49ff0*/  UMOV UR4, 0x50 ;  /* 0x0000005000047882 */ /* 0x000fe20000000000 */
[----:B------:R-:W-:Y:S02]  /*4a000*/  IMAD.U32 R0, RZ, RZ, UR6 ;  /* 0x00000006ff007e24 */ /* 0x000fe4000f8e00ff */
[----:B0-----:R-:W-:-:S03]  /*4a010*/  IMAD.MOV.U32 R3, RZ, RZ, 0x1 ;  /* 0x00000001ff037424 */ /* 0x001fc600078e00ff */
[----:B------:R-:W-:-:S04]  /*4a020*/  LOP3.LUT R0, R0, 0xffff, RZ, 0xc0, !PT ;  /* 0x0000ffff00007812 */ /* 0x000fc800078ec0ff */
[----:B------:R-:W-:-:S05]  /*4a030*/  SHF.R.U32.HI R0, RZ, 0x5, R0 ;  /* 0x00000005ff007819 */ /* 0x000fca0000011600 */
[----:B------:R-:W-:Y:S01]  /*4a040*/  VIADD R2, R0, 0x10 ;  /* 0x0000001000027836 */ /* 0x000fe20000000000 */
[----:B------:R-:W-:Y:S01]  /*4a050*/  SHF.L.U32 R0, R3, R0, RZ ;  /* 0x0000000003007219 */ /* 0x000fe200000006ff */
[----:B-1----:R-:W-:-:S03]  /*4a060*/  ULEA UR7, UR5, UR4, 0x18 ;  /* 0x0000000405077291 */ /* 0x002fc6000f8ec0ff */
[----:B------:R-:W-:-:S04]  /*4a070*/  SHF.L.U32 R3, R3, R2, RZ ;  /* 0x0000000203037219 */ /* 0x000fc800000006ff */
[----:B------:R-:W-:Y:S02]  /*4a080*/  LOP3.LUT R0, R3, R0, RZ, 0xfc, !PT ;  /* 0x0000000003007212 */ /* 0x000fe400078efcff */
[----:B------:R-:W0:Y:S02]  /*4a090*/  LDS R5, [UR7] ;  /* 0x00000007ff057984 */ /* 0x000e240008000800 */
[C---:B------:R-:W-:Y:S02]  /*4a0a0*/  LOP3.LUT R2, R0.reuse, 0xffff, RZ, 0xc0, !PT ;  /* 0x0000ffff00027812 */ /* 0x040fe400078ec0ff */
[----:B0-----:R-:W-:-:S04]  /*4a0b0*/  LOP3.LUT R3, R0, 0xffff, R5, 0x80, !PT ;  /* 0x0000ffff00037812 */ /* 0x001fc800078e8005 */
[----:B------:R-:W-:-:S13]  /*4a0c0*/  ISETP.NE.AND P0, PT, R3, R2, PT ;  /* 0x000000020300720c */ /* 0x000fda0003f05270 */
[----:B------:R-:W-:Y:S05]  /*4a0d0*/  @P0 BRA `(.L_x_14) ;  /* 0x0000000000500947 */ /* 0x000fea0003800000 */
[----:B------:R-:W-:Y:S02]  /*4a0e0*/  SHF.R.U32.HI R5, RZ, 0x10, R5 ;  /* 0x00000010ff057819 */ /* 0x000fe40000011605 */
[----:B------:R-:W-:-:S04]  /*4a0f0*/  SHF.R.U32.HI R2, RZ, 0x10, R0 ;  /* 0x00000010ff027819 */ /* 0x000fc80000011600 */
[----:B------:R-:W-:-:S04]  /*4a100*/  LOP3.LUT R5, R5, R2, RZ, 0xc0, !PT ;  /* 0x0000000205057212 */ /* 0x000fc800078ec0ff */
[----:B------:R-:W-:-:S13]  /*4a110*/  ISETP.NE.AND P0, PT, R5, R2, PT ;  /* 0x000000020500720c */ /* 0x000fda0003f05270 */
[----:B------:R-:W-:Y:S05]  /*4a120*/  @P0 BRA `(.L_x_15) ;  /* 0x0000000000300947 */ /* 0x000fea0003800000 */
[----:B------:R-:W-:Y:S01]  /*4a130*/  R2UR UR4, R0 ;  /* 0x00000000000472ca */ /* 0x000fe200000e0000 */
[----:B------:R-:W-:Y:S01]  /*4a140*/  VOTEU.ANY UR5, UPT, PT ;  /* 0x0000000000057886 */ /* 0x000fe200038e0100 */
[----:B------:R-:W0:Y:S01]  /*4a150*/  S2R R0, SR_LANEID ;  /* 0x0000000000007919 */ /* 0x000e220000000000 */
[----:B------:R-:W-:-:S10]  /*4a160*/  UFLO.U32 UR5, UR5 ;  /* 0x00000005000572bd */ /* 0x000fd400080e0000 */
[----:B------:R-:W-:-:S06]  /*4a170*/  ULOP3.LUT UR4, URZ, UR4, URZ, 0x33, !UPT ;  /* 0x00000004ff047292 */ /* 0x000fcc000f8e33ff */
[----:B------:R-:W-:-:S04]  /*4a180*/  IMAD.U32 R2, RZ, RZ, UR4 ;  /* 0x00000004ff027e24 */ /* 0x000fc8000f8e00ff */
[----:B------:R-:W1:Y:S02]  /*4a190*/  REDUX UR6, R2 ;  /* 0x00000000020673c4 */ /* 0x000e640000000000 */
[----:B------:R2:W-:Y:S01]  /*4a1a0*/  UTCATOMSWS.AND URZ, UR4 ;  /* 0x0000000400ff79e3 */ /* 0x0005e20008000000 */
[----:B0-----:R-:W-:Y:S01]  /*4a1b0*/  ISETP.EQ.U32.AND P0, PT, R0, UR5, PT ;  /* 0x0000000500007c0c */ /* 0x001fe2000bf02070 */
[----:B-1----:R-:W-:-:S12]  /*4a1c0*/  IMAD.U32 R0, RZ, RZ, UR6 ;  /* 0x00000006ff007e24 */ /* 0x002fd8000f8e00ff */
[----:B------:R2:W-:Y:S01]  /*4a1d0*/  @P0 ATOMS.AND RZ, [UR7], R0 ;  /* 0x00000000ffff098c */ /* 0x0005e2000a800007 */
[----:B------:R-:W-:Y:S05]  /*4a1e0*/  BRA `(.L_x_13) ;  /* 0x0000000000147947 */ /* 0x000fea0003800000 */
.L_x_15:
[----:B------:R-:W-:-:S07]  /*4a1f0*/  MOV R2, 0x4a210 ;  /* 0x0004a21000027802 */ /* 0x000fce0000000f00 */
[----:B------:R-:W-:Y:S05]  /*4a200*/  CALL.REL.NOINC `($__internal_0_$__cuda_sm10x_tcgen05_guardrail_trap_col_being_dealloced_not_returned_by_alloc) ;  /* 0x00000000002c7944 */ /* 0x000fea0003c00000 */
[----:B------:R-:W-:Y:S05]  /*4a210*/  BRA `(.L_x_13) ;  /* 0x0000000000087947 */ /* 0x000fea0003800000 */
.L_x_14:
[----:B------:R-:W-:-:S07]  /*4a220*/  MOV R2, 0x4a240 ;  /* 0x0004a24000027802 */ /* 0x000fce0000000f00 */
[----:B------:R-:W-:Y:S05]  /*4a230*/  CALL.REL.NOINC `($__internal_2_$__cuda_sm10x_tcgen05_guardrail_trap_unallocated_columns_being_dealloced) ;  /* 0x0000000000387944 */ /* 0x000fea0003c00000 */
.L_x_13:
[----:B------:R-:W-:Y:S01]  /*4a240*/  NOP ;  /* 0x0000000000007918 */ /* 0x000fe20000000000 */
[----:B--2---:R-:W-:Y:S05]  /*4a250*/  EXIT ;  /* 0x000000000000794d */ /* 0x004fea0003800000 */
.L_x_8:
[----:B------:R-:W0:Y:S02]  /*4a260*/  SYNCS.PHASECHK.TRANS64.TRYWAIT P1, [UR8], R12 ;  /* 0x0000000cff0075a7 */ /* 0x000e240008021108 */
[----:B0-----:R-:W-:Y:S05]  /*4a270*/  @!P1 BRA `(.L_x_8) ;  /* 0xfffffffc00f89947 */ /* 0x001fea000383ffff */
[----:B------:R-:W-:Y:S05]  /*4a280*/  BRA `(.L_x_16) ;  /* 0xfffffe5400087947 */ /* 0x000fea000383ffff */
.L_x_12:
[----:B------:R-:W0:Y:S02]  /*4a290*/  SYNCS.PHASECHK.TRANS64.TRYWAIT P1, [UR8], R2 ;  /* 0x00000002ff0075a7 */ /* 0x000e240008021108 */
[----:B0-----:R-:W-:Y:S05]  /*4a2a0*/  @!P1 BRA `(.L_x_12) ;  /* 0xfffffffc00f89947 */ /* 0x001fea000383ffff */
[----:B------:R-:W-:Y:S05]  /*4a2b0*/  BRA `(.L_x_11) ;  /* 0xffffffec004c7947 */ /* 0x000fea000383ffff */
        .weak           $__internal_0_$__cuda_sm10x_tcgen05_guardrail_trap_col_being_dealloced_not_returned_by_alloc
        .type           $__internal_0_$__cuda_sm10x_tcgen05_guardrail_trap_col_being_dealloced_not_returned_by_alloc,@function
        .size           $__internal_0_$__cuda_sm10x_tcgen05_guardrail_trap_col_being_dealloced_not_returned_by_alloc,($__internal_1_$__cuda_sm10x_tcgen05_guardrail_trap_phase_invalid_during_alloc - $__internal_0_$__cuda_sm10x_tcgen05_guardrail_trap_col_being_dealloced_not_returned_by_alloc)
$__internal_0_$__cuda_sm10x_tcgen05_guardrail_trap_col_being_dealloced_not_returned_by_alloc:
[----:B------:R-:W-:Y:S05]  /*4a2c0*/  BPT.TRAP 0x1 ;  /* 0x000000040000795c */ /* 0x000fea0000300000 */
[----:B------:R-:W-:-:S04]  /*4a2d0*/  IMAD.MOV.U32 R3, RZ, RZ, 0x0 ;  /* 0x00000000ff037424 */ /* 0x000fc800078e00ff */
[----:B------:R-:W-:Y:S05]  /*4a2e0*/  RET.REL.NODEC R2 `(matmul_kernel) ;  /* 0xfffffb5c02447950 */ /* 0x000fea0003c3ffff */
        .weak           $__internal_1_$__cuda_sm10x_tcgen05_guardrail_trap_phase_invalid_during_alloc
        .type           $__internal_1_$__cuda_sm10x_tcgen05_guardrail_trap_phase_invalid_during_alloc,@function
        .size           $__internal_1_$__cuda_sm10x_tcgen05_guardrail_trap_phase_invalid_during_alloc,($__internal_2_$__cuda_sm10x_tcgen05_guardrail_trap_unallocated_columns_being_dealloced - $__internal_1_$__cuda_sm10x_tcgen05_guardrail_trap_phase_invalid_during_alloc)
$__internal_1_$__cuda_sm10x_tcgen05_guardrail_trap_phase_invalid_during_alloc:
[----:B------:R-:W-:Y:S05]  /*4a2f0*/  BPT.TRAP 0x1 ;  /* 0x000000040000795c */ /* 0x000fea0000300000 */
[----:B------:R-:W-:-:S04]  /*4a300*/  IMAD.MOV.U32 R3, RZ, RZ, 0x0 ;  /* 0x00000000ff037424 */ /* 0x000fc800078e00ff */
[----:B------:R-:W-:Y:S05]  /*4a310*/  RET.REL.NODEC R2 `(matmul_kernel) ;  /* 0xfffffb5c02387950 */ /* 0x000fea0003c3ffff */
        .weak           $__internal_2_$__cuda_sm10x_tcgen05_guardrail_trap_unallocated_columns_being_dealloced
        .type           $__internal_2_$__cuda_sm10x_tcgen05_guardrail_trap_unallocated_columns_being_dealloced,@function
        .size           $__internal_2_$__cuda_sm10x_tcgen05_guardrail_trap_unallocated_columns_being_dealloced,(.L_x_20 - $__internal_2_$__cuda_sm10x_tcgen05_guardrail_trap_unallocated_columns_being_dealloced)
$__internal_2_$__cuda_sm10x_tcgen05_guardrail_trap_unallocated_columns_being_dealloced:
[----:B------:R-:W-:Y:S05]  /*4a320*/  BPT.TRAP 0x1 ;  /* 0x000000040000795c */ /* 0x000fea0000300000 */
[----:B------:R-:W-:-:S04]  /*4a330*/  IMAD.MOV.U32 R3, RZ, RZ, 0x0 ;  /* 0x00000000ff037424 */ /* 0x000fc800078e00ff */
[----:B------:R-:W-:Y:S05]  /*4a340*/  RET.REL.NODEC R2 `(matmul_kernel) ;  /* 0xfffffb5c022c7950 */ /* 0x000fea0003c3ffff */
.L_x_17:
[----:B------:R-:W-:-:S00]  /*4a350*/  BRA `(.L_x_17) ;  /* 0xfffffffc00fc7947 */ /* 0x000fc0000383ffff */
[----:B------:R-:W-:-:S00]  /*4a360*/  NOP ;  /* 0x0000000000007918 */ /* 0x000fc00000000000 */
        /* <DEDUP_REMOVED lines=9> */
.L_x_20:


//--------------------- .nv.shared.matmul_kernel  --------------------------
	.section	.nv.shared.matmul_kernel,"aw",@nobits
	.sectionflags	@""
	.align	16
	.zero		1024


//--------------------- .nv.shared.reserved.0     --------------------------
	.section	.nv.shared.reserved.0,"aw",@nobits
	.align	8
	.weak		__nv_reservedSMEM_offset_0_alias
	.size		__nv_reservedSMEM_offset_0_alias, 0, 64
	.other		__nv_reservedSMEM_offset_0_alias,@"STO_CUDA_RESERVED_SHARED STV_DEFAULT"
__nv_reservedSMEM_offset_0_alias:
	.zero		0
.nv.shared.reserved.0:
	.zero		64
	.weak		__nv_reservedSMEM_allocation_phase
	.type		__nv_reservedSMEM_allocation_phase,@object
	.size		__nv_reservedSMEM_allocation_phase,(.L_0 - __nv_reservedSMEM_allocation_phase)
__nv_reservedSMEM_allocation_phase:
	.zero		1
.L_0:
	.zero		7
	.weak		__nv_reservedSMEM_devtool_atexit_pc
	.type		__nv_reservedSMEM_devtool_atexit_pc,@object
	.size		__nv_reservedSMEM_devtool_atexit_pc,(__nv_reservedSMEM_allocation_mask - __nv_reservedSMEM_devtool_atexit_pc)
__nv_reservedSMEM_devtool_atexit_pc:
	.zero		8
	.weak		__nv_reservedSMEM_allocation_mask
	.type		__nv_reservedSMEM_allocation_mask,@object
	.size		__nv_reservedSMEM_allocation_mask,(.L_2 - __nv_reservedSMEM_allocation_mask)
__nv_reservedSMEM_allocation_mask:
	.zero		4
.L_2:


//--------------------- .nv.constant0.matmul_kernel --------------------------
	.section	.nv.constant0.matmul_kernel,"a",@progbits
	.sectionflags	@""
	.align	4
.nv.constant0.matmul_kernel:
	.zero		976


//--------------------- SYMBOLS --------------------------

	.type		.nv.reservedSmem.offset0,@object
	.size		.nv.reservedSmem.offset0,0x4
	.type		.nv.reservedSmem.cap,@object
	.size		.nv.reservedSmem.cap,0x4
